def matmul_kernel(
    a_ptr,
    b_ptr,
    c_ptr,
    M,
    N,
    K,
    stride_am,
    stride_ak,
    stride_bk,
    stride_bn,
    stride_cm,
    stride_cn,
    BLOCK_M: tl.constexpr,
    BLOCK_N: tl.constexpr,
    BLOCK_K: tl.constexpr,
    GROUP_M: tl.constexpr,
):
    pid = tl.program_id(axis=0)
    num_pid_m = tl.cdiv(M, BLOCK_M)
    num_pid_n = tl.cdiv(N, BLOCK_N)
    num_pid_in_group = GROUP_M * num_pid_n
    group_id = pid // num_pid_in_group
    first_pid_m = group_id * GROUP_M
    group_size_m = min(num_pid_m - first_pid_m, GROUP_M)
    pid_m = first_pid_m + ((pid % num_pid_in_group) % group_size_m)
    pid_n = (pid % num_pid_in_group) // group_size_m

    offs_am = (pid_m * BLOCK_M + tl.arange(0, BLOCK_M)) % M
    offs_bn = (pid_n * BLOCK_N + tl.arange(0, BLOCK_N)) % N
    offs_k = tl.arange(0, BLOCK_K)
    a_ptrs = a_ptr + offs_am[:, None] * stride_am + offs_k[None, :] * stride_ak
    b_ptrs = b_ptr + offs_k[:, None] * stride_bk + offs_bn[None, :] * stride_bn

    acc = tl.zeros((BLOCK_M, BLOCK_N), dtype=tl.float32)
    for kk in range(0, tl.cdiv(K, BLOCK_K)):
        a = tl.load(a_ptrs, mask=offs_k[None, :] < K - kk * BLOCK_K, other=0.0)
        b = tl.load(b_ptrs, mask=offs_k[:, None] < K - kk * BLOCK_K, other=0.0)
        acc = tl.dot(a, b, acc)
        a_ptrs += BLOCK_K * stride_ak
        b_ptrs += BLOCK_K * stride_bk

    c = acc.to(c_ptr.dtype.element_ty)
    offs_cm = pid_m * BLOCK_M + tl.arange(0, BLOCK_M)
    offs_cn = pid_n * BLOCK_N + tl.arange(0, BLOCK_N)
    c_ptrs = c_ptr + offs_cm[:, None] * stride_cm + offs_cn[None, :] * stride_cn
    mask = (offs_cm[:, None] < M) & (offs_cn[None, :] < N)
    tl.store(c_ptrs, c, mask=mask)

# config = {"BLOCK_K": 128, "BLOCK_M": 256, "BLOCK_N": 64, "GROUP_M": 8, "arch": "sm_100", "dtype": "fp32", "num_ctas": 1, "num_stages": 3, "num_warps": 2}
# arch = sm_100


// ===== COMPILED SASS (sm_100a) =====

	.target	sm_100a

	.elftype	@"ET_EXEC"


//--------------------- .note.nv.tkinfo           --------------------------
	.section	.note.nv.tkinfo,"",@"SHT_NOTE"
	.sectionflags	@"SHF_NOTE_NV_TKINFO"
	.tkinfo
        /*0018*/ 	.word	0x00000081
        /*0030*/ 	.string	""
        /*0030*/ 	.string	"ptxas-blackwell"
        /*0030*/ 	.string	"Cuda compilation tools, release 12.9, V12.9.86"
        /*0030*/ 	.string	"Build cuda_12.9.r12.9/compiler.36037853_0"
        /*0030*/ 	.string	"-v  -suppress-debug-info  -lineinfo  -arch sm_100a "



//--------------------- .note.nv.cuver            --------------------------
	.section	.note.nv.cuver,"",@"SHT_NOTE"
	.sectionflags	@"SHF_NOTE_NV_CUVER"
        /*0018*/ 	.short	0x0001
        /*001a*/ 	.short	0x0064
        /*001c*/ 	.short	0x0001
        /*001e*/ 	.short	0x0000
        /*0020*/ 	.short	0x0001
        /*0022*/ 	.short	0x0000


//--------------------- .nv.info                  --------------------------
	.section	.nv.info,"",@"SHT_CUDA_INFO"
	.align	4


	//----- nvinfo : EIATTR_REGCOUNT
	.align		4
        /*0000*/ 	.byte	0x04, 0x2f
        /*0002*/ 	.short	(.L_1 - .L_0)
	.align		4
.L_0:
        /*0004*/ 	.word	index@(matmul_kernel)
        /*0008*/ 	.word	0x000000ff


	//----- nvinfo : EIATTR_FRAME_SIZE
	.align		4
.L_1:
        /*000c*/ 	.byte	0x04, 0x11
        /*000e*/ 	.short	(.L_3 - .L_2)
	.align		4
.L_2:
        /*0010*/ 	.word	index@(matmul_kernel)
        /*0014*/ 	.word	0x00002c10


	//----- nvinfo : EIATTR_MIN_STACK_SIZE
	.align		4
.L_3:
        /*0018*/ 	.byte	0x04, 0x12
        /*001a*/ 	.short	(.L_5 - .L_4)
	.align		4
.L_4:
        /*001c*/ 	.word	index@(matmul_kernel)
        /*0020*/ 	.word	0x00002c10
.L_5:


//--------------------- .nv.info.matmul_kernel    --------------------------
	.section	.nv.info.matmul_kernel,"",@"SHT_CUDA_INFO"
	.sectionflags	@""
	.align	4


	//----- nvinfo : EIATTR_CUDA_API_VERSION
	.align		4
        /*0000*/ 	.byte	0x04, 0x37
        /*0002*/ 	.short	(.L_7 - .L_6)
.L_6:
        /*0004*/ 	.word	0x00000081


	//----- nvinfo : EIATTR_KPARAM_INFO
	.align		4
.L_7:
        /*0008*/ 	.byte	0x04, 0x17
        /*000a*/ 	.short	(.L_9 - .L_8)
.L_8:
        /*000c*/ 	.word	0x00000000
        /*0010*/ 	.short	0x000d
        /*0012*/ 	.short	0x0048
        /*0014*/ 	.byte	0x00, 0xf4, 0x21, 0x00


	//----- nvinfo : EIATTR_KPARAM_INFO
	.align		4
.L_9:
        /*0018*/ 	.byte	0x04, 0x17
        /*001a*/ 	.short	(.L_11 - .L_10)
.L_10:
        /*001c*/ 	.word	0x00000000
        /*0020*/ 	.short	0x000c
        /*0022*/ 	.short	0x0040
        /*0024*/ 	.byte	0x00, 0xf4, 0x21, 0x00


	//----- nvinfo : EIATTR_KPARAM_INFO
	.align		4
.L_11:
        /*0028*/ 	.byte	0x04, 0x17
        /*002a*/ 	.short	(.L_13 - .L_12)
.L_12:
        /*002c*/ 	.word	0x00000000
        /*0030*/ 	.short	0x000b
        /*0032*/ 	.short	0x0038
        /*0034*/ 	.byte	0x00, 0xf0, 0x11, 0x00


	//----- nvinfo : EIATTR_KPARAM_INFO
	.align		4
.L_13:
        /*0038*/ 	.byte	0x04, 0x17
        /*003a*/ 	.short	(.L_15 - .L_14)
.L_14:
        /*003c*/ 	.word	0x00000000
        /*0040*/ 	.short	0x000a
        /*0042*/ 	.short	0x0034
        /*0044*/ 	.byte	0x00, 0xf0, 0x11, 0x00


	//----- nvinfo : EIATTR_KPARAM_INFO
	.align		4
.L_15:
        /*0048*/ 	.byte	0x04, 0x17
        /*004a*/ 	.short	(.L_17 - .L_16)
.L_16:
        /*004c*/ 	.word	0x00000000
        /*0050*/ 	.short	0x0009
        /*0052*/ 	.short	0x0030
        /*0054*/ 	.byte	0x00, 0xf0, 0x11, 0x00


	//----- nvinfo : EIATTR_KPARAM_INFO
	.align		4
.L_17:
        /*0058*/ 	.byte	0x04, 0x17
        /*005a*/ 	.short	(.L_19 - .L_18)
.L_18:
        /*005c*/ 	.word	0x00000000
        /*0060*/ 	.short	0x0008
        /*0062*/ 	.short	0x002c
        /*0064*/ 	.byte	0x00, 0xf0, 0x11, 0x00


	//----- nvinfo : EIATTR_KPARAM_INFO
	.align		4
.L_19:
        /*0068*/ 	.byte	0x04, 0x17
        /*006a*/ 	.short	(.L_21 - .L_20)
.L_20:
        /*006c*/ 	.word	0x00000000
        /*0070*/ 	.short	0x0007
        /*0072*/ 	.short	0x0028
        /*0074*/ 	.byte	0x00, 0xf0, 0x11, 0x00


	//----- nvinfo : EIATTR_KPARAM_INFO
	.align		4
.L_21:
        /*0078*/ 	.byte	0x04, 0x17
        /*007a*/ 	.short	(.L_23 - .L_22)
.L_22:
        /*007c*/ 	.word	0x00000000
        /*0080*/ 	.short	0x0006
        /*0082*/ 	.short	0x0024
        /*0084*/ 	.byte	0x00, 0xf0, 0x11, 0x00


	//----- nvinfo : EIATTR_KPARAM_INFO
	.align		4
.L_23:
        /*0088*/ 	.byte	0x04, 0x17
        /*008a*/ 	.short	(.L_25 - .L_24)
.L_24:
        /*008c*/ 	.word	0x00000000
        /*0090*/ 	.short	0x0005
        /*0092*/ 	.short	0x0020
        /*0094*/ 	.byte	0x00, 0xf0, 0x11, 0x00


	//----- nvinfo : EIATTR_KPARAM_INFO
	.align		4
.L_25:
        /*0098*/ 	.byte	0x04, 0x17
        /*009a*/ 	.short	(.L_27 - .L_26)
.L_26:
        /*009c*/ 	.word	0x00000000
        /*00a0*/ 	.short	0x0004
        /*00a2*/ 	.short	0x001c
        /*00a4*/ 	.byte	0x00, 0xf0, 0x11, 0x00


	//----- nvinfo : EIATTR_KPARAM_INFO
	.align		4
.L_27:
        /*00a8*/ 	.byte	0x04, 0x17
        /*00aa*/ 	.short	(.L_29 - .L_28)
.L_28:
        /*00ac*/ 	.word	0x00000000
        /*00b0*/ 	.short	0x0003
        /*00b2*/ 	.short	0x0018
        /*00b4*/ 	.byte	0x00, 0xf0, 0x11, 0x00


	//----- nvinfo : EIATTR_KPARAM_INFO
	.align		4
.L_29:
        /*00b8*/ 	.byte	0x04, 0x17
        /*00ba*/ 	.short	(.L_31 - .L_30)
.L_30:
        /*00bc*/ 	.word	0x00000000
        /*00c0*/ 	.short	0x0002
        /*00c2*/ 	.short	0x0010
        /*00c4*/ 	.byte	0x00, 0xf4, 0x21, 0x00


	//----- nvinfo : EIATTR_KPARAM_INFO
	.align		4
.L_31:
        /*00c8*/ 	.byte	0x04, 0x17
        /*00ca*/ 	.short	(.L_33 - .L_32)
.L_32:
        /*00cc*/ 	.word	0x00000000
        /*00d0*/ 	.short	0x0001
        /*00d2*/ 	.short	0x0008
        /*00d4*/ 	.byte	0x00, 0xf4, 0x21, 0x00


	//----- nvinfo : EIATTR_KPARAM_INFO
	.align		4
.L_33:
        /*00d8*/ 	.byte	0x04, 0x17
        /*00da*/ 	.short	(.L_35 - .L_34)
.L_34:
        /*00dc*/ 	.word	0x00000000
        /*00e0*/ 	.short	0x0000
        /*00e2*/ 	.short	0x0000
        /*00e4*/ 	.byte	0x00, 0xf4, 0x21, 0x00


	//----- nvinfo : EIATTR_SPARSE_MMA_MASK
	.align		4
.L_35:
        /*00e8*/ 	.byte	0x03, 0x50
        /*00ea*/ 	.short	0x0000


	//----- nvinfo : EIATTR_MAXREG_COUNT
	.align		4
        /*00ec*/ 	.byte	0x03, 0x1b
        /*00ee*/ 	.short	0x00ff


	//----- nvinfo : EIATTR_NUM_BARRIERS
	.align		4
        /*00f0*/ 	.byte	0x02, 0x4c
        /*00f2*/ 	.byte	0x01
	.zero		1


	//----- nvinfo : EIATTR_ANNOTATIONS
	.align		4
        /*00f4*/ 	.byte	0x04, 0x55
        /*00f6*/ 	.short	(.L_37 - .L_36)


	//   ....[0]....
.L_36:
        /*00f8*/ 	.word	0x00000001
        /*00fc*/ 	.byte	0x50, 0x0a, 0x00, 0x00, 0x01, 0x00, 0x00, 0x00, 0xe0, 0x10, 0x00, 0x00, 0x01, 0x00, 0x00, 0x00
        /* <DEDUP_REMOVED lines=561> */
        /*241c*/ 	.byte	0xd0, 0x33, 0x01, 0x00, 0x01, 0x00, 0x00, 0x00, 0x00, 0x34, 0x01, 0x00


	//----- nvinfo : EIATTR_VRC_CTA_INIT_COUNT
	.align		4
.L_37:
        /*2428*/ 	.byte	0x02, 0x4a
	.zero		1
	.zero		1


	//----- nvinfo : EIATTR_EXIT_INSTR_OFFSETS
	.align		4
        /*242c*/ 	.byte	0x04, 0x1c
        /*242e*/ 	.short	(.L_39 - .L_38)


	//   ....[0]....
.L_38:
        /*2430*/ 	.word	0x0005ced0


	//   ....[1]....
        /*2434*/ 	.word	0x0005cef0


	//----- nvinfo : EIATTR_REQNTID
	.align		4
.L_39:
        /*2438*/ 	.byte	0x04, 0x10
        /*243a*/ 	.short	(.L_41 - .L_40)
.L_40:
        /*243c*/ 	.word	0x00000040
        /*2440*/ 	.word	0x00000001
        /*2444*/ 	.word	0x00000001


	//----- nvinfo : EIATTR_CBANK_PARAM_SIZE
	.align		4
.L_41:
        /*2448*/ 	.byte	0x03, 0x19
        /*244a*/ 	.short	0x0050


	//----- nvinfo : EIATTR_PARAM_CBANK
	.align		4
        /*244c*/ 	.byte	0x04, 0x0a
        /*244e*/ 	.short	(.L_43 - .L_42)
	.align		4
.L_42:
        /*2450*/ 	.word	index@(.nv.constant0.matmul_kernel)
        /*2454*/ 	.short	0x0380
        /*2456*/ 	.short	0x0050


	//----- nvinfo : EIATTR_SW_WAR
	.align		4
.L_43:
        /*2458*/ 	.byte	0x04, 0x36
        /*245a*/ 	.short	(.L_45 - .L_44)
.L_44:
        /*245c*/ 	.word	0x00000008
.L_45:


//--------------------- .nv.compat                --------------------------
	.section	.nv.compat,"",@"SHT_CUDA_COMPAT_INFO"
	.align	4
        /*0000*/ 	.byte	0x02, 0x02, 0x01, 0x00, 0x02, 0x05, 0x05, 0x00, 0x02, 0x03, 0x00, 0x00, 0x02, 0x06, 0x01, 0x00


//--------------------- .nv.callgraph             --------------------------
	.section	.nv.callgraph,"",@"SHT_CUDA_CALLGRAPH"
	.align	4
	.sectionentsize	8
	.align		4
        /*0000*/ 	.word	0x00000000
	.align		4
        /*0004*/ 	.word	0xffffffff
	.align		4
        /*0008*/ 	.word	0x00000000
	.align		4
        /*000c*/ 	.word	0xfffffffe
	.align		4
        /*0010*/ 	.word	0x00000000
	.align		4
        /*0014*/ 	.word	0xfffffffd
	.align		4
        /*0018*/ 	.word	0x00000000
	.align		4
        /*001c*/ 	.word	0xfffffffc


//--------------------- .text.matmul_kernel       --------------------------
	.section	.text.matmul_kernel,"ax",@progbits
	.align	128
        .global         matmul_kernel
        .type           matmul_kernel,@function
        .size           matmul_kernel,(.L_x_3 - matmul_kernel)
        .other          matmul_kernel,@"STO_CUDA_ENTRY STV_DEFAULT"
matmul_kernel:
.text.matmul_kernel:
[----:B------:R-:W1:Y:S08]  /*0000*/  LDC R1, c[0x0][0x37c] ;  /* 0x0000df00ff017b82 */ /* 0x000e700000000800 */
[----:B------:R-:W2:Y:S01]  /*0010*/  LDC.64 R4, c[0x0][0x398] ;  /* 0x0000e600ff047b82 */ /* 0x000ea20000000a00 */
[----:B------:R-:W3:Y:S01]  /*0020*/  S2R R7, SR_CTAID.X ;  /* 0x0000000000077919 */ /* 0x000ee20000002500 */
[----:B-1----:R-:W-:Y:S01]  /*0030*/  VIADD R1, R1, 0xffffd3f0 ;  /* 0xffffd3f001017836 */ /* 0x002fe20000000000 */
[----:B------:R-:W1:Y:S01]  /*0040*/  LDCU UR10, c[0x0][0x3a4] ;  /* 0x00007480ff0a77ac */ /* 0x000e620008000800 */
[----:B------:R-:W4:Y:S01]  /*0050*/  S2R R78, SR_TID.X ;  /* 0x00000000004e7919 */ /* 0x000f220000002100 */
[----:B------:R-:W5:Y:S03]  /*0060*/  LDCU.128 UR4, c[0x0][0x380] ;  /* 0x00007000ff0477ac */ /* 0x000f660008000c00 */
[----:B------:R-:W1:Y:S01]  /*0070*/  LDC R252, c[0x0][0x3a0] ;  /* 0x0000e800fffc7b82 */ /* 0x000e620000000800 */
[----:B------:R-:W1:Y:S01]  /*0080*/  LDCU.64 UR8, c[0x0][0x388] ;  /* 0x00007100ff0877ac */ /* 0x000e620008000a00 */
[----:B------:R-:W1:Y:S01]  /*0090*/  LDCU UR11, c[0x0][0x3b0] ;  /* 0x00007600ff0b77ac */ /* 0x000e620008000800 */
[----:B------:R-:W1:Y:S01]  /*00a0*/  LDCU UR19, c[0x0][0x3b0] ;  /* 0x00007600ff1377ac */ /* 0x000e620008000800 */
[----:B------:R-:W1:Y:S01]  /*00b0*/  LDCU UR27, c[0x0][0x3b0] ;  /* 0x00007600ff1b77ac */ /* 0x000e620008000800 */
[----:B--2---:R-:W-:Y:S01]  /*00c0*/  VIADD R0, R5, 0x3f ;  /* 0x0000003f05007836 */ /* 0x004fe20000000000 */
[----:B------:R-:W2:Y:S04]  /*00d0*/  LDCU UR43, c[0x0][0x3b0] ;  /* 0x00007600ff2b77ac */ /* 0x000ea80008000800 */
[----:B------:R-:W-:Y:S01]  /*00e0*/  SHF.R.S32.HI R3, RZ, 0x1f, R0 ;  /* 0x0000001fff037819 */ /* 0x000fe20000011400 */
[----:B------:R-:W1:Y:S02]  /*00f0*/  LDCU UR35, c[0x0][0x3b0] ;  /* 0x00007600ff2377ac */ /* 0x000e640008000800 */
[----:B-1----:R-:W-:Y:S01]  /*0100*/  VIADD R252, R252, 0xffffff80 ;  /* 0xffffff80fcfc7836 */ /* 0x002fe20000000000 */
[----:B------:R-:W-:-:S02]  /*0110*/  LEA.HI R3, R3, R0, RZ, 0x6 ;  /* 0x0000000003037211 */ /* 0x000fc400078f30ff */
[----:B---3--:R-:W-:Y:S01]  /*0120*/  IABS R10, R7 ;  /* 0x00000007000a7213 */ /* 0x008fe20000000000 */
[----:B------:R-:W1:Y:S01]  /*0130*/  LDCU UR51, c[0x0][0x3b0] ;  /* 0x00007600ff3377ac */ /* 0x000e620008000800 */
[----:B------:R-:W-:Y:S02]  /*0140*/  SHF.R.S32.HI R3, RZ, 0x6, R3 ;  /* 0x00000006ff037819 */ /* 0x000fe40000011403 */
[----:B----4-:R-:W-:Y:S01]  /*0150*/  LOP3.LUT R102, R78, 0x3f, RZ, 0xc0, !PT ;  /* 0x0000003f4e667812 */ /* 0x010fe200078ec0ff */
[----:B------:R-:W3:Y:S01]  /*0160*/  LDCU UR59, c[0x0][0x3b0] ;  /* 0x00007600ff3b77ac */ /* 0x000ee20008000800 */
[----:B------:R-:W-:Y:S01]  /*0170*/  SHF.L.U32 R6, R3, 0x3, RZ ;  /* 0x0000000303067819 */ /* 0x000fe200000006ff */
[----:B------:R-:W4:Y:S03]  /*0180*/  LDCU UR67, c[0x0][0x3b0] ;  /* 0x00007600ff4377ac */ /* 0x000f260008000800 */
[----:B------:R-:W-:-:S02]  /*0190*/  IABS R9, R6 ;  /* 0x0000000600097213 */ /* 0x000fc40000000000 */
[----:B------:R-:W-:Y:S01]  /*01a0*/  IABS R12, R6 ;  /* 0x00000006000c7213 */ /* 0x000fe20000000000 */
[----:B------:R-:W1:Y:S01]  /*01b0*/  LDCU UR12, c[0x0][0x3b0] ;  /* 0x00007600ff0c77ac */ /* 0x000e620008000800 */
[----:B------:R-:W2:Y:S01]  /*01c0*/  I2F.RP R0, R9 ;  /* 0x0000000900007306 */ /* 0x000ea20000209400 */
[----:B------:R-:W1:Y:S01]  /*01d0*/  LDCU UR20, c[0x0][0x3b0] ;  /* 0x00007600ff1477ac */ /* 0x000e620008000800 */
[----:B------:R-:W1:Y:S01]  /*01e0*/  LDCU UR28, c[0x0][0x3b0] ;  /* 0x00007600ff1c77ac */ /* 0x000e620008000800 */
[----:B------:R-:W1:Y:S05]  /*01f0*/  LDCU UR36, c[0x0][0x3b0] ;  /* 0x00007600ff2477ac */ /* 0x000e6a0008000800 */
[----:B--2---:R-:W2:Y:S01]  /*0200*/  MUFU.RCP R0, R0 ;  /* 0x0000000000007308 */ /* 0x004ea20000001000 */
[----:B------:R-:W1:Y:S01]  /*0210*/  LDCU UR44, c[0x0][0x3b0] ;  /* 0x00007600ff2c77ac */ /* 0x000e620008000800 */
[----:B------:R-:W1:Y:S01]  /*0220*/  LDCU UR52, c[0x0][0x3b0] ;  /* 0x00007600ff3477ac */ /* 0x000e620008000800 */
[----:B------:R-:W1:Y:S01]  /*0230*/  LDCU UR60, c[0x0][0x3b0] ;  /* 0x00007600ff3c77ac */ /* 0x000e620008000800 */
[----:B------:R-:W1:Y:S01]  /*0240*/  LDCU UR68, c[0x0][0x3b0] ;  /* 0x00007600ff4477ac */ /* 0x000e620008000800 */
[----:B--2---:R-:W-:Y:S01]  /*0250*/  VIADD R2, R0, 0xffffffe ;  /* 0x0ffffffe00027836 */ /* 0x004fe20000000000 */
[----:B------:R-:W2:Y:S01]  /*0260*/  LDCU UR13, c[0x0][0x3b0] ;  /* 0x00007600ff0d77ac */ /* 0x000ea20008000800 */
[----:B------:R-:W-:-:S02]  /*0270*/  IMAD.MOV R0, RZ, RZ, -R12 ;  /* 0x000000ffff007224 */ /* 0x000fc400078e0a0c */
[----:B------:R1:W2:Y:S01]  /*0280*/  F2I.FTZ.U32.TRUNC.NTZ R3, R2 ;  /* 0x0000000200037305 */ /* 0x0002a2000021f000 */
[----:B------:R-:W3:Y:S01]  /*0290*/  LDCU UR21, c[0x0][0x3b0] ;  /* 0x00007600ff1577ac */ /* 0x000ee20008000800 */
[----:B------:R-:W3:Y:S01]  /*02a0*/  LDCU UR29, c[0x0][0x3b0] ;  /* 0x00007600ff1d77ac */ /* 0x000ee20008000800 */
[----:B-1----:R-:W-:Y:S01]  /*02b0*/  IMAD.MOV.U32 R2, RZ, RZ, RZ ;  /* 0x000000ffff027224 */ /* 0x002fe200078e00ff */
[----:B------:R-:W1:Y:S01]  /*02c0*/  LDCU UR37, c[0x0][0x3b0] ;  /* 0x00007600ff2577ac */ /* 0x000e620008000800 */
[----:B------:R-:W1:Y:S01]  /*02d0*/  LDCU UR45, c[0x0][0x3b0] ;  /* 0x00007600ff2d77ac */ /* 0x000e620008000800 */
[--C-:B--2---:R-:W-:Y:S01]  /*02e0*/  IMAD.MOV R8, RZ, RZ, -R3.reuse ;  /* 0x000000ffff087224 */ /* 0x104fe200078e0a03 */
[----:B------:R-:W2:Y:S03]  /*02f0*/  LDCU UR53, c[0x0][0x3b0] ;  /* 0x00007600ff3577ac */ /* 0x000ea60008000800 */
[----:B------:R-:W-:Y:S01]  /*0300*/  IMAD R11, R8, R9, RZ ;  /* 0x00000009080b7224 */ /* 0x000fe200078e02ff */
[----:B------:R-:W-:Y:S01]  /*0310*/  MOV R8, R10 ;  /* 0x0000000a00087202 */ /* 0x000fe20000000f00 */
[----:B------:R-:W1:Y:S02]  /*0320*/  LDCU UR61, c[0x0][0x3b0] ;  /* 0x00007600ff3d77ac */ /* 0x000e640008000800 */
[----:B------:R-:W-:Y:S01]  /*0330*/  IMAD.HI.U32 R3, R3, R11, R2 ;  /* 0x0000000b03037227 */ /* 0x000fe200078e0002 */
[----:B------:R-:W1:Y:S05]  /*0340*/  LDCU UR69, c[0x0][0x3b0] ;  /* 0x00007600ff4577ac */ /* 0x000e6a0008000800 */
[----:B------:R-:W-:Y:S01]  /*0350*/  IMAD.HI.U32 R3, R3, R8, RZ ;  /* 0x0000000803037227 */ /* 0x000fe200078e00ff */
[----:B------:R-:W1:Y:S03]  /*0360*/  LDCU UR14, c[0x0][0x3b0] ;  /* 0x00007600ff0e77ac */ /* 0x000e660008000800 */
[----:B------:R-:W-:Y:S01]  /*0370*/  IMAD R0, R3, R0, R8 ;  /* 0x0000000003007224 */ /* 0x000fe200078e0208 */
[----:B------:R-:W1:Y:S04]  /*0380*/  LDCU UR22, c[0x0][0x3b0] ;  /* 0x00007600ff1677ac */ /* 0x000e680008000800 */
[----:B------:R-:W-:Y:S01]  /*0390*/  ISETP.GT.U32.AND P1, PT, R9, R0, PT ;  /* 0x000000000900720c */ /* 0x000fe20003f24070 */
[----:B------:R-:W1:Y:S01]  /*03a0*/  LDCU UR30, c[0x0][0x3b0] ;  /* 0x00007600ff1e77ac */ /* 0x000e620008000800 */
[----:B------:R-:W1:Y:S01]  /*03b0*/  LDCU UR38, c[0x0][0x3b0] ;  /* 0x00007600ff2677ac */ /* 0x000e620008000800 */
[----:B------:R-:W1:Y:S10]  /*03c0*/  LDCU UR46, c[0x0][0x3b0] ;  /* 0x00007600ff2e77ac */ /* 0x000e740008000800 */
[-C--:B------:R-:W-:Y:S01]  /*03d0*/  @!P1 IADD3 R0, PT, PT, R0, -R9.reuse, RZ ;  /* 0x8000000900009210 */ /* 0x080fe20007ffe0ff */
[----:B------:R-:W-:Y:S01]  /*03e0*/  @!P1 VIADD R3, R3, 0x1 ;  /* 0x0000000103039836 */ /* 0x000fe20000000000 */
[----:B------:R-:W-:Y:S01]  /*03f0*/  ISETP.NE.AND P1, PT, R6, RZ, PT ;  /* 0x000000ff0600720c */ /* 0x000fe20003f25270 */
[----:B------:R-:W1:Y:S01]  /*0400*/  LDCU UR54, c[0x0][0x3b0] ;  /* 0x00007600ff3677ac */ /* 0x000e620008000800 */
[----:B------:R-:W-:-:S02]  /*0410*/  ISETP.GE.U32.AND P0, PT, R0, R9, PT ;  /* 0x000000090000720c */ /* 0x000fc40003f06070 */
[----:B------:R-:W-:Y:S01]  /*0420*/  LOP3.LUT R0, R7, R6, RZ, 0x3c, !PT ;  /* 0x0000000607007212 */ /* 0x000fe200078e3cff */
[----:B------:R-:W1:Y:S01]  /*0430*/  LDCU UR56, c[0x0][0x3b0] ;  /* 0x00007600ff3877ac */ /* 0x000e620008000800 */
[----:B------:R-:W-:Y:S02]  /*0440*/  IABS R9, R5 ;  /* 0x0000000500097213 */ /* 0x000fe40000000000 */
[----:B------:R-:W-:Y:S01]  /*0450*/  ISETP.GE.AND P2, PT, R0, RZ, PT ;  /* 0x000000ff0000720c */ /* 0x000fe20003f46270 */
[----:B------:R-:W-:Y:S01]  /*0460*/  VIADD R0, R4, 0xff ;  /* 0x000000ff04007836 */ /* 0x000fe20000000000 */
[----:B------:R-:W1:Y:S01]  /*0470*/  LDCU UR62, c[0x0][0x3b0] ;  /* 0x00007600ff3e77ac */ /* 0x000e620008000800 */
[----:B------:R-:W1:Y:S04]  /*0480*/  LDCU UR70, c[0x0][0x3b0] ;  /* 0x00007600ff4677ac */ /* 0x000e680008000800 */
[----:B------:R-:W-:Y:S01]  /*0490*/  @P0 VIADD R3, R3, 0x1 ;  /* 0x0000000103030836 */ /* 0x000fe20000000000 */
[----:B------:R-:W1:Y:S04]  /*04a0*/  LDCU UR15, c[0x0][0x3b0] ;  /* 0x00007600ff0f77ac */ /* 0x000e680008000800 */
[----:B------:R-:W-:-:S02]  /*04b0*/  MOV R2, R3 ;  /* 0x0000000300027202 */ /* 0x000fc40000000f00 */
[----:B------:R-:W-:Y:S01]  /*04c0*/  SHF.R.S32.HI R3, RZ, 0x1f, R0 ;  /* 0x0000001fff037819 */ /* 0x000fe20000011400 */
[----:B------:R-:W1:Y:S02]  /*04d0*/  LDCU UR23, c[0x0][0x3b0] ;  /* 0x00007600ff1777ac */ /* 0x000e640008000800 */
[----:B------:R-:W-:Y:S01]  /*04e0*/  @!P2 IMAD.MOV R2, RZ, RZ, -R2 ;  /* 0x000000ffff02a224 */ /* 0x000fe200078e0a02 */
[----:B------:R-:W-:Y:S01]  /*04f0*/  @!P1 LOP3.LUT R2, RZ, R6, RZ, 0x33, !PT ;  /* 0x00000006ff029212 */ /* 0x000fe200078e33ff */
[----:B------:R-:W1:Y:S01]  /*0500*/  LDCU UR31, c[0x0][0x3b0] ;  /* 0x00007600ff1f77ac */ /* 0x000e620008000800 */
[----:B------:R-:W-:Y:S02]  /*0510*/  LEA.HI R3, R3, R0, RZ, 0x8 ;  /* 0x0000000003037211 */ /* 0x000fe400078f40ff */
[----:B------:R-:W-:Y:S01]  /*0520*/  SHF.L.U32 R14, R2, 0x3, RZ ;  /* 0x00000003020e7819 */ /* 0x000fe200000006ff */
[----:B------:R-:W-:Y:S01]  /*0530*/  IMAD.MOV R2, RZ, RZ, -R2 ;  /* 0x000000ffff027224 */ /* 0x000fe200078e0a02 */
[----:B------:R-:W1:Y:S02]  /*0540*/  LDCU UR39, c[0x0][0x3b0] ;  /* 0x00007600ff2777ac */ /* 0x000e640008000800 */
[----:B------:R-:W-:Y:S01]  /*0550*/  LEA.HI.SX32 R3, R3, -R14, 0x18 ;  /* 0x8000000e03037211 */ /* 0x000fe200078fc2ff */
[----:B------:R-:W-:Y:S01]  /*0560*/  IMAD R16, R6, R2, R7 ;  /* 0x0000000206107224 */ /* 0x000fe200078e0207 */
[----:B------:R-:W1:Y:S01]  /*0570*/  LDCU UR47, c[0x0][0x3b0] ;  /* 0x00007600ff2f77ac */ /* 0x000e620008000800 */
[----:B------:R-:W-:Y:S01]  /*0580*/  IMAD.MOV.U32 R2, RZ, RZ, RZ ;  /* 0x000000ffff027224 */ /* 0x000fe200078e00ff */
[----:B------:R-:W-:-:S02]  /*0590*/  VIMNMX R17, PT, PT, R3, 0x8, PT ;  /* 0x0000000803117848 */ /* 0x000fc40003fe0100 */
[----:B------:R-:W-:Y:S01]  /*05a0*/  IABS R6, R16 ;  /* 0x0000001000067213 */ /* 0x000fe20000000000 */
[----:B------:R-:W1:Y:S01]  /*05b0*/  LDCU UR55, c[0x0][0x3b0] ;  /* 0x00007600ff3777ac */ /* 0x000e620008000800 */
[----:B------:R-:W-:Y:S01]  /*05c0*/  IABS R11, R17 ;  /* 0x00000011000b7213 */ /* 0x000fe20000000000 */
[----:B------:R-:W1:Y:S03]  /*05d0*/  LDCU UR63, c[0x0][0x3b0] ;  /* 0x00007600ff3f77ac */ /* 0x000e660008000800 */
[----:B------:R-:W1:Y:S01]  /*05e0*/  I2F.RP R0, R11 ;  /* 0x0000000b00007306 */ /* 0x000e620000209400 */
[----:B------:R-:W2:Y:S01]  /*05f0*/  LDCU UR71, c[0x0][0x3b0] ;  /* 0x00007600ff4777ac */ /* 0x000ea20008000800 */
[----:B------:R-:W2:Y:S01]  /*0600*/  LDCU UR16, c[0x0][0x3b0] ;  /* 0x00007600ff1077ac */ /* 0x000ea20008000800 */
[----:B------:R-:W2:Y:S05]  /*0610*/  LDCU UR24, c[0x0][0x3b0] ;  /* 0x00007600ff1877ac */ /* 0x000eaa0008000800 */
[----:B-1----:R-:W1:Y:S01]  /*0620*/  MUFU.RCP R0, R0 ;  /* 0x0000000000007308 */ /* 0x002e620000001000 */
[----:B------:R-:W2:Y:S01]  /*0630*/  LDCU UR32, c[0x0][0x3b0] ;  /* 0x00007600ff2077ac */ /* 0x000ea20008000800 */
[----:B------:R-:W2:Y:S01]  /*0640*/  LDCU UR34, c[0x0][0x3b0] ;  /* 0x00007600ff2277ac */ /* 0x000ea20008000800 */
[----:B------:R-:W2:Y:S01]  /*0650*/  LDCU UR40, c[0x0][0x3b0] ;  /* 0x00007600ff2877ac */ /* 0x000ea20008000800 */
[----:B------:R-:W2:Y:S01]  /*0660*/  LDCU UR48, c[0x0][0x3b0] ;  /* 0x00007600ff3077ac */ /* 0x000ea20008000800 */
[----:B-1----:R-:W-:Y:S01]  /*0670*/  VIADD R3, R0, 0xffffffe ;  /* 0x0ffffffe00037836 */ /* 0x002fe20000000000 */
[----:B------:R-:W1:Y:S01]  /*0680*/  LDCU UR64, c[0x0][0x3b0] ;  /* 0x00007600ff4077ac */ /* 0x000e620008000800 */
[----:B------:R-:W1:Y:S04]  /*0690*/  LDCU UR72, c[0x0][0x3b0] ;  /* 0x00007600ff4877ac */ /* 0x000e680008000800 */
[----:B------:R-:W1:Y:S01]  /*06a0*/  F2I.FTZ.U32.TRUNC.NTZ R3, R3 ;  /* 0x0000000300037305 */ /* 0x000e62000021f000 */
[----:B------:R-:W2:Y:S01]  /*06b0*/  LDCU UR17, c[0x0][0x3b0] ;  /* 0x00007600ff1177ac */ /* 0x000ea20008000800 */
[----:B------:R-:W2:Y:S01]  /*06c0*/  LDCU UR25, c[0x0][0x3b0] ;  /* 0x00007600ff1977ac */ /* 0x000ea20008000800 */
[----:B------:R-:W2:Y:S01]  /*06d0*/  LDCU UR33, c[0x0][0x3b0] ;  /* 0x00007600ff2177ac */ /* 0x000ea20008000800 */
[----:B-1----:R-:W-:Y:S01]  /*06e0*/  IADD3 R8, PT, PT, RZ, -R3, RZ ;  /* 0x80000003ff087210 */ /* 0x002fe20007ffe0ff */
[----:B------:R-:W1:Y:S04]  /*06f0*/  LDCU UR26, c[0x0][0x3b0] ;  /* 0x00007600ff1a77ac */ /* 0x000e680008000800 */
[----:B------:R-:W-:Y:S01]  /*0700*/  IMAD R7, R8, R11, RZ ;  /* 0x0000000b08077224 */ /* 0x000fe200078e02ff */
[----:B------:R-:W-:Y:S01]  /*0710*/  IABS R8, R17 ;  /* 0x0000001100087213 */ /* 0x000fe20000000000 */
[----:B------:R-:W1:Y:S02]  /*0720*/  LDCU UR41, c[0x0][0x3b0] ;  /* 0x00007600ff2977ac */ /* 0x000e640008000800 */
[----:B------:R-:W-:Y:S01]  /*0730*/  IMAD.HI.U32 R0, R3, R7, R2 ;  /* 0x0000000703007227 */ /* 0x000fe200078e0002 */
[----:B------:R-:W-:Y:S01]  /*0740*/  IADD3 R7, PT, PT, RZ, -R8, RZ ;  /* 0x80000008ff077210 */ /* 0x000fe20007ffe0ff */
[----:B------:R-:W1:Y:S02]  /*0750*/  LDCU UR49, c[0x0][0x3b0] ;  /* 0x00007600ff3177ac */ /* 0x000e640008000800 */
[----:B------:R-:W-:-:S02]  /*0760*/  IMAD.MOV.U32 R2, RZ, RZ, R9 ;  /* 0x000000ffff027224 */ /* 0x000fc400078e0009 */
[----:B------:R-:W-:Y:S01]  /*0770*/  IMAD.HI.U32 R3, R0, R6, RZ ;  /* 0x0000000600037227 */ /* 0x000fe200078e00ff */
[----:B------:R-:W-:Y:S01]  /*0780*/  IABS R0, R4 ;  /* 0x0000000400007213 */ /* 0x000fe20000000000 */
[----:B------:R-:W1:Y:S01]  /*0790*/  I2F.RP R9, R2 ;  /* 0x0000000200097306 */ /* 0x000e620000209400 */
[----:B------:R-:W2:Y:S01]  /*07a0*/  LDCU UR57, c[0x0][0x3b0] ;  /* 0x00007600ff3977ac */ /* 0x000ea20008000800 */
[----:B------:R-:W-:Y:S01]  /*07b0*/  IMAD R6, R3, R7, R6 ;  /* 0x0000000703067224 */ /* 0x000fe200078e0206 */
[----:B------:R-:W2:Y:S04]  /*07c0*/  LDCU UR65, c[0x0][0x3b0] ;  /* 0x00007600ff4177ac */ /* 0x000ea80008000800 */
[----:B------:R-:W-:Y:S01]  /*07d0*/  ISETP.GT.U32.AND P1, PT, R11, R6, PT ;  /* 0x000000060b00720c */ /* 0x000fe20003f24070 */
[----:B------:R-:W2:Y:S01]  /*07e0*/  I2F.RP R8, R0 ;  /* 0x0000000000087306 */ /* 0x000ea20000209400 */
[----:B------:R-:W3:Y:S01]  /*07f0*/  LDCU UR73, c[0x0][0x3b0] ;  /* 0x00007600ff4977ac */ /* 0x000ee20008000800 */
[----:B------:R-:W3:Y:S06]  /*0800*/  LDCU UR18, c[0x0][0x3b0] ;  /* 0x00007600ff1277ac */ /* 0x000eec0008000800 */
[----:B-1----:R-:W1:Y:S01]  /*0810*/  MUFU.RCP R9, R9 ;  /* 0x0000000900097308 */ /* 0x002e620000001000 */
[----:B------:R-:W3:Y:S03]  /*0820*/  LDCU UR42, c[0x0][0x3b0] ;  /* 0x00007600ff2a77ac */ /* 0x000ee60008000800 */
[----:B------:R-:W-:Y:S01]  /*0830*/  @!P1 IMAD.IADD R6, R6, 0x1, -R11 ;  /* 0x0000000106069824 */ /* 0x000fe200078e0a0b */
[----:B------:R-:W-:Y:S01]  /*0840*/  @!P1 IADD3 R3, PT, PT, R3, 0x1, RZ ;  /* 0x0000000103039810 */ /* 0x000fe20007ffe0ff */
[----:B------:R-:W3:Y:S01]  /*0850*/  LDCU UR50, c[0x0][0x3b0] ;  /* 0x00007600ff3277ac */ /* 0x000ee20008000800 */
[----:B------:R-:W-:Y:S01]  /*0860*/  ISETP.NE.AND P1, PT, R17, RZ, PT ;  /* 0x000000ff1100720c */ /* 0x000fe20003f25270 */
[----:B--2---:R-:W2:Y:S01]  /*0870*/  MUFU.RCP R8, R8 ;  /* 0x0000000800087308 */ /* 0x004ea20000001000 */
[----:B------:R-:W-:Y:S01]  /*0880*/  ISETP.GE.U32.AND P0, PT, R6, R11, PT ;  /* 0x0000000b0600720c */ /* 0x000fe20003f06070 */
[----:B------:R-:W3:Y:S01]  /*0890*/  LDCU UR58, c[0x0][0x3b0] ;  /* 0x00007600ff3a77ac */ /* 0x000ee20008000800 */
[----:B------:R-:W-:Y:S01]  /*08a0*/  LOP3.LUT R6, R16, R17, RZ, 0x3c, !PT ;  /* 0x0000001110067212 */ /* 0x000fe200078e3cff */
[----:B------:R-:W3:Y:S03]  /*08b0*/  LDCU UR66, c[0x0][0x3b0] ;  /* 0x00007600ff4277ac */ /* 0x000ee60008000800 */
[----:B------:R-:W-:Y:S01]  /*08c0*/  ISETP.GE.AND P2, PT, R6, RZ, PT ;  /* 0x000000ff0600720c */ /* 0x000fe20003f46270 */
[----:B-1----:R-:W-:Y:S01]  /*08d0*/  VIADD R7, R9, 0xffffffe ;  /* 0x0ffffffe09077836 */ /* 0x002fe20000000000 */
[----:B------:R-:W-:-:S05]  /*08e0*/  MOV R6, RZ ;  /* 0x000000ff00067202 */ /* 0x000fca0000000f00 */
[----:B------:R-:W-:Y:S01]  /*08f0*/  @P0 VIADD R3, R3, 0x1 ;  /* 0x0000000103030836 */ /* 0x000fe20000000000 */
[----:B------:R-:W1:Y:S03]  /*0900*/  F2I.FTZ.U32.TRUNC.NTZ R7, R7 ;  /* 0x0000000700077305 */ /* 0x000e66000021f000 */
[----:B------:R-:W-:Y:S01]  /*0910*/  IMAD.MOV.U32 R12, RZ, RZ, R3 ;  /* 0x000000ffff0c7224 */ /* 0x000fe200078e0003 */
[----:B--2---:R-:W-:-:S04]  /*0920*/  IADD3 R3, PT, PT, R8, 0xffffffe, RZ ;  /* 0x0ffffffe08037810 */ /* 0x004fc80007ffe0ff */
[----:B------:R-:W-:Y:S02]  /*0930*/  @!P2 IADD3 R12, PT, PT, -R12, RZ, RZ ;  /* 0x000000ff0c0ca210 */ /* 0x000fe40007ffe1ff */
[----:B------:R-:W-:Y:S01]  /*0940*/  @!P1 LOP3.LUT R12, RZ, R17, RZ, 0x33, !PT ;  /* 0x00000011ff0c9212 */ /* 0x000fe200078e33ff */
[----:B-1----:R-:W-:-:S04]  /*0950*/  IMAD.MOV R11, RZ, RZ, -R7 ;  /* 0x000000ffff0b7224 */ /* 0x002fc800078e0a07 */
[C---:B------:R-:W-:Y:S01]  /*0960*/  IMAD.SHL.U32 R76, R12.reuse, 0x40, RZ ;  /* 0x000000400c4c7824 */ /* 0x040fe200078e00ff */
[----:B------:R-:W-:Y:S01]  /*0970*/  IADD3 R12, PT, PT, -R12, RZ, RZ ;  /* 0x000000ff0c0c7210 */ /* 0x000fe20007ffe1ff */
[----:B------:R-:W-:Y:S02]  /*0980*/  IMAD R11, R11, R2, RZ ;  /* 0x000000020b0b7224 */ /* 0x000fe400078e02ff */
[C---:B------:R-:W-:Y:S01]  /*0990*/  VIADD R20, R76.reuse, 0x3f ;  /* 0x0000003f4c147836 */ /* 0x040fe20000000000 */
[C---:B------:R-:W-:Y:S01]  /*09a0*/  IADD3 R33, PT, PT, R76.reuse, 0x12, RZ ;  /* 0x000000124c217810 */ /* 0x040fe20007ffe0ff */
[----:B------:R-:W-:Y:S01]  /*09b0*/  IMAD.HI.U32 R11, R7, R11, R6 ;  /* 0x0000000b070b7227 */ /* 0x000fe200078e0006 */
[C---:B------:R-:W-:Y:S01]  /*09c0*/  IADD3 R36, PT, PT, R76.reuse, 0x16, RZ ;  /* 0x000000164c247810 */ /* 0x040fe20007ffe0ff */
[----:B------:R-:W1:Y:S01]  /*09d0*/  F2I.FTZ.U32.TRUNC.NTZ R7, R3 ;  /* 0x0000000300077305 */ /* 0x000e62000021f000 */
[----:B------:R-:W-:Y:S01]  /*09e0*/  IABS R15, R20 ;  /* 0x00000014000f7213 */ /* 0x000fe20000000000 */
[C---:B------:R-:W-:Y:S01]  /*09f0*/  VIADD R18, R76.reuse, 0x1 ;  /* 0x000000014c127836 */ /* 0x040fe20000000000 */
[C---:B------:R-:W-:Y:S01]  /*0a00*/  IADD3 R44, PT, PT, R76.reuse, 0x1d, RZ ;  /* 0x0000001d4c2c7810 */ /* 0x040fe20007ffe0ff */
[C---:B------:R-:W-:Y:S01]  /*0a10*/  VIADD R19, R76.reuse, 0x2 ;  /* 0x000000024c137836 */ /* 0x040fe20000000000 */
[----:B------:R-:W-:Y:S01]  /*0a20*/  IADD3 R46, PT, PT, R76, 0x1f, RZ ;  /* 0x0000001f4c2e7810 */ /* 0x000fe20007ffe0ff */
[C---:B------:R-:W-:Y:S01]  /*0a30*/  IMAD.HI.U32 R8, R11.reuse, R15, RZ ;  /* 0x0000000f0b087227 */ /* 0x040fe200078e00ff */
[----:B------:R-:W-:Y:S01]  /*0a40*/  IABS R9, R18 ;  /* 0x0000001200097213 */ /* 0x000fe20000000000 */
[----:B------:R-:W-:Y:S01]  /*0a50*/  STL [R1+0x3a0], R76 ;  /* 0x0003a04c01007387 */ /* 0x000fe20000100800 */
[----:B------:R-:W-:Y:S01]  /*0a60*/  IABS R10, R19 ;  /* 0x00000013000a7213 */ /* 0x000fe20000000000 */
[----:B------:R-:W-:Y:S01]  /*0a70*/  IMAD.MOV R8, RZ, RZ, -R8 ;  /* 0x000000ffff087224 */ /* 0x000fe200078e0a08 */
[----:B------:R-:W-:Y:S01]  /*0a80*/  ISETP.GE.AND P2, PT, R18, RZ, PT ;  /* 0x000000ff1200720c */ /* 0x000fe20003f46270 */
[----:B------:R-:W-:Y:S01]  /*0a90*/  IMAD.HI.U32 R6, R11, R9, RZ ;  /* 0x000000090b067227 */ /* 0x000fe200078e00ff */
[----:B------:R-:W-:-:S02]  /*0aa0*/  ISETP.GE.AND P3, PT, R19, RZ, PT ;  /* 0x000000ff1300720c */ /* 0x000fc40003f66270 */
[----:B-1----:R-:W-:Y:S01]  /*0ab0*/  IADD3 R3, PT, PT, RZ, -R7, RZ ;  /* 0x80000007ff037210 */ /* 0x002fe20007ffe0ff */
[----:B------:R-:W-:Y:S01]  /*0ac0*/  IMAD R15, R2, R8, R15 ;  /* 0x00000008020f7224 */ /* 0x000fe200078e020f */
[----:B------:R-:W-:Y:S01]  /*0ad0*/  IABS R43, R46 ;  /* 0x0000002e002b7213 */ /* 0x000fe20000000000 */
[----:B------:R-:W-:Y:S01]  /*0ae0*/  IMAD.MOV R6, RZ, RZ, -R6 ;  /* 0x000000ffff067224 */ /* 0x000fe200078e0a06 */
[C---:B------:R-:W-:Y:S01]  /*0af0*/  IADD3 R47, PT, PT, R76.reuse, 0x20, RZ ;  /* 0x000000204c2f7810 */ /* 0x040fe20007ffe0ff */
[----:B------:R-:W-:Y:S01]  /*0b00*/  VIADD R21, R76, 0x3 ;  /* 0x000000034c157836 */ /* 0x000fe20000000000 */
[C---:B------:R-:W-:Y:S01]  /*0b10*/  ISETP.GT.U32.AND P1, PT, R2.reuse, R15, PT ;  /* 0x0000000f0200720c */ /* 0x040fe20003f24070 */
[----:B------:R-:W-:Y:S01]  /*0b20*/  IMAD R9, R2, R6, R9 ;  /* 0x0000000602097224 */ /* 0x000fe200078e0209 */
[----:B------:R-:W-:Y:S01]  /*0b30*/  IADD3 R49, PT, PT, R76, 0x22, RZ ;  /* 0x000000224c317810 */ /* 0x000fe20007ffe0ff */
[----:B------:R-:W-:Y:S01]  /*0b40*/  IMAD R3, R3, R0, RZ ;  /* 0x0000000003037224 */ /* 0x000fe200078e02ff */
[----:B------:R-:W-:Y:S01]  /*0b50*/  IABS R13, R21 ;  /* 0x00000015000d7213 */ /* 0x000fe20000000000 */
[----:B------:R-:W-:Y:S01]  /*0b60*/  IMAD.MOV.U32 R6, RZ, RZ, RZ ;  /* 0x000000ffff067224 */ /* 0x000fe200078e00ff */
[----:B------:R-:W-:Y:S01]  /*0b70*/  ISETP.GT.U32.AND P0, PT, R2, R9, PT ;  /* 0x000000090200720c */ /* 0x000fe20003f04070 */
[----:B------:R-:W-:Y:S01]  /*0b80*/  IMAD.HI.U32 R8, R11, R10, RZ ;  /* 0x0000000a0b087227 */ /* 0x000fe200078e00ff */
[----:B------:R-:W-:-:S02]  /*0b90*/  IADD3 R50, PT, PT, R76, 0x29, RZ ;  /* 0x000000294c327810 */ /* 0x000fc40007ffe0ff */
[----:B------:R-:W-:Y:S01]  /*0ba0*/  IADD3 R60, PT, PT, R76, 0x31, RZ ;  /* 0x000000314c3c7810 */ /* 0x000fe20007ffe0ff */
[----:B------:R-:W-:Y:S01]  /*0bb0*/  IMAD.HI.U32 R3, R7, R3, R6 ;  /* 0x0000000307037227 */ /* 0x000fe200078e0006 */
[----:B------:R-:W-:Y:S02]  /*0bc0*/  IADD3 R7, PT, PT, -R8, RZ, RZ ;  /* 0x000000ff08077210 */ /* 0x000fe40007ffe1ff */
[----:B------:R-:W-:Y:S01]  /*0bd0*/  IABS R52, R50 ;  /* 0x0000003200347213 */ /* 0x000fe20000000000 */
[--C-:B------:R-:W-:Y:S01]  /*0be0*/  @!P1 IMAD.IADD R15, R15, 0x1, -R2.reuse ;  /* 0x000000010f0f9824 */ /* 0x100fe200078e0a02 */
[C---:B------:R-:W-:Y:S01]  /*0bf0*/  IADD3 R66, PT, PT, R76.reuse, 0x38, RZ ;  /* 0x000000384c427810 */ /* 0x040fe20007ffe0ff */
[----:B------:R-:W-:Y:S01]  /*0c00*/  IMAD.HI.U32 R6, R11, R13, RZ ;  /* 0x0000000d0b067227 */ /* 0x000fe200078e00ff */
[----:B------:R-:W-:Y:S02]  /*0c10*/  IADD3 R68, PT, PT, R76, 0x3a, RZ ;  /* 0x0000003a4c447810 */ /* 0x000fe40007ffe0ff */
[----:B------:R-:W-:Y:S01]  /*0c20*/  ISETP.GT.U32.AND P6, PT, R2, R15, PT ;  /* 0x0000000f0200720c */ /* 0x000fe20003fc4070 */
[----:B------:R-:W-:Y:S01]  /*0c30*/  @!P0 IMAD.IADD R9, R9, 0x1, -R2 ;  /* 0x0000000109098824 */ /* 0x000fe200078e0a02 */
[----:B------:R-:W-:Y:S01]  /*0c40*/  IADD3 R6, PT, PT, -R6, RZ, RZ ;  /* 0x000000ff06067210 */ /* 0x000fe20007ffe1ff */
[C---:B------:R-:W-:Y:S01]  /*0c50*/  IMAD R8, R2.reuse, R7, R10 ;  /* 0x0000000702087224 */ /* 0x040fe200078e020a */
[----:B------:R-:W-:Y:S01]  /*0c60*/  ISETP.GE.AND P0, PT, R21, RZ, PT ;  /* 0x000000ff1500720c */ /* 0x000fe20003f06270 */
[----:B------:R-:W-:Y:S01]  /*0c70*/  IMAD R12, R17, R12, R16 ;  /* 0x0000000c110c7224 */ /* 0x000fe200078e0210 */
[C---:B------:R-:W-:Y:S01]  /*0c80*/  ISETP.GT.U32.AND P5, PT, R2.reuse, R9, PT ;  /* 0x000000090200720c */ /* 0x040fe20003fa4070 */
[C---:B------:R-:W-:Y:S01]  /*0c90*/  IMAD R13, R2.reuse, R6, R13 ;  /* 0x00000006020d7224 */ /* 0x040fe200078e020d */
[----:B------:R-:W-:Y:S01]  /*0ca0*/  ISETP.GT.U32.AND P1, PT, R2, R8, PT ;  /* 0x000000080200720c */ /* 0x000fe20003f24070 */
[C---:B------:R-:W-:Y:S01]  /*0cb0*/  VIADD R6, R76.reuse, 0x4 ;  /* 0x000000044c067836 */ /* 0x040fe20000000000 */
[----:B------:R-:W-:Y:S01]  /*0cc0*/  IABS R67, R66 ;  /* 0x0000004200437213 */ /* 0x000fe20000000000 */
[----:B------:R-:W-:Y:S01]  /*0cd0*/  VIADD R7, R76, 0x5 ;  /* 0x000000054c077836 */ /* 0x000fe20000000000 */
[----:B------:R-:W-:Y:S01]  /*0ce0*/  ISETP.GT.U32.AND P4, PT, R2, R13, PT ;  /* 0x0000000d0200720c */ /* 0x000fe20003f84070 */
[----:B------:R-:W-:Y:S01]  /*0cf0*/  IMAD.IADD R12, R14, 0x1, R12 ;  /* 0x000000010e0c7824 */ /* 0x000fe200078e020c */
[----:B------:R-:W-:Y:S01]  /*0d00*/  @!P6 IADD3 R15, PT, PT, R15, -R2, RZ ;  /* 0x800000020f0fe210 */ /* 0x000fe20007ffe0ff */
[----:B------:R-:W-:Y:S01]  /*0d10*/  VIADD R24, R76, 0x9 ;  /* 0x000000094c187836 */ /* 0x000fe20000000000 */
[----:B------:R-:W-:Y:S01]  /*0d20*/  ISETP.GE.AND P6, PT, R20, RZ, PT ;  /* 0x000000ff1400720c */ /* 0x000fe20003fc6270 */
[----:B------:R-:W-:Y:S01]  /*0d30*/  VIADD R25, R76, 0xa ;  /* 0x0000000a4c197836 */ /* 0x000fe20000000000 */
[----:B------:R-:W-:Y:S01]  /*0d40*/  IABS R16, R6 ;  /* 0x0000000600107213 */ /* 0x000fe20000000000 */
[--C-:B------:R-:W-:Y:S01]  /*0d50*/  @!P5 IMAD.IADD R9, R9, 0x1, -R2.reuse ;  /* 0x000000010909d824 */ /* 0x100fe200078e0a02 */
[----:B------:R-:W-:Y:S01]  /*0d60*/  ISETP.GE.AND P5, PT, R6, RZ, PT ;  /* 0x000000ff0600720c */ /* 0x000fe20003fa6270 */
[----:B------:R-:W-:Y:S01]  /*0d70*/  @!P1 IMAD.IADD R8, R8, 0x1, -R2 ;  /* 0x0000000108089824 */ /* 0x000fe200078e0a02 */
[----:B------:R-:W-:Y:S01]  /*0d80*/  MOV R6, R15 ;  /* 0x0000000f00067202 */ /* 0x000fe20000000f00 */
[----:B------:R-:W-:Y:S01]  /*0d90*/  IMAD.HI.U32 R10, R11, R16, RZ ;  /* 0x000000100b0a7227 */ /* 0x000fe200078e00ff */
[----:B------:R-:W-:-:S02]  /*0da0*/  IABS R17, R7 ;  /* 0x0000000700117213 */ /* 0x000fc40000000000 */
[----:B------:R-:W-:Y:S01]  /*0db0*/  ISETP.GE.AND P1, PT, R7, RZ, PT ;  /* 0x000000ff0700720c */ /* 0x000fe20003f26270 */
[----:B------:R-:W-:Y:S01]  /*0dc0*/  @!P4 IMAD.IADD R13, R13, 0x1, -R2 ;  /* 0x000000010d0dc824 */ /* 0x000fe200078e0a02 */
[----:B------:R-:W-:Y:S01]  /*0dd0*/  MOV R7, R9 ;  /* 0x0000000900077202 */ /* 0x000fe20000000f00 */
[----:B------:R-:W-:Y:S01]  /*0de0*/  @!P6 IMAD.MOV R6, RZ, RZ, -R6 ;  /* 0x000000ffff06e224 */ /* 0x000fe200078e0a06 */
[C---:B------:R-:W-:Y:S01]  /*0df0*/  ISETP.GT.U32.AND P6, PT, R2.reuse, R8, PT ;  /* 0x000000080200720c */ /* 0x040fe20003fc4070 */
[----:B------:R-:W-:Y:S01]  /*0e00*/  IMAD.MOV R9, RZ, RZ, -R10 ;  /* 0x000000ffff097224 */ /* 0x000fe200078e0a0a */
[C---:B------:R-:W-:Y:S01]  /*0e10*/  ISETP.GT.U32.AND P4, PT, R2.reuse, R13, PT ;  /* 0x0000000d0200720c */ /* 0x040fe20003f84070 */
[----:B------:R-:W-:Y:S01]  /*0e20*/  IMAD.HI.U32 R14, R11, R17, RZ ;  /* 0x000000110b0e7227 */ /* 0x000fe200078e00ff */
[----:B------:R-:W-:Y:S02]  /*0e30*/  IABS R19, R24 ;  /* 0x0000001800137213 */ /* 0x000fe40000000000 */
[----:B------:R-:W-:Y:S01]  /*0e40*/  IABS R21, R25 ;  /* 0x0000001900157213 */ /* 0x000fe20000000000 */
[----:B------:R-:W-:Y:S01]  /*0e50*/  IMAD R10, R2, R9, R16 ;  /* 0x00000009020a7224 */ /* 0x000fe200078e0210 */
[----:B------:R-:W-:Y:S01]  /*0e60*/  IADD3 R14, PT, PT, -R14, RZ, RZ ;  /* 0x000000ff0e0e7210 */ /* 0x000fe20007ffe1ff */
[C---:B------:R-:W-:Y:S01]  /*0e70*/  VIADD R15, R76.reuse, 0x6 ;  /* 0x000000064c0f7836 */ /* 0x040fe20000000000 */
[----:B------:R-:W-:Y:S01]  /*0e80*/  IABS R71, R68 ;  /* 0x0000004400477213 */ /* 0x000fe20000000000 */
[----:B------:R-:W-:Y:S01]  /*0e90*/  @!P2 IMAD.MOV R7, RZ, RZ, -R7 ;  /* 0x000000ffff07a224 */ /* 0x000fe200078e0a07 */
[----:B------:R-:W-:Y:S01]  /*0ea0*/  IADD3 R72, PT, PT, R76, 0x3c, RZ ;  /* 0x0000003c4c487810 */ /* 0x000fe20007ffe0ff */
[----:B------:R-:W-:Y:S01]  /*0eb0*/  @!P6 IMAD.IADD R8, R8, 0x1, -R2 ;  /* 0x000000010808e824 */ /* 0x000fe200078e0a02 */
[----:B------:R-:W-:Y:S01]  /*0ec0*/  ISETP.GT.U32.AND P6, PT, R2, R10, PT ;  /* 0x0000000a0200720c */ /* 0x000fe20003fc4070 */
[----:B------:R-:W-:Y:S01]  /*0ed0*/  VIADD R9, R76, 0x7 ;  /* 0x000000074c097836 */ /* 0x000fe20000000000 */
[----:B------:R-:W-:Y:S01]  /*0ee0*/  IABS R18, R15 ;  /* 0x0000000f00127213 */ /* 0x000fe20000000000 */
[----:B------:R-:W-:Y:S01]  /*0ef0*/  @!P3 IMAD.MOV R8, RZ, RZ, -R8 ;  /* 0x000000ffff08b224 */ /* 0x000fe200078e0a08 */
[----:B------:R-:W-:Y:S01]  /*0f00*/  ISETP.GE.AND P2, PT, R15, RZ, PT ;  /* 0x000000ff0f00720c */ /* 0x000fe20003f46270 */
[----:B------:R-:W-:Y:S01]  /*0f10*/  IMAD R15, R2, R14, R17 ;  /* 0x0000000e020f7224 */ /* 0x000fe200078e0211 */
[----:B------:R-:W-:Y:S01]  /*0f20*/  MOV R14, R18 ;  /* 0x00000012000e7202 */ /* 0x000fe20000000f00 */
[--C-:B------:R-:W-:Y:S01]  /*0f30*/  @!P4 IMAD.IADD R13, R13, 0x1, -R2.reuse ;  /* 0x000000010d0dc824 */ /* 0x100fe200078e0a02 */
[----:B------:R-:W-:Y:S01]  /*0f40*/  ISETP.GE.AND P4, PT, R9, RZ, PT ;  /* 0x000000ff0900720c */ /* 0x000fe20003f86270 */
[----:B------:R-:W-:Y:S01]  /*0f50*/  VIADD R26, R76, 0xb ;  /* 0x0000000b4c1a7836 */ /* 0x000fe20000000000 */
[----:B------:R-:W-:Y:S01]  /*0f60*/  ISETP.GT.U32.AND P3, PT, R2, R15, PT ;  /* 0x0000000f0200720c */ /* 0x000fe20003f64070 */
[----:B------:R-:W-:Y:S01]  /*0f70*/  VIADD R27, R76, 0xc ;  /* 0x0000000c4c1b7836 */ /* 0x000fe20000000000 */
[----:B------:R-:W-:Y:S01]  /*0f80*/  IABS R16, R9 ;  /* 0x0000000900107213 */ /* 0x000fe20000000000 */
[----:B------:R-:W-:Y:S01]  /*0f90*/  @!P6 IMAD.IADD R10, R10, 0x1, -R2 ;  /* 0x000000010a0ae824 */ /* 0x000fe200078e0a02 */
[----:B------:R-:W-:Y:S01]  /*0fa0*/  IADD3 R18, PT, PT, R76, 0x8, RZ ;  /* 0x000000084c127810 */ /* 0x000fe20007ffe0ff */
[----:B------:R-:W-:Y:S01]  /*0fb0*/  IMAD.HI.U32 R9, R11, R14, RZ ;  /* 0x0000000e0b097227 */ /* 0x000fe200078e00ff */
[----:B------:R-:W-:-:S02]  /*0fc0*/  IABS R22, R27 ;  /* 0x0000001b00167213 */ /* 0x000fc40000000000 */
[----:B------:R-:W-:Y:S01]  /*0fd0*/  ISETP.GT.U32.AND P6, PT, R2, R10, PT ;  /* 0x0000000a0200720c */ /* 0x000fe20003fc4070 */
[----:B------:R-:W-:Y:S01]  /*0fe0*/  IMAD.MOV R17, RZ, RZ, -R9 ;  /* 0x000000ffff117224 */ /* 0x000fe200078e0a09 */
[----:B------:R-:W-:Y:S01]  /*0ff0*/  MOV R9, R13 ;  /* 0x0000000d00097202 */ /* 0x000fe20000000f00 */
[----:B------:R-:W-:Y:S01]  /*1000*/  IMAD.HI.U32 R13, R11, R16, RZ ;  /* 0x000000100b0d7227 */ /* 0x000fe200078e00ff */
[----:B------:R-:W-:Y:S02]  /*1010*/  IABS R75, R72 ;  /* 0x00000048004b7213 */ /* 0x000fe40000000000 */
[----:B------:R-:W-:Y:S01]  /*1020*/  @!P0 IADD3 R9, PT, PT, -R9, RZ, RZ ;  /* 0x000000ff09098210 */ /* 0x000fe20007ffe1ff */
[----:B------:R-:W-:Y:S01]  /*1030*/  IMAD.MOV R13, RZ, RZ, -R13 ;  /* 0x000000ffff0d7224 */ /* 0x000fe200078e0a0d */
[----:B------:R-:W-:Y:S01]  /*1040*/  ISETP.GE.AND P0, PT, R18, RZ, PT ;  /* 0x000000ff1200720c */ /* 0x000fe20003f06270 */
[C---:B------:R-:W-:Y:S01]  /*1050*/  IMAD R14, R2.reuse, R17, R14 ;  /* 0x00000011020e7224 */ /* 0x040fe200078e020e */
[----:B------:R-:W-:Y:S01]  /*1060*/  IABS R18, R18 ;  /* 0x0000001200127213 */ /* 0x000fe20000000000 */
[----:B------:R-:W-:Y:S01]  /*1070*/  IMAD R17, R2, R13, R16 ;  /* 0x0000000d02117224 */ /* 0x000fe200078e0210 */
[----:B------:R-:W-:Y:S01]  /*1080*/  @!P3 IADD3 R15, PT, PT, R15, -R2, RZ ;  /* 0x800000020f0fb210 */ /* 0x000fe20007ffe0ff */
[----:B------:R-:W-:Y:S01]  /*1090*/  IMAD.HI.U32 R16, R11, R19, RZ ;  /* 0x000000130b107227 */ /* 0x000fe200078e00ff */
[----:B------:R-:W-:-:S02]  /*10a0*/  PRMT R110, R102, 0x6540, R12 ;  /* 0x00006540666e7816 */ /* 0x000fc4000000000c */
[----:B------:R-:W-:Y:S01]  /*10b0*/  ISETP.GT.U32.AND P3, PT, R2, R15, PT ;  /* 0x0000000f0200720c */ /* 0x000fe20003f64070 */
[----:B------:R-:W-:Y:S01]  /*10c0*/  IMAD.HI.U32 R13, R11, R18, RZ ;  /* 0x000000120b0d7227 */ /* 0x000fe200078e00ff */
[----:B------:R-:W-:Y:S01]  /*10d0*/  IADD3 R20, PT, PT, -R16, RZ, RZ ;  /* 0x000000ff10147210 */ /* 0x000fe20007ffe1ff */
[----:B------:R-:W-:Y:S01]  /*10e0*/  STL [R1+0x3a4], R110 ;  /* 0x0003a46e01007387 */ /* 0x000fe20000100800 */
[----:B------:R-:W-:Y:S01]  /*10f0*/  SHF.L.U32 R12, R12, 0x8, RZ ;  /* 0x000000080c0c7819 */ /* 0x000fe200000006ff */
[----:B------:R-:W-:Y:S01]  /*1100*/  @!P6 IMAD.IADD R10, R10, 0x1, -R2 ;  /* 0x000000010a0ae824 */ /* 0x000fe200078e0a02 */
[----:B------:R-:W-:Y:S01]  /*1110*/  ISETP.GT.U32.AND P6, PT, R2, R14, PT ;  /* 0x0000000e0200720c */ /* 0x000fe20003fc4070 */
[----:B------:R-:W-:Y:S01]  /*1120*/  IMAD.MOV R13, RZ, RZ, -R13 ;  /* 0x000000ffff0d7224 */ /* 0x000fe200078e0a0d */
[----:B------:R-:W-:Y:S01]  /*1130*/  LOP3.LUT R108, R12, 0x40, R102, 0xfe, !PT ;  /* 0x000000400c6c7812 */ /* 0x000fe200078efe66 */
[----:B------:R-:W-:Y:S01]  /*1140*/  IMAD R19, R2, R20, R19 ;  /* 0x0000001402137224 */ /* 0x000fe200078e0213 */
[----:B------:R-:W-:Y:S01]  /*1150*/  LOP3.LUT R106, R110, 0x80, RZ, 0xfc, !PT ;  /* 0x000000806e6a7812 */ /* 0x000fe200078efcff */
[----:B------:R-:W-:Y:S01]  /*1160*/  IMAD R16, R2, R13, R18 ;  /* 0x0000000d02107224 */ /* 0x000fe200078e0212 */
[----:B------:R-:W-:Y:S01]  /*1170*/  LOP3.LUT R104, R110, 0xc0, RZ, 0xfc, !PT ;  /* 0x000000c06e687812 */ /* 0x000fe200078efcff */
[----:B------:R-:W-:Y:S01]  /*1180*/  @!P3 IMAD.IADD R15, R15, 0x1, -R2 ;  /* 0x000000010f0fb824 */ /* 0x000fe200078e0a02 */
[----:B------:R-:W-:Y:S01]  /*1190*/  STL [R1+0x5b8], R108 ;  /* 0x0005b86c01007387 */ /* 0x000fe20000100800 */
[----:B------:R-:W-:Y:S01]  /*11a0*/  IMAD.HI.U32 R13, R11, R21, RZ ;  /* 0x000000150b0d7227 */ /* 0x000fe200078e00ff */
[----:B------:R-:W-:-:S02]  /*11b0*/  ISETP.GT.U32.AND P3, PT, R2, R16, PT ;  /* 0x000000100200720c */ /* 0x000fc40003f64070 */
[----:B------:R1:W-:Y:S01]  /*11c0*/  STL [R1+0x5d0], R106 ;  /* 0x0005d06a01007387 */ /* 0x0003e20000100800 */
[----:B------:R-:W-:Y:S01]  /*11d0*/  @!P6 IADD3 R14, PT, PT, R14, -R2, RZ ;  /* 0x800000020e0ee210 */ /* 0x000fe20007ffe0ff */
[----:B------:R-:W-:Y:S01]  /*11e0*/  @!P5 IMAD.MOV R10, RZ, RZ, -R10 ;  /* 0x000000ffff0ad224 */ /* 0x000fe200078e0a0a */
[----:B------:R-:W-:Y:S01]  /*11f0*/  ISETP.GT.U32.AND P6, PT, R2, R19, PT ;  /* 0x000000130200720c */ /* 0x000fe20003fc4070 */
[C---:B------:R-:W-:Y:S01]  /*1200*/  VIADD R28, R76.reuse, 0xd ;  /* 0x0000000d4c1c7836 */ /* 0x040fe20000000000 */
[----:B------:R-:W-:Y:S01]  /*1210*/  IADD3 R13, PT, PT, -R13, RZ, RZ ;  /* 0x000000ff0d0d7210 */ /* 0x000fe20007ffe1ff */
[----:B------:R-:W-:Y:S01]  /*1220*/  VIADD R29, R76, 0xe ;  /* 0x0000000e4c1d7836 */ /* 0x000fe20000000000 */
[----:B------:R-:W-:Y:S01]  /*1230*/  ISETP.GT.U32.AND P5, PT, R2, R17, PT ;  /* 0x000000110200720c */ /* 0x000fe20003fa4070 */
[----:B------:R-:W-:Y:S01]  /*1240*/  VIADD R30, R76, 0xf ;  /* 0x0000000f4c1e7836 */ /* 0x000fe20000000000 */
[----:B------:R-:W-:Y:S01]  /*1250*/  IABS R23, R28 ;  /* 0x0000001c00177213 */ /* 0x000fe20000000000 */
[----:B------:R-:W-:Y:S01]  /*1260*/  IMAD R18, R2, R13, R21 ;  /* 0x0000000d02127224 */ /* 0x000fe200078e0215 */
[----:B------:R-:W-:Y:S01]  /*1270*/  IABS R21, R26 ;  /* 0x0000001a00157213 */ /* 0x000fe20000000000 */
[----:B------:R-:W-:Y:S01]  /*1280*/  IMAD.MOV.U32 R13, RZ, RZ, R15 ;  /* 0x000000ffff0d7224 */ /* 0x000fe200078e000f */
[----:B------:R-:W-:Y:S01]  /*1290*/  @!P3 IADD3 R16, PT, PT, R16, -R2, RZ ;  /* 0x800000021010b210 */ /* 0x000fe20007ffe0ff */
[----:B------:R-:W-:Y:S01]  /*12a0*/  IMAD.HI.U32 R20, R11, R23, RZ ;  /* 0x000000170b147227 */ /* 0x000fe200078e00ff */
[----:B------:R-:W-:Y:S02]  /*12b0*/  STL [R1+0x5bc], R104 ;  /* 0x0005bc6801007387 */ /* 0x000fe40000100800 */
[----:B------:R-:W-:Y:S01]  /*12c0*/  @!P1 IADD3 R13, PT, PT, -R13, RZ, RZ ;  /* 0x000000ff0d0d9210 */ /* 0x000fe20007ffe1ff */
[----:B------:R-:W-:Y:S01]  /*12d0*/  @!P6 IMAD.IADD R19, R19, 0x1, -R2 ;  /* 0x000000011313e824 */ /* 0x000fe200078e0a02 */
[----:B------:R-:W-:Y:S01]  /*12e0*/  ISETP.GT.U32.AND P6, PT, R2, R16, PT ;  /* 0x000000100200720c */ /* 0x000fe20003fc4070 */
[----:B------:R-:W-:-:S03]  /*12f0*/  IMAD.HI.U32 R15, R11, R21, RZ ;  /* 0x000000150b0f7227 */ /* 0x000fc600078e00ff */
[C---:B------:R-:W-:Y:S01]  /*1300*/  ISETP.GT.U32.AND P1, PT, R2.reuse, R19, PT ;  /* 0x000000130200720c */ /* 0x040fe20003f24070 */
[----:B------:R-:W-:Y:S02]  /*1310*/  IMAD.MOV R15, RZ, RZ, -R15 ;  /* 0x000000ffff0f7224 */ /* 0x000fe400078e0a0f */
[----:B------:R-:W-:Y:S01]  /*1320*/  @!P5 IMAD.IADD R17, R17, 0x1, -R2 ;  /* 0x000000011111d824 */ /* 0x000fe200078e0a02 */
[C---:B------:R-:W-:Y:S01]  /*1330*/  ISETP.GT.U32.AND P5, PT, R2.reuse, R14, PT ;  /* 0x0000000e0200720c */ /* 0x040fe20003fa4070 */
[C---:B------:R-:W-:Y:S02]  /*1340*/  IMAD R21, R2.reuse, R15, R21 ;  /* 0x0000000f02157224 */ /* 0x040fe400078e0215 */
[----:B------:R-:W-:Y:S01]  /*1350*/  IMAD.HI.U32 R15, R11, R22, RZ ;  /* 0x000000160b0f7227 */ /* 0x000fe200078e00ff */
[----:B------:R-:W-:-:S03]  /*1360*/  ISETP.GT.U32.AND P3, PT, R2, R17, PT ;  /* 0x000000110200720c */ /* 0x000fc60003f64070 */
[--C-:B------:R-:W-:Y:S01]  /*1370*/  @!P6 IMAD.IADD R16, R16, 0x1, -R2.reuse ;  /* 0x000000011010e824 */ /* 0x100fe200078e0a02 */
[----:B------:R-:W-:Y:S01]  /*1380*/  ISETP.GT.U32.AND P6, PT, R2, R21, PT ;  /* 0x000000150200720c */ /* 0x000fe20003fc4070 */
[----:B------:R-:W-:Y:S01]  /*1390*/  IMAD.MOV R15, RZ, RZ, -R15 ;  /* 0x000000ffff0f7224 */ /* 0x000fe200078e0a0f */
[----:B------:R-:W-:Y:S01]  /*13a0*/  @!P1 IADD3 R19, PT, PT, R19, -R2, RZ ;  /* 0x8000000213139210 */ /* 0x000fe20007ffe0ff */
[----:B------:R-:W-:Y:S01]  /*13b0*/  VIADD R31, R76, 0x10 ;  /* 0x000000104c1f7836 */ /* 0x000fe20000000000 */
[----:B------:R-:W-:Y:S01]  /*13c0*/  ISETP.GE.AND P1, PT, R25, RZ, PT ;  /* 0x000000ff1900720c */ /* 0x000fe20003f26270 */
[----:B------:R-:W-:Y:S01]  /*13d0*/  @!P5 IMAD.IADD R14, R14, 0x1, -R2 ;  /* 0x000000010e0ed824 */ /* 0x000fe200078e0a02 */
[----:B------:R-:W-:Y:S01]  /*13e0*/  IABS R25, R29 ;  /* 0x0000001d00197213 */ /* 0x000fe20000000000 */
[----:B------:R-:W-:Y:S01]  /*13f0*/  VIADD R32, R76, 0x11 ;  /* 0x000000114c207836 */ /* 0x000fe20000000000 */
[----:B------:R-:W-:Y:S01]  /*1400*/  ISETP.GT.U32.AND P5, PT, R2, R18, PT ;  /* 0x000000120200720c */ /* 0x000fe20003fa4070 */
[----:B------:R-:W-:Y:S01]  /*1410*/  @!P2 IMAD.MOV R14, RZ, RZ, -R14 ;  /* 0x000000ffff0ea224 */ /* 0x000fe200078e0a0e */
[----:B------:R-:W-:Y:S01]  /*1420*/  @!P3 IADD3 R17, PT, PT, R17, -R2, RZ ;  /* 0x800000021111b210 */ /* 0x000fe20007ffe0ff */
[----:B------:R-:W-:Y:S01]  /*1430*/  @!P0 IMAD.MOV R16, RZ, RZ, -R16 ;  /* 0x000000ffff108224 */ /* 0x000fe200078e0a10 */
[----:B------:R-:W-:Y:S01]  /*1440*/  ISETP.GE.AND P3, PT, R24, RZ, PT ;  /* 0x000000ff1800720c */ /* 0x000fe20003f66270 */
[----:B------:R-:W-:Y:S01]  /*1450*/  @!P6 IMAD.IADD R21, R21, 0x1, -R2 ;  /* 0x000000011515e824 */ /* 0x000fe200078e0a02 */
[----:B------:R-:W-:Y:S01]  /*1460*/  ISETP.GE.AND P0, PT, R27, RZ, PT ;  /* 0x000000ff1b00720c */ /* 0x000fe20003f06270 */
[----:B------:R-:W-:Y:S01]  /*1470*/  IMAD.MOV R24, RZ, RZ, -R20 ;  /* 0x000000ffff187224 */ /* 0x000fe200078e0a14 */
[----:B------:R-:W-:Y:S01]  /*1480*/  IABS R27, R32 ;  /* 0x00000020001b7213 */ /* 0x000fe20000000000 */
[C---:B------:R-:W-:Y:S01]  /*1490*/  IMAD R20, R2.reuse, R15, R22 ;  /* 0x0000000f02147224 */ /* 0x040fe200078e0216 */
[----:B------:R-:W-:Y:S01]  /*14a0*/  ISETP.GT.U32.AND P6, PT, R2, R21, PT ;  /* 0x000000150200720c */ /* 0x000fe20003fc4070 */
[----:B------:R-:W-:Y:S01]  /*14b0*/  IMAD.HI.U32 R22, R11, R25, RZ ;  /* 0x000000190b167227 */ /* 0x000fe200078e00ff */
[----:B------:R-:W-:-:S02]  /*14c0*/  MOV R15, R17 ;  /* 0x00000011000f7202 */ /* 0x000fc40000000f00 */
[----:B------:R-:W-:Y:S01]  /*14d0*/  @!P5 IADD3 R18, PT, PT, R18, -R2, RZ ;  /* 0x800000021212d210 */ /* 0x000fe20007ffe0ff */
[----:B------:R-:W-:Y:S01]  /*14e0*/  IMAD.MOV R22, RZ, RZ, -R22 ;  /* 0x000000ffff167224 */ /* 0x000fe200078e0a16 */
[----:B------:R-:W-:Y:S01]  /*14f0*/  @!P4 IADD3 R15, PT, PT, -R15, RZ, RZ ;  /* 0x000000ff0f0fc210 */ /* 0x000fe20007ffe1ff */
[----:B------:R-:W-:Y:S01]  /*1500*/  IMAD.MOV.U32 R17, RZ, RZ, R19 ;  /* 0x000000ffff117224 */ /* 0x000fe200078e0013 */
[C---:B------:R-:W-:Y:S01]  /*1510*/  ISETP.GT.U32.AND P4, PT, R2.reuse, R20, PT ;  /* 0x000000140200720c */ /* 0x040fe20003f84070 */
[C---:B------:R-:W-:Y:S01]  /*1520*/  IMAD R22, R2.reuse, R22, R25 ;  /* 0x0000001602167224 */ /* 0x040fe200078e0219 */
[----:B------:R-:W-:Y:S01]  /*1530*/  IABS R25, R30 ;  /* 0x0000001e00197213 */ /* 0x000fe20000000000 */
[C---:B------:R-:W-:Y:S01]  /*1540*/  IMAD R23, R2.reuse, R24, R23 ;  /* 0x0000001802177224 */ /* 0x040fe200078e0217 */
[----:B------:R-:W-:Y:S01]  /*1550*/  ISETP.GT.U32.AND P2, PT, R2, R18, PT ;  /* 0x000000120200720c */ /* 0x000fe20003f44070 */
[----:B------:R-:W-:Y:S01]  /*1560*/  VIADD R34, R76, 0x13 ;  /* 0x000000134c227836 */ /* 0x000fe20000000000 */
[----:B------:R-:W-:Y:S01]  /*1570*/  @!P6 IADD3 R21, PT, PT, R21, -R2, RZ ;  /* 0x800000021515e210 */ /* 0x000fe20007ffe0ff */
[----:B------:R-:W-:Y:S01]  /*1580*/  IMAD.HI.U32 R19, R11, R25, RZ ;  /* 0x000000190b137227 */ /* 0x000fe200078e00ff */
[----:B------:R-:W-:-:S02]  /*1590*/  ISETP.GT.U32.AND P6, PT, R2, R22, PT ;  /* 0x000000160200720c */ /* 0x000fc40003fc4070 */
[----:B------:R-:W-:Y:S01]  /*15a0*/  @!P3 IADD3 R17, PT, PT, -R17, RZ, RZ ;  /* 0x000000ff1111b210 */ /* 0x000fe20007ffe1ff */
[----:B------:R-:W-:Y:S01]  /*15b0*/  IMAD.MOV R24, RZ, RZ, -R19 ;  /* 0x000000ffff187224 */ /* 0x000fe200078e0a13 */
[----:B------:R-:W-:Y:S01]  /*15c0*/  ISETP.GE.AND P5, PT, R26, RZ, PT ;  /* 0x000000ff1a00720c */ /* 0x000fe20003fa6270 */
[--C-:B------:R-:W-:Y:S01]  /*15d0*/  @!P4 IMAD.IADD R20, R20, 0x1, -R2.reuse ;  /* 0x000000011414c824 */ /* 0x100fe200078e0a02 */
[C---:B------:R-:W-:Y:S01]  /*15e0*/  ISETP.GT.U32.AND P3, PT, R2.reuse, R23, PT ;  /* 0x000000170200720c */ /* 0x040fe20003f64070 */
[----:B------:R-:W-:Y:S01]  /*15f0*/  IMAD R25, R2, R24, R25 ;  /* 0x0000001802197224 */ /* 0x000fe200078e0219 */
[----:B------:R-:W-:Y:S01]  /*1600*/  IABS R26, R31 ;  /* 0x0000001f001a7213 */ /* 0x000fe20000000000 */
[--C-:B------:R-:W-:Y:S01]  /*1610*/  @!P2 IMAD.IADD R18, R18, 0x1, -R2.reuse ;  /* 0x000000011212a824 */ /* 0x100fe200078e0a02 */
[----:B------:R-:W-:Y:S01]  /*1620*/  ISETP.GE.AND P2, PT, R28, RZ, PT ;  /* 0x000000ff1c00720c */ /* 0x000fe20003f46270 */
[----:B------:R-:W-:Y:S01]  /*1630*/  VIADD R35, R76, 0x14 ;  /* 0x000000144c237836 */ /* 0x000fe20000000000 */
[----:B------:R-:W-:Y:S01]  /*1640*/  IABS R28, R33 ;  /* 0x00000021001c7213 */ /* 0x000fe20000000000 */
[----:B------:R-:W-:Y:S01]  /*1650*/  @!P6 IMAD.IADD R22, R22, 0x1, -R2 ;  /* 0x000000011616e824 */ /* 0x000fe200078e0a02 */
[----:B------:R-:W-:Y:S01]  /*1660*/  ISETP.GE.AND P4, PT, R29, RZ, PT ;  /* 0x000000ff1d00720c */ /* 0x000fe20003f86270 */
[----:B------:R-:W-:-:S03]  /*1670*/  IMAD.HI.U32 R19, R11, R26, RZ ;  /* 0x0000001a0b137227 */ /* 0x000fc600078e00ff */
[C---:B------:R-:W-:Y:S01]  /*1680*/  ISETP.GT.U32.AND P6, PT, R2.reuse, R22, PT ;  /* 0x000000160200720c */ /* 0x040fe20003fc4070 */
[----:B------:R-:W-:Y:S01]  /*1690*/  IMAD.MOV R19, RZ, RZ, -R19 ;  /* 0x000000ffff137224 */ /* 0x000fe200078e0a13 */
[----:B------:R-:W-:Y:S01]  /*16a0*/  @!P3 IADD3 R23, PT, PT, R23, -R2, RZ ;  /* 0x800000021717b210 */ /* 0x000fe20007ffe0ff */
[----:B------:R-:W-:Y:S01]  /*16b0*/  @!P1 IMAD.MOV R18, RZ, RZ, -R18 ;  /* 0x000000ffff129224 */ /* 0x000fe200078e0a12 */
[C---:B------:R-:W-:Y:S01]  /*16c0*/  ISETP.GT.U32.AND P3, PT, R2.reuse, R20, PT ;  /* 0x000000140200720c */ /* 0x040fe20003f64070 */
[C---:B------:R-:W-:Y:S01]  /*16d0*/  IMAD R24, R2.reuse, R19, R26 ;  /* 0x0000001302187224 */ /* 0x040fe200078e021a */
[----:B------:R-:W-:Y:S01]  /*16e0*/  ISETP.GT.U32.AND P1, PT, R2, R23, PT ;  /* 0x000000170200720c */ /* 0x000fe20003f24070 */
[----:B------:R-:W-:-:S04]  /*16f0*/  IMAD.HI.U32 R19, R11, R27, RZ ;  /* 0x0000001b0b137227 */ /* 0x000fc800078e00ff */
[----:B------:R-:W-:Y:S02]  /*1700*/  IMAD.MOV R19, RZ, RZ, -R19 ;  /* 0x000000ffff137224 */ /* 0x000fe400078e0a13 */
[----:B------:R-:W-:Y:S01]  /*1710*/  @!P6 IADD3 R22, PT, PT, R22, -R2, RZ ;  /* 0x800000021616e210 */ /* 0x000fe20007ffe0ff */
[----:B------:R-:W-:Y:S01]  /*1720*/  IMAD.HI.U32 R26, R11, R28, RZ ;  /* 0x0000001c0b1a7227 */ /* 0x000fe200078e00ff */
[----:B------:R-:W-:Y:S02]  /*1730*/  ISETP.GT.U32.AND P6, PT, R2, R24, PT ;  /* 0x000000180200720c */ /* 0x000fe40003fc4070 */
[----:B------:R-:W-:Y:S01]  /*1740*/  @!P3 IADD3 R20, PT, PT, R20, -R2, RZ ;  /* 0x800000021414b210 */ /* 0x000fe20007ffe0ff */
[C---:B------:R-:W-:Y:S01]  /*1750*/  IMAD R27, R2.reuse, R19, R27 ;  /* 0x00000013021b7224 */ /* 0x040fe200078e021b */
[----:B------:R-:W-:Y:S01]  /*1760*/  ISETP.GT.U32.AND P3, PT, R2, R25, PT ;  /* 0x000000190200720c */ /* 0x000fe20003f64070 */
[----:B------:R-:W-:Y:S01]  /*1770*/  @!P1 IMAD.IADD R23, R23, 0x1, -R2 ;  /* 0x0000000117179824 */ /* 0x000fe200078e0a02 */
[----:B------:R-:W-:Y:S01]  /*1780*/  ISETP.GE.AND P1, PT, R30, RZ, PT ;  /* 0x000000ff1e00720c */ /* 0x000fe20003f26270 */
[----:B------:R-:W-:Y:S01]  /*1790*/  @!P0 IMAD.MOV R20, RZ, RZ, -R20 ;  /* 0x000000ffff148224 */ /* 0x000fe200078e0a14 */
[----:B------:R-:W-:Y:S01]  /*17a0*/  IABS R30, R34 ;  /* 0x00000022001e7213 */ /* 0x000fe20000000000 */
[----:B------:R-:W-:-:S02]  /*17b0*/  IMAD.MOV R29, RZ, RZ, -R26 ;  /* 0x000000ffff1d7224 */ /* 0x000fc400078e0a1a */
[----:B------:R-:W-:Y:S02]  /*17c0*/  IMAD.MOV.U32 R19, RZ, RZ, R21 ;  /* 0x000000ffff137224 */ /* 0x000fe400078e0015 */
[----:B------:R-:W-:Y:S01]  /*17d0*/  @!P6 IADD3 R24, PT, PT, R24, -R2, RZ ;  /* 0x800000021818e210 */ /* 0x000fe20007ffe0ff */
[----:B------:R-:W-:-:S03]  /*17e0*/  IMAD.HI.U32 R21, R11, R30, RZ ;  /* 0x0000001e0b157227 */ /* 0x000fc600078e00ff */
[C---:B------:R-:W-:Y:S01]  /*17f0*/  ISETP.GT.U32.AND P0, PT, R2.reuse, R24, PT ;  /* 0x000000180200720c */ /* 0x040fe20003f04070 */
[C---:B------:R-:W-:Y:S01]  /*1800*/  IMAD R26, R2.reuse, R29, R28 ;  /* 0x0000001d021a7224 */ /* 0x040fe200078e021c */
[----:B------:R-:W-:Y:S01]  /*1810*/  @!P3 IADD3 R25, PT, PT, R25, -R2, RZ ;  /* 0x800000021919b210 */ /* 0x000fe20007ffe0ff */
[----:B------:R-:W-:Y:S01]  /*1820*/  IMAD.MOV R29, RZ, RZ, -R21 ;  /* 0x000000ffff1d7224 */ /* 0x000fe200078e0a15 */
[----:B------:R-:W-:Y:S01]  /*1830*/  IABS R28, R35 ;  /* 0x00000023001c7213 */ /* 0x000fe20000000000 */
[----:B------:R-:W-:Y:S01]  /*1840*/  @!P5 IMAD.MOV R19, RZ, RZ, -R19 ;  /* 0x000000ffff13d224 */ /* 0x000fe200078e0a13 */
[C---:B------:R-:W-:Y:S01]  /*1850*/  ISETP.GT.U32.AND P6, PT, R2.reuse, R25, PT ;  /* 0x000000190200720c */ /* 0x040fe20003fc4070 */
[C---:B------:R-:W-:Y:S01]  /*1860*/  IMAD R29, R2.reuse, R29, R30 ;  /* 0x0000001d021d7224 */ /* 0x040fe200078e021e */
[----:B------:R-:W-:Y:S01]  /*1870*/  ISETP.GT.U32.AND P5, PT, R2, R27, PT ;  /* 0x0000001b0200720c */ /* 0x000fe20003fa4070 */
[----:B------:R-:W-:Y:S01]  /*1880*/  @!P4 IMAD.MOV R22, RZ, RZ, -R22 ;  /* 0x000000ffff16c224 */ /* 0x000fe200078e0a16 */
[----:B------:R-:W-:Y:S01]  /*1890*/  MOV R30, R28 ;  /* 0x0000001c001e7202 */ /* 0x000fe20000000f00 */
[----:B------:R-:W-:Y:S01]  /*18a0*/  VIADD R37, R76, 0x17 ;  /* 0x000000174c257836 */ /* 0x000fe20000000000 */
[----:B------:R-:W-:Y:S01]  /*18b0*/  ISETP.GT.U32.AND P4, PT, R2, R26, PT ;  /* 0x0000001a0200720c */ /* 0x000fe20003f84070 */
[----:B------:R-:W-:Y:S01]  /*18c0*/  @!P0 IMAD.IADD R24, R24, 0x1, -R2 ;  /* 0x0000000118188824 */ /* 0x000fe200078e0a02 */
[----:B------:R-:W-:Y:S01]  /*18d0*/  ISETP.GT.U32.AND P0, PT, R2, R29, PT ;  /* 0x0000001d0200720c */ /* 0x000fe20003f04070 */
[----:B------:R-:W-:Y:S01]  /*18e0*/  IMAD.HI.U32 R28, R11, R30, RZ ;  /* 0x0000001e0b1c7227 */ /* 0x000fe200078e00ff */
[----:B------:R-:W-:-:S02]  /*18f0*/  MOV R21, R23 ;  /* 0x0000001700157202 */ /* 0x000fc40000000f00 */
[----:B------:R-:W-:Y:S01]  /*1900*/  ISETP.GE.AND P3, PT, R31, RZ, PT ;  /* 0x000000ff1f00720c */ /* 0x000fe20003f66270 */
[--C-:B------:R-:W-:Y:S01]  /*1910*/  @!P6 IMAD.IADD R25, R25, 0x1, -R2.reuse ;  /* 0x000000011919e824 */ /* 0x100fe200078e0a02 */
[----:B------:R-:W-:Y:S01]  /*1920*/  ISETP.GE.AND P6, PT, R33, RZ, PT ;  /* 0x000000ff2100720c */ /* 0x000fe20003fc6270 */
[----:B------:R-:W-:Y:S01]  /*1930*/  @!P5 IMAD.IADD R27, R27, 0x1, -R2 ;  /* 0x000000011b1bd824 */ /* 0x000fe200078e0a02 */
[----:B------:R-:W-:Y:S01]  /*1940*/  IADD3 R33, PT, PT, R76, 0x15, RZ ;  /* 0x000000154c217810 */ /* 0x000fe20007ffe0ff */
[----:B------:R-:W-:Y:S01]  /*1950*/  IMAD.MOV.U32 R23, RZ, RZ, R25 ;  /* 0x000000ffff177224 */ /* 0x000fe200078e0019 */
[----:B------:R-:W-:Y:S01]  /*1960*/  ISETP.GE.AND P5, PT, R34, RZ, PT ;  /* 0x000000ff2200720c */ /* 0x000fe20003fa6270 */
[----:B------:R-:W-:Y:S01]  /*1970*/  IMAD.MOV R25, RZ, RZ, -R28 ;  /* 0x000000ffff197224 */ /* 0x000fe200078e0a1c */
[----:B------:R-:W-:Y:S01]  /*1980*/  IABS R31, R33 ;  /* 0x00000021001f7213 */ /* 0x000fe20000000000 */
[----:B------:R-:W-:Y:S01]  /*1990*/  @!P0 IMAD.IADD R29, R29, 0x1, -R2 ;  /* 0x000000011d1d8824 */ /* 0x000fe200078e0a02 */
[----:B------:R-:W-:Y:S01]  /*19a0*/  @!P4 IADD3 R26, PT, PT, R26, -R2, RZ ;  /* 0x800000021a1ac210 */ /* 0x000fe20007ffe0ff */
[C---:B------:R-:W-:Y:S01]  /*19b0*/  IMAD R28, R2.reuse, R25, R30 ;  /* 0x00000019021c7224 */ /* 0x040fe200078e021e */
[C---:B------:R-:W-:Y:S01]  /*19c0*/  ISETP.GT.U32.AND P4, PT, R2.reuse, R27, PT ;  /* 0x0000001b0200720c */ /* 0x040fe20003f84070 */
[----:B------:R-:W-:Y:S01]  /*19d0*/  IMAD.HI.U32 R25, R11, R31, RZ ;  /* 0x0000001f0b197227 */ /* 0x000fe200078e00ff */
[----:B------:R-:W-:-:S02]  /*19e0*/  ISETP.GT.U32.AND P0, PT, R2, R29, PT ;  /* 0x0000001d0200720c */ /* 0x000fc40003f04070 */
[----:B------:R-:W-:Y:S01]  /*19f0*/  IABS R34, R37 ;  /* 0x0000002500227213 */ /* 0x000fe20000000000 */
[----:B------:R-:W-:Y:S01]  /*1a00*/  IMAD.MOV R25, RZ, RZ, -R25 ;  /* 0x000000ffff197224 */ /* 0x000fe200078e0a19 */
[----:B------:R-:W-:Y:S01]  /*1a10*/  @!P3 IADD3 R24, PT, PT, -R24, RZ, RZ ;  /* 0x000000ff1818b210 */ /* 0x000fe20007ffe1ff */
[----:B------:R-:W-:Y:S01]  /*1a20*/  @!P2 IMAD.MOV R21, RZ, RZ, -R21 ;  /* 0x000000ffff15a224 */ /* 0x000fe200078e0a15 */
[----:B------:R-:W-:Y:S01]  /*1a30*/  ISETP.GE.AND P2, PT, R32, RZ, PT ;  /* 0x000000ff2000720c */ /* 0x000fe20003f46270 */
[C---:B------:R-:W-:Y:S01]  /*1a40*/  IMAD R31, R2.reuse, R25, R31 ;  /* 0x00000019021f7224 */ /* 0x040fe200078e021f */
[----:B------:R-:W-:Y:S01]  /*1a50*/  IABS R32, R36 ;  /* 0x0000002400207213 */ /* 0x000fe20000000000 */
[----:B------:R-:W-:Y:S01]  /*1a60*/  @!P1 IMAD.MOV R23, RZ, RZ, -R23 ;  /* 0x000000ffff179224 */ /* 0x000fe200078e0a17 */
[C---:B------:R-:W-:Y:S01]  /*1a70*/  ISETP.GT.U32.AND P1, PT, R2.reuse, R26, PT ;  /* 0x0000001a0200720c */ /* 0x040fe20003f24070 */
[----:B------:R-:W-:Y:S01]  /*1a80*/  @!P4 IMAD.IADD R27, R27, 0x1, -R2 ;  /* 0x000000011b1bc824 */ /* 0x000fe200078e0a02 */
[----:B------:R-:W-:Y:S01]  /*1a90*/  ISETP.GT.U32.AND P4, PT, R2, R28, PT ;  /* 0x0000001c0200720c */ /* 0x000fe20003f84070 */
[----:B------:R-:W-:Y:S01]  /*1aa0*/  IMAD.HI.U32 R30, R11, R32, RZ ;  /* 0x000000200b1e7227 */ /* 0x000fe200078e00ff */
[----:B------:R-:W-:-:S02]  /*1ab0*/  @!P0 IADD3 R29, PT, PT, R29, -R2, RZ ;  /* 0x800000021d1d8210 */ /* 0x000fc40007ffe0ff */
[----:B------:R-:W-:Y:S01]  /*1ac0*/  ISETP.GT.U32.AND P0, PT, R2, R31, PT ;  /* 0x0000001f0200720c */ /* 0x000fe20003f04070 */
[----:B------:R-:W-:Y:S01]  /*1ad0*/  IMAD.MOV.U32 R25, RZ, RZ, R27 ;  /* 0x000000ffff197224 */ /* 0x000fe200078e001b */
[----:B------:R-:W-:Y:S01]  /*1ae0*/  ISETP.GE.AND P3, PT, R35, RZ, PT ;  /* 0x000000ff2300720c */ /* 0x000fe20003f66270 */
[----:B------:R-:W-:Y:S02]  /*1af0*/  VIADD R38, R76, 0x18 ;  /* 0x000000184c267836 */ /* 0x000fe40000000000 */
[----:B------:R-:W-:Y:S02]  /*1b00*/  IMAD.MOV R27, RZ, RZ, -R30 ;  /* 0x000000ffff1b7224 */ /* 0x000fe400078e0a1e */
[----:B------:R-:W-:Y:S01]  /*1b10*/  @!P1 IADD3 R26, PT, PT, R26, -R2, RZ ;  /* 0x800000021a1a9210 */ /* 0x000fe20007ffe0ff */
[----:B------:R-:W-:Y:S01]  /*1b20*/  @!P2 IMAD.MOV R25, RZ, RZ, -R25 ;  /* 0x000000ffff19a224 */ /* 0x000fe200078e0a19 */
[----:B------:R-:W-:Y:S01]  /*1b30*/  IABS R35, R38 ;  /* 0x0000002600237213 */ /* 0x000fe20000000000 */
[----:B------:R-:W-:Y:S01]  /*1b40*/  IMAD R30, R2, R27, R32 ;  /* 0x0000001b021e7224 */ /* 0x000fe200078e0220 */
[----:B------:R-:W-:Y:S01]  /*1b50*/  @!P4 IADD3 R28, PT, PT, R28, -R2, RZ ;  /* 0x800000021c1cc210 */ /* 0x000fe20007ffe0ff */
[----:B------:R-:W-:Y:S01]  /*1b60*/  IMAD.HI.U32 R32, R11, R34, RZ ;  /* 0x000000220b207227 */ /* 0x000fe200078e00ff */
[----:B------:R-:W-:-:S02]  /*1b70*/  ISETP.GE.AND P1, PT, R33, RZ, PT ;  /* 0x000000ff2100720c */ /* 0x000fc40003f26270 */
[----:B------:R-:W-:Y:S01]  /*1b80*/  ISETP.GT.U32.AND P2, PT, R2, R28, PT ;  /* 0x0000001c0200720c */ /* 0x000fe20003f44070 */
[----:B------:R-:W-:Y:S01]  /*1b90*/  @!P0 IMAD.IADD R31, R31, 0x1, -R2 ;  /* 0x000000011f1f8824 */ /* 0x000fe200078e0a02 */
[----:B------:R-:W-:Y:S01]  /*1ba0*/  MOV R27, R29 ;  /* 0x0000001d001b7202 */ /* 0x000fe20000000f00 */
[----:B------:R-:W-:Y:S01]  /*1bb0*/  IMAD.HI.U32 R33, R11, R35, RZ ;  /* 0x000000230b217227 */ /* 0x000fe200078e00ff */
[----:B------:R-:W-:Y:S02]  /*1bc0*/  IADD3 R29, PT, PT, -R32, RZ, RZ ;  /* 0x000000ff201d7210 */ /* 0x000fe40007ffe1ff */
[----:B------:R-:W-:Y:S01]  /*1bd0*/  ISETP.GT.U32.AND P0, PT, R2, R31, PT ;  /* 0x0000001f0200720c */ /* 0x000fe20003f04070 */
[----:B------:R-:W-:Y:S01]  /*1be0*/  IMAD.MOV R32, RZ, RZ, -R33 ;  /* 0x000000ffff207224 */ /* 0x000fe200078e0a21 */
[----:B------:R-:W-:Y:S01]  /*1bf0*/  ISETP.GE.AND P4, PT, R36, RZ, PT ;  /* 0x000000ff2400720c */ /* 0x000fe20003f86270 */
[----:B------:R-:W-:Y:S01]  /*1c00*/  IMAD R33, R2, R29, R34 ;  /* 0x0000001d02217224 */ /* 0x000fe200078e0222 */
[----:B------:R-:W-:Y:S01]  /*1c10*/  IADD3 R36, PT, PT, R76, 0x19, RZ ;  /* 0x000000194c247810 */ /* 0x000fe20007ffe0ff */
[----:B------:R-:W-:Y:S01]  /*1c20*/  @!P6 IMAD.MOV R26, RZ, RZ, -R26 ;  /* 0x000000ffff1ae224 */ /* 0x000fe200078e0a1a */
[----:B------:R-:W-:Y:S01]  /*1c30*/  ISETP.GT.U32.AND P6, PT, R2, R30, PT ;  /* 0x0000001e0200720c */ /* 0x000fe20003fc4070 */
[--C-:B------:R-:W-:Y:S01]  /*1c40*/  @!P2 IMAD.IADD R28, R28, 0x1, -R2.reuse ;  /* 0x000000011c1ca824 */ /* 0x100fe200078e0a02 */
[----:B------:R-:W-:Y:S01]  /*1c50*/  ISETP.GE.AND P2, PT, R38, RZ, PT ;  /* 0x000000ff2600720c */ /* 0x000fe20003f46270 */
[----:B------:R-:W-:Y:S01]  /*1c60*/  IMAD R32, R2, R32, R35 ;  /* 0x0000002002207224 */ /* 0x000fe200078e0223 */
[----:B------:R-:W-:Y:S01]  /*1c70*/  IABS R35, R36 ;  /* 0x0000002400237213 */ /* 0x000fe20000000000 */
[----:B------:R-:W-:Y:S01]  /*1c80*/  VIADD R34, R76, 0x1a ;  /* 0x0000001a4c227836 */ /* 0x000fe20000000000 */
[----:B------:R-:W-:Y:S01]  /*1c90*/  @!P3 IADD3 R28, PT, PT, -R28, RZ, RZ ;  /* 0x000000ff1c1cb210 */ /* 0x000fe20007ffe1ff */
[----:B------:R-:W-:Y:S01]  /*1ca0*/  @!P0 IMAD.IADD R31, R31, 0x1, -R2 ;  /* 0x000000011f1f8824 */ /* 0x000fe200078e0a02 */
[C---:B------:R-:W-:Y:S01]  /*1cb0*/  ISETP.GT.U32.AND P0, PT, R2.reuse, R33, PT ;  /* 0x000000210200720c */ /* 0x040fe20003f04070 */
[----:B------:R-:W-:Y:S01]  /*1cc0*/  @!P5 IMAD.MOV R27, RZ, RZ, -R27 ;  /* 0x000000ffff1bd224 */ /* 0x000fe200078e0a1b */
[----:B------:R-:W-:Y:S01]  /*1cd0*/  ISETP.GT.U32.AND P3, PT, R2, R32, PT ;  /* 0x000000200200720c */ /* 0x000fe20003f64070 */
[----:B------:R-:W-:Y:S01]  /*1ce0*/  IMAD.MOV.U32 R29, RZ, RZ, R31 ;  /* 0x000000ffff1d7224 */ /* 0x000fe200078e001f */
[----:B------:R-:W-:Y:S01]  /*1cf0*/  ISETP.GE.AND P5, PT, R37, RZ, PT ;  /* 0x000000ff2500720c */ /* 0x000fe20003fa6270 */
[----:B------:R-:W-:Y:S01]  /*1d00*/  IMAD.HI.U32 R31, R11, R35, RZ ;  /* 0x000000230b1f7227 */ /* 0x000fe200078e00ff */
[----:B------:R-:W-:-:S02]  /*1d10*/  @!P6 IADD3 R30, PT, PT, R30, -R2, RZ ;  /* 0x800000021e1ee210 */ /* 0x000fc40007ffe0ff */
[----:B------:R-:W-:Y:S01]  /*1d20*/  IABS R37, R34 ;  /* 0x0000002200257213 */ /* 0x000fe20000000000 */
[----:B------:R-:W-:Y:S01]  /*1d30*/  @!P1 IMAD.MOV R29, RZ, RZ, -R29 ;  /* 0x000000ffff1d9224 */ /* 0x000fe200078e0a1d */
[----:B------:R-:W-:Y:S01]  /*1d40*/  ISETP.GT.U32.AND P6, PT, R2, R30, PT ;  /* 0x0000001e0200720c */ /* 0x000fe20003fc4070 */
[----:B------:R-:W-:Y:S01]  /*1d50*/  VIADD R40, R76, 0x1b ;  /* 0x0000001b4c287836 */ /* 0x000fe20000000000 */
[----:B------:R-:W-:Y:S01]  /*1d60*/  ISETP.GE.AND P1, PT, R36, RZ, PT ;  /* 0x000000ff2400720c */ /* 0x000fe20003f26270 */
[--C-:B------:R-:W-:Y:S01]  /*1d70*/  @!P0 IMAD.IADD R33, R33, 0x1, -R2.reuse ;  /* 0x0000000121218824 */ /* 0x100fe200078e0a02 */
[----:B------:R-:W-:Y:S01]  /*1d80*/  IADD3 R36, PT, PT, -R31, RZ, RZ ;  /* 0x000000ff1f247210 */ /* 0x000fe20007ffe1ff */
[----:B------:R-:W-:Y:S01]  /*1d90*/  @!P3 IMAD.IADD R32, R32, 0x1, -R2 ;  /* 0x000000012020b824 */ /* 0x000fe200078e0a02 */
[----:B------:R-:W-:Y:S01]  /*1da0*/  IABS R38, R40 ;  /* 0x0000002800267213 */ /* 0x000fe20000000000 */
[----:B------:R-:W-:Y:S01]  /*1db0*/  IMAD.HI.U32 R31, R11, R37, RZ ;  /* 0x000000250b1f7227 */ /* 0x000fe200078e00ff */
[----:B------:R-:W-:-:S02]  /*1dc0*/  ISETP.GT.U32.AND P0, PT, R2, R33, PT ;  /* 0x000000210200720c */ /* 0x000fc40003f04070 */
[C---:B------:R-:W-:Y:S01]  /*1dd0*/  ISETP.GT.U32.AND P3, PT, R2.reuse, R32, PT ;  /* 0x000000200200720c */ /* 0x040fe20003f64070 */
[----:B------:R-:W-:Y:S01]  /*1de0*/  IMAD R35, R2, R36, R35 ;  /* 0x0000002402237224 */ /* 0x000fe200078e0223 */
[----:B------:R-:W-:Y:S01]  /*1df0*/  IADD3 R31, PT, PT, -R31, RZ, RZ ;  /* 0x000000ff1f1f7210 */ /* 0x000fe20007ffe1ff */
[----:B------:R-:W-:Y:S01]  /*1e00*/  @!P6 IMAD.IADD R30, R30, 0x1, -R2 ;  /* 0x000000011e1ee824 */ /* 0x000fe200078e0a02 */
[----:B------:R-:W-:Y:S01]  /*1e10*/  ISETP.GE.AND P6, PT, R34, RZ, PT ;  /* 0x000000ff2200720c */ /* 0x000fe20003fc6270 */
[----:B------:R-:W-:-:S04]  /*1e20*/  IMAD.HI.U32 R34, R11, R38, RZ ;  /* 0x000000260b227227 */ /* 0x000fc800078e00ff */
[----:B------:R-:W-:Y:S02]  /*1e30*/  IMAD.MOV R39, RZ, RZ, -R34 ;  /* 0x000000ffff277224 */ /* 0x000fe400078e0a22 */
[----:B------:R-:W-:Y:S01]  /*1e40*/  @!P0 IADD3 R33, PT, PT, R33, -R2, RZ ;  /* 0x8000000221218210 */ /* 0x000fe20007ffe0ff */
[C---:B------:R-:W-:Y:S01]  /*1e50*/  IMAD R34, R2.reuse, R31, R37 ;  /* 0x0000001f02227224 */ /* 0x040fe200078e0225 */
[C---:B------:R-:W-:Y:S01]  /*1e60*/  ISETP.GT.U32.AND P0, PT, R2.reuse, R35, PT ;  /* 0x000000230200720c */ /* 0x040fe20003f04070 */
[----:B------:R-:W-:Y:S02]  /*1e70*/  IMAD R37, R2, R39, R38 ;  /* 0x0000002702257224 */ /* 0x000fe400078e0226 */
[----:B------:R-:W-:Y:S02]  /*1e80*/  @!P3 IMAD.IADD R32, R32, 0x1, -R2 ;  /* 0x000000012020b824 */ /* 0x000fe400078e0a02 */
[----:B------:R-:W-:Y:S02]  /*1e90*/  IMAD.MOV.U32 R31, RZ, RZ, R33 ;  /* 0x000000ffff1f7224 */ /* 0x000fe400078e0021 */
[----:B------:R-:W-:Y:S01]  /*1ea0*/  @!P2 IMAD.MOV R32, RZ, RZ, -R32 ;  /* 0x000000ffff20a224 */ /* 0x000fe200078e0a20 */
[----:B------:R-:W-:Y:S01]  /*1eb0*/  ISETP.GT.U32.AND P2, PT, R2, R37, PT ;  /* 0x000000250200720c */ /* 0x000fe20003f44070 */
[----:B------:R-:W-:-:S02]  /*1ec0*/  VIADD R33, R76, 0x1c ;  /* 0x0000001c4c217836 */ /* 0x000fc40000000000 */
[----:B------:R-:W-:Y:S01]  /*1ed0*/  @!P4 IMAD.MOV R30, RZ, RZ, -R30 ;  /* 0x000000ffff1ec224 */ /* 0x000fe200078e0a1e */
[----:B------:R-:W-:Y:S01]  /*1ee0*/  ISETP.GE.AND P4, PT, R40, RZ, PT ;  /* 0x000000ff2800720c */ /* 0x000fe20003f86270 */
[----:B------:R-:W-:Y:S01]  /*1ef0*/  @!P0 IMAD.IADD R35, R35, 0x1, -R2 ;  /* 0x0000000123238824 */ /* 0x000fe200078e0a02 */
[----:B------:R-:W-:Y:S01]  /*1f00*/  IABS R40, R44 ;  /* 0x0000002c00287213 */ /* 0x000fe20000000000 */
[----:B------:R-:W-:Y:S01]  /*1f10*/  VIADD R45, R76, 0x1e ;  /* 0x0000001e4c2d7836 */ /* 0x000fe20000000000 */
[----:B------:R-:W-:Y:S01]  /*1f20*/  IABS R38, R33 ;  /* 0x0000002100267213 */ /* 0x000fe20000000000 */
[----:B------:R-:W-:Y:S01]  /*1f30*/  @!P5 IMAD.MOV R31, RZ, RZ, -R31 ;  /* 0x000000ffff1fd224 */ /* 0x000fe200078e0a1f */
[----:B------:R-:W-:Y:S01]  /*1f40*/  ISETP.GT.U32.AND P0, PT, R2, R35, PT ;  /* 0x000000230200720c */ /* 0x000fe20003f04070 */
[----:B------:R-:W-:Y:S01]  /*1f50*/  IMAD.HI.U32 R36, R11, R40, RZ ;  /* 0x000000280b247227 */ /* 0x000fe200078e00ff */
[----:B------:R-:W-:Y:S02]  /*1f60*/  ISETP.GE.AND P3, PT, R33, RZ, PT ;  /* 0x000000ff2100720c */ /* 0x000fe40003f66270 */
[----:B------:R-:W-:Y:S01]  /*1f70*/  IABS R42, R45 ;  /* 0x0000002d002a7213 */ /* 0x000fe20000000000 */
[----:B------:R-:W-:Y:S01]  /*1f80*/  IMAD.HI.U32 R33, R11, R38, RZ ;  /* 0x000000260b217227 */ /* 0x000fe200078e00ff */
[----:B------:R-:W-:-:S02]  /*1f90*/  IADD3 R41, PT, PT, -R36, RZ, RZ ;  /* 0x000000ff24297210 */ /* 0x000fc40007ffe1ff */
[C---:B------:R-:W-:Y:S01]  /*1fa0*/  ISETP.GT.U32.AND P5, PT, R2.reuse, R34, PT ;  /* 0x000000220200720c */ /* 0x040fe20003fa4070 */
[----:B------:R-:W-:Y:S02]  /*1fb0*/  @!P2 IMAD.IADD R37, R37, 0x1, -R2 ;  /* 0x000000012525a824 */ /* 0x000fe400078e0a02 */
[----:B------:R-:W-:Y:S02]  /*1fc0*/  IMAD.MOV R39, RZ, RZ, -R33 ;  /* 0x000000ffff277224 */ /* 0x000fe400078e0a21 */
[----:B------:R-:W-:Y:S01]  /*1fd0*/  IMAD.HI.U32 R33, R11, R42, RZ ;  /* 0x0000002a0b217227 */ /* 0x000fe200078e00ff */
[----:B------:R-:W-:-:S03]  /*1fe0*/  ISETP.GT.U32.AND P2, PT, R2, R37, PT ;  /* 0x000000250200720c */ /* 0x000fc60003f44070 */
[----:B------:R-:W-:Y:S01]  /*1ff0*/  @!P0 IMAD.IADD R35, R35, 0x1, -R2 ;  /* 0x0000000123238824 */ /* 0x000fe200078e0a02 */
[----:B------:R-:W-:Y:S01]  /*2000*/  ISETP.GE.AND P0, PT, R44, RZ, PT ;  /* 0x000000ff2c00720c */ /* 0x000fe20003f06270 */
[C---:B------:R-:W-:Y:S02]  /*2010*/  IMAD R36, R2.reuse, R39, R38 ;  /* 0x0000002702247224 */ /* 0x040fe400078e0226 */
[----:B------:R-:W-:Y:S01]  /*2020*/  IMAD R39, R2, R41, R40 ;  /* 0x0000002902277224 */ /* 0x000fe200078e0228 */
[----:B------:R-:W-:Y:S01]  /*2030*/  @!P5 IADD3 R34, PT, PT, R34, -R2, RZ ;  /* 0x800000022222d210 */ /* 0x000fe20007ffe0ff */
[----:B------:R-:W-:Y:S01]  /*2040*/  IMAD.MOV R41, RZ, RZ, -R33 ;  /* 0x000000ffff297224 */ /* 0x000fe200078e0a21 */
[----:B------:R-:W-:Y:S01]  /*2050*/  IABS R40, R47 ;  /* 0x0000002f00287213 */ /* 0x000fe20000000000 */
[----:B------:R-:W-:Y:S01]  /*2060*/  IMAD.MOV.U32 R33, RZ, RZ, R35 ;  /* 0x000000ffff217224 */ /* 0x000fe200078e0023 */
[----:B------:R-:W-:Y:S01]  /*2070*/  ISETP.GT.U32.AND P5, PT, R2, R34, PT ;  /* 0x000000220200720c */ /* 0x000fe20003fa4070 */
[----:B------:R-:W-:-:S04]  /*2080*/  IMAD.HI.U32 R38, R11, R43, RZ ;  /* 0x0000002b0b267227 */ /* 0x000fc800078e00ff */
[----:B------:R-:W-:Y:S01]  /*2090*/  @!P1 IMAD.MOV R33, RZ, RZ, -R33 ;  /* 0x000000ffff219224 */ /* 0x000fe200078e0a21 */
[----:B------:R-:W-:Y:S01]  /*20a0*/  ISETP.GT.U32.AND P1, PT, R2, R39, PT ;  /* 0x000000270200720c */ /* 0x000fe20003f24070 */
[----:B------:R-:W-:Y:S01]  /*20b0*/  @!P2 IMAD.IADD R37, R37, 0x1, -R2 ;  /* 0x000000012525a824 */ /* 0x000fe200078e0a02 */
[----:B------:R-:W-:Y:S01]  /*20c0*/  IADD3 R35, PT, PT, -R38, RZ, RZ ;  /* 0x000000ff26237210 */ /* 0x000fe20007ffe1ff */
[----:B------:R-:W-:Y:S02]  /*20d0*/  IMAD R38, R2, R41, R42 ;  /* 0x0000002902267224 */ /* 0x000fe400078e022a */
[----:B------:R-:W-:Y:S02]  /*20e0*/  VIADD R48, R76, 0x21 ;  /* 0x000000214c307836 */ /* 0x000fe40000000000 */
[----:B------:R-:W-:Y:S01]  /*20f0*/  IMAD R41, R2, R35, R43 ;  /* 0x0000002302297224 */ /* 0x000fe200078e022b */
[----:B------:R-:W-:Y:S01]  /*2100*/  MOV R35, R37 ;  /* 0x0000002500237202 */ /* 0x000fe20000000f00 */
[----:B------:R-:W-:Y:S01]  /*2110*/  IMAD.HI.U32 R37, R11, R40, RZ ;  /* 0x000000280b257227 */ /* 0x000fe200078e00ff */
[----:B------:R-:W-:-:S02]  /*2120*/  @!P5 IADD3 R34, PT, PT, R34, -R2, RZ ;  /* 0x800000022222d210 */ /* 0x000fc40007ffe0ff */
[----:B------:R-:W-:Y:S01]  /*2130*/  IABS R44, R48 ;  /* 0x00000030002c7213 */ /* 0x000fe20000000000 */
[----:B------:R-:W-:Y:S01]  /*2140*/  @!P1 IMAD.IADD R39, R39, 0x1, -R2 ;  /* 0x0000000127279824 */ /* 0x000fe200078e0a02 */
[C---:B------:R-:W-:Y:S01]  /*2150*/  ISETP.GT.U32.AND P2, PT, R2.reuse, R38, PT ;  /* 0x000000260200720c */ /* 0x040fe20003f44070 */
[----:B------:R-:W-:Y:S01]  /*2160*/  @!P4 IMAD.MOV R35, RZ, RZ, -R35 ;  /* 0x000000ffff23c224 */ /* 0x000fe200078e0a23 */
[C---:B------:R-:W-:Y:S01]  /*2170*/  ISETP.GT.U32.AND P4, PT, R2.reuse, R41, PT ;  /* 0x000000290200720c */ /* 0x040fe20003f84070 */
[----:B------:R-:W-:Y:S01]  /*2180*/  IMAD.MOV R37, RZ, RZ, -R37 ;  /* 0x000000ffff257224 */ /* 0x000fe200078e0a25 */
[C---:B------:R-:W-:Y:S01]  /*2190*/  ISETP.GT.U32.AND P1, PT, R2.reuse, R39, PT ;  /* 0x000000270200720c */ /* 0x040fe20003f24070 */
[----:B------:R-:W-:Y:S01]  /*21a0*/  @!P6 IMAD.MOV R34, RZ, RZ, -R34 ;  /* 0x000000ffff22e224 */ /* 0x000fe200078e0a22 */
[----:B------:R-:W-:Y:S01]  /*21b0*/  ISETP.GE.AND P6, PT, R45, RZ, PT ;  /* 0x000000ff2d00720c */ /* 0x000fe20003fc6270 */
[C---:B------:R-:W-:Y:S01]  /*21c0*/  IMAD R40, R2.reuse, R37, R40 ;  /* 0x0000002502287224 */ /* 0x040fe200078e0228 */
[----:B------:R-:W-:Y:S01]  /*21d0*/  IABS R45, R49 ;  /* 0x00000031002d7213 */ /* 0x000fe20000000000 */
[----:B------:R-:W-:Y:S01]  /*21e0*/  IMAD.HI.U32 R42, R11, R44, RZ ;  /* 0x0000002c0b2a7227 */ /* 0x000fe200078e00ff */
[----:B------:R-:W-:-:S03]  /*21f0*/  ISETP.GT.U32.AND P5, PT, R2, R36, PT ;  /* 0x000000240200720c */ /* 0x000fc60003fa4070 */
[----:B------:R-:W-:Y:S02]  /*2200*/  IMAD.HI.U32 R43, R11, R45, RZ ;  /* 0x0000002d0b2b7227 */ /* 0x000fe400078e00ff */
[----:B------:R-:W-:Y:S02]  /*2210*/  @!P4 IADD3 R41, PT, PT, R41, -R2, RZ ;  /* 0x800000022929c210 */ /* 0x000fe40007ffe0ff */
[--C-:B------:R-:W-:Y:S01]  /*2220*/  @!P1 IMAD.IADD R39, R39, 0x1, -R2.reuse ;  /* 0x0000000127279824 */ /* 0x100fe200078e0a02 */
[----:B------:R-:W-:Y:S01]  /*2230*/  ISETP.GT.U32.AND P1, PT, R2, R40, PT ;  /* 0x000000280200720c */ /* 0x000fe20003f24070 */
[----:B------:R-:W-:Y:S01]  /*2240*/  @!P2 IMAD.IADD R38, R38, 0x1, -R2 ;  /* 0x000000012626a824 */ /* 0x000fe200078e0a02 */
[C---:B------:R-:W-:Y:S01]  /*2250*/  ISETP.GT.U32.AND P4, PT, R2.reuse, R41, PT ;  /* 0x000000290200720c */ /* 0x040fe20003f84070 */
[----:B------:R-:W-:Y:S02]  /*2260*/  IMAD.MOV.U32 R37, RZ, RZ, R39 ;  /* 0x000000ffff257224 */ /* 0x000fe400078e0027 */
[----:B------:R-:W-:Y:S01]  /*2270*/  IMAD.MOV R39, RZ, RZ, -R42 ;  /* 0x000000ffff277224 */ /* 0x000fe200078e0a2a */
[C---:B------:R-:W-:Y:S01]  /*2280*/  ISETP.GT.U32.AND P2, PT, R2.reuse, R38, PT ;  /* 0x000000260200720c */ /* 0x040fe20003f44070 */
[----:B------:R-:W-:Y:S01]  /*2290*/  IMAD.MOV R42, RZ, RZ, -R43 ;  /* 0x000000ffff2a7224 */ /* 0x000fe200078e0a2b */
[----:B------:R-:W-:Y:S01]  /*22a0*/  @!P0 IADD3 R37, PT, PT, -R37, RZ, RZ ;  /* 0x000000ff25258210 */ /* 0x000fe20007ffe1ff */
[----:B------:R-:W-:Y:S01]  /*22b0*/  IMAD R43, R2, R39, R44 ;  /* 0x00000027022b7224 */ /* 0x000fe200078e022c */
[----:B------:R-:W-:Y:S01]  /*22c0*/  ISETP.GE.AND P0, PT, R48, RZ, PT ;  /* 0x000000ff3000720c */ /* 0x000fe20003f06270 */
[----:B------:R-:W-:-:S02]  /*22d0*/  @!P5 IMAD.IADD R36, R36, 0x1, -R2 ;  /* 0x000000012424d824 */ /* 0x000fc400078e0a02 */
[----:B------:R-:W-:Y:S02]  /*22e0*/  @!P1 IMAD.IADD R40, R40, 0x1, -R2 ;  /* 0x0000000128289824 */ /* 0x000fe400078e0a02 */
[----:B------:R-:W-:Y:S01]  /*22f0*/  @!P4 IADD3 R41, PT, PT, R41, -R2, RZ ;  /* 0x800000022929c210 */ /* 0x000fe20007ffe0ff */
[----:B------:R-:W-:Y:S01]  /*2300*/  VIADD R44, R76, 0x23 ;  /* 0x000000234c2c7836 */ /* 0x000fe20000000000 */
[C---:B------:R-:W-:Y:S01]  /*2310*/  ISETP.GT.U32.AND P4, PT, R2.reuse, R43, PT ;  /* 0x0000002b0200720c */ /* 0x040fe20003f84070 */
[C---:B------:R-:W-:Y:S01]  /*2320*/  IMAD R42, R2.reuse, R42, R45 ;  /* 0x0000002a022a7224 */ /* 0x040fe200078e022d */
[C---:B------:R-:W-:Y:S01]  /*2330*/  ISETP.GT.U32.AND P5, PT, R2.reuse, R36, PT ;  /* 0x000000240200720c */ /* 0x040fe20003fa4070 */
[----:B------:R-:W-:Y:S01]  /*2340*/  IMAD.MOV.U32 R39, RZ, RZ, R41 ;  /* 0x000000ffff277224 */ /* 0x000fe200078e0029 */
[----:B------:R-:W-:Y:S01]  /*2350*/  ISETP.GT.U32.AND P1, PT, R2, R40, PT ;  /* 0x000000280200720c */ /* 0x000fe20003f24070 */
[C---:B------:R-:W-:Y:S01]  /*2360*/  VIADD R54, R76.reuse, 0x2a ;  /* 0x0000002a4c367836 */ /* 0x040fe20000000000 */
[----:B------:R-:W-:Y:S01]  /*2370*/  IABS R45, R44 ;  /* 0x0000002c002d7213 */ /* 0x000fe20000000000 */
[----:B------:R-:W-:Y:S01]  /*2380*/  VIADD R62, R76, 0x32 ;  /* 0x000000324c3e7836 */ /* 0x000fe20000000000 */
[----:B------:R-:W-:Y:S01]  /*2390*/  @!P2 IADD3 R38, PT, PT, R38, -R2, RZ ;  /* 0x800000022626a210 */ /* 0x000fe20007ffe0ff */
[----:B------:R-:W-:Y:S01]  /*23a0*/  VIADD R58, R76, 0x30 ;  /* 0x000000304c3a7836 */ /* 0x000fe20000000000 */
[----:B------:R-:W-:Y:S01]  /*23b0*/  ISETP.GE.AND P2, PT, R49, RZ, PT ;  /* 0x000000ff3100720c */ /* 0x000fe20003f46270 */
[----:B------:R-:W-:Y:S01]  /*23c0*/  IMAD.HI.U32 R41, R11, R45, RZ ;  /* 0x0000002d0b297227 */ /* 0x000fe200078e00ff */
[----:B------:R-:W-:-:S02]  /*23d0*/  @!P6 IADD3 R38, PT, PT, -R38, RZ, RZ ;  /* 0x000000ff2626e210 */ /* 0x000fc40007ffe1ff */
[-C--:B------:R-:W-:Y:S01]  /*23e0*/  @!P4 IADD3 R43, PT, PT, R43, -R2.reuse, RZ ;  /* 0x800000022b2bc210 */ /* 0x080fe20007ffe0ff */
[----:B------:R-:W-:Y:S01]  /*23f0*/  VIADD R49, R76, 0x26 ;  /* 0x000000264c317836 */ /* 0x000fe20000000000 */
[----:B------:R-:W-:Y:S01]  /*2400*/  @!P5 IADD3 R36, PT, PT, R36, -R2, RZ ;  /* 0x800000022424d210 */ /* 0x000fe20007ffe0ff */
[----:B------:R-:W-:Y:S01]  /*2410*/  @!P1 IMAD.IADD R40, R40, 0x1, -R2 ;  /* 0x0000000128289824 */ /* 0x000fe200078e0a02 */
[----:B------:R-:W-:Y:S01]  /*2420*/  ISETP.GT.U32.AND P4, PT, R2, R43, PT ;  /* 0x0000002b0200720c */ /* 0x000fe20003f84070 */
[----:B------:R-:W-:Y:S01]  /*2430*/  VIADD R64, R76, 0x34 ;  /* 0x000000344c407836 */ /* 0x000fe20000000000 */
[----:B------:R-:W-:Y:S01]  /*2440*/  ISETP.GE.AND P5, PT, R46, RZ, PT ;  /* 0x000000ff2e00720c */ /* 0x000fe20003fa6270 */
[----:B------:R-:W-:Y:S01]  /*2450*/  @!P3 IMAD.MOV R36, RZ, RZ, -R36 ;  /* 0x000000ffff24b224 */ /* 0x000fe200078e0a24 */
[----:B------:R-:W-:Y:S01]  /*2460*/  ISETP.GT.U32.AND P1, PT, R2, R42, PT ;  /* 0x0000002a0200720c */ /* 0x000fe20003f24070 */
[----:B------:R-:W-:Y:S01]  /*2470*/  VIADD R46, R76, 0x24 ;  /* 0x000000244c2e7836 */ /* 0x000fe20000000000 */
[----:B------:R-:W-:Y:S01]  /*2480*/  ISETP.GE.AND P6, PT, R44, RZ, PT ;  /* 0x000000ff2c00720c */ /* 0x000fe20003fc6270 */
[----:B------:R-:W-:Y:S01]  /*2490*/  IMAD.MOV R44, RZ, RZ, -R41 ;  /* 0x000000ffff2c7224 */ /* 0x000fe200078e0a29 */
[----:B------:R-:W-:Y:S01]  /*24a0*/  ISETP.GE.AND P3, PT, R47, RZ, PT ;  /* 0x000000ff2f00720c */ /* 0x000fe20003f66270 */
[----:B------:R-:W-:Y:S01]  /*24b0*/  VIADD R47, R76, 0x25 ;  /* 0x000000254c2f7836 */ /* 0x000fe20000000000 */
[----:B------:R-:W-:Y:S01]  /*24c0*/  IABS R53, R54 ;  /* 0x0000003600357213 */ /* 0x000fe20000000000 */
[----:B------:R-:W-:Y:S01]  /*24d0*/  IMAD R45, R2, R44, R45 ;  /* 0x0000002c022d7224 */ /* 0x000fe200078e022d */
[----:B------:R-:W-:Y:S01]  /*24e0*/  IABS R61, R62 ;  /* 0x0000003e003d7213 */ /* 0x000fe20000000000 */
[----:B------:R-:W-:Y:S01]  /*24f0*/  VIADD R63, R76, 0x33 ;  /* 0x000000334c3f7836 */ /* 0x000fe20000000000 */
[----:B------:R-:W-:Y:S01]  /*2500*/  @!P4 IADD3 R43, PT, PT, R43, -R2, RZ ;  /* 0x800000022b2bc210 */ /* 0x000fe20007ffe0ff */
[----:B------:R-:W-:Y:S01]  /*2510*/  @!P5 IMAD.MOV R39, RZ, RZ, -R39 ;  /* 0x000000ffff27d224 */ /* 0x000fe200078e0a27 */
[----:B------:R-:W-:Y:S01]  /*2520*/  ISETP.GT.U32.AND P4, PT, R2, R45, PT ;  /* 0x0000002d0200720c */ /* 0x000fe20003f84070 */
[----:B------:R-:W-:Y:S01]  /*2530*/  @!P1 IMAD.IADD R42, R42, 0x1, -R2 ;  /* 0x000000012a2a9824 */ /* 0x000fe200078e0a02 */
[----:B------:R-:W-:Y:S01]  /*2540*/  ISETP.GE.AND P5, PT, R46, RZ, PT ;  /* 0x000000ff2e00720c */ /* 0x000fe20003fa6270 */
[----:B------:R-:W-:Y:S01]  /*2550*/  IMAD.HI.U32 R51, R11, R53, RZ ;  /* 0x000000350b337227 */ /* 0x000fe200078e00ff */
[----:B------:R-:W-:-:S02]  /*2560*/  IABS R46, R46 ;  /* 0x0000002e002e7213 */ /* 0x000fc40000000000 */
[----:B------:R-:W-:Y:S01]  /*2570*/  ISETP.GT.U32.AND P1, PT, R2, R42, PT ;  /* 0x0000002a0200720c */ /* 0x000fe20003f24070 */
[----:B------:R-:W-:Y:S01]  /*2580*/  VIADD R70, R76, 0x3b ;  /* 0x0000003b4c467836 */ /* 0x000fe20000000000 */
[----:B------:R-:W-:Y:S01]  /*2590*/  @!P3 IADD3 R40, PT, PT, -R40, RZ, RZ ;  /* 0x000000ff2828b210 */ /* 0x000fe20007ffe1ff */
[----:B------:R-:W-:Y:S01]  /*25a0*/  IMAD.HI.U32 R41, R11, R46, RZ ;  /* 0x0000002e0b297227 */ /* 0x000fe200078e00ff */
[----:B------:R-:W-:Y:S02]  /*25b0*/  ISETP.GE.AND P3, PT, R47, RZ, PT ;  /* 0x000000ff2f00720c */ /* 0x000fe40003f66270 */
[----:B------:R-:W-:Y:S01]  /*25c0*/  IABS R48, R47 ;  /* 0x0000002f00307213 */ /* 0x000fe20000000000 */
[----:B------:R-:W-:Y:S01]  /*25d0*/  IMAD.MOV R47, RZ, RZ, -R41 ;  /* 0x000000ffff2f7224 */ /* 0x000fe200078e0a29 */
[----:B------:R-:W-:Y:S01]  /*25e0*/  @!P4 IADD3 R45, PT, PT, R45, -R2, RZ ;  /* 0x800000022d2dc210 */ /* 0x000fe20007ffe0ff */
[----:B------:R-:W-:Y:S01]  /*25f0*/  IMAD.MOV.U32 R41, RZ, RZ, R43 ;  /* 0x000000ffff297224 */ /* 0x000fe200078e002b */
[----:B------:R-:W-:Y:S01]  /*2600*/  IABS R59, R58 ;  /* 0x0000003a003b7213 */ /* 0x000fe20000000000 */
[C---:B------:R-:W-:Y:S01]  /*2610*/  IMAD R44, R2.reuse, R47, R46 ;  /* 0x0000002f022c7224 */ /* 0x040fe200078e022e */
[----:B------:R-:W-:Y:S01]  /*2620*/  ISETP.GT.U32.AND P4, PT, R2, R45, PT ;  /* 0x0000002d0200720c */ /* 0x000fe20003f84070 */
[----:B------:R-:W-:Y:S01]  /*2630*/  IMAD.HI.U32 R43, R11, R48, RZ ;  /* 0x000000300b2b7227 */ /* 0x000fe200078e00ff */
[----:B------:R-:W-:-:S02]  /*2640*/  IABS R46, R49 ;  /* 0x00000031002e7213 */ /* 0x000fc40000000000 */
[----:B------:R-:W-:Y:S01]  /*2650*/  @!P0 IADD3 R41, PT, PT, -R41, RZ, RZ ;  /* 0x000000ff29298210 */ /* 0x000fe20007ffe1ff */
[----:B------:R-:W-:Y:S01]  /*2660*/  @!P1 IMAD.IADD R42, R42, 0x1, -R2 ;  /* 0x000000012a2a9824 */ /* 0x000fe200078e0a02 */
[C---:B------:R-:W-:Y:S01]  /*2670*/  ISETP.GT.U32.AND P1, PT, R2.reuse, R44, PT ;  /* 0x0000002c0200720c */ /* 0x040fe20003f24070 */
[----:B------:R-:W-:Y:S01]  /*2680*/  IMAD.MOV R43, RZ, RZ, -R43 ;  /* 0x000000ffff2b7224 */ /* 0x000fe200078e0a2b */
[----:B------:R-:W-:Y:S01]  /*2690*/  ISETP.GE.AND P0, PT, R49, RZ, PT ;  /* 0x000000ff3100720c */ /* 0x000fe20003f06270 */
[----:B------:R-:W-:Y:S01]  /*26a0*/  @!P2 IMAD.MOV R42, RZ, RZ, -R42 ;  /* 0x000000ffff2aa224 */ /* 0x000fe200078e0a2a */
[----:B------:R-:W-:Y:S01]  /*26b0*/  IABS R73, R70 ;  /* 0x0000004600497213 */ /* 0x000fe20000000000 */
[----:B------:R-:W-:Y:S02]  /*26c0*/  IMAD R47, R2, R43, R48 ;  /* 0x0000002b022f7224 */ /* 0x000fe400078e0230 */
[----:B------:R-:W-:-:S04]  /*26d0*/  IMAD.HI.U32 R43, R11, R46, RZ ;  /* 0x0000002e0b2b7227 */ /* 0x000fc800078e00ff */
[----:B------:R-:W-:Y:S02]  /*26e0*/  IMAD.MOV R43, RZ, RZ, -R43 ;  /* 0x000000ffff2b7224 */ /* 0x000fe400078e0a2b */
[----:B------:R-:W-:Y:S01]  /*26f0*/  @!P4 IMAD.IADD R45, R45, 0x1, -R2 ;  /* 0x000000012d2dc824 */ /* 0x000fe200078e0a02 */
[----:B------:R-:W-:Y:S01]  /*2700*/  @!P1 IADD3 R44, PT, PT, R44, -R2, RZ ;  /* 0x800000022c2c9210 */ /* 0x000fe20007ffe0ff */
[C---:B------:R-:W-:Y:S01]  /*2710*/  IMAD R46, R2.reuse, R43, R46 ;  /* 0x0000002b022e7224 */ /* 0x040fe200078e022e */
[----:B------:R-:W-:Y:S01]  /*2720*/  ISETP.GT.U32.AND P4, PT, R2, R47, PT ;  /* 0x0000002f0200720c */ /* 0x000fe20003f84070 */
[C---:B------:R-:W-:Y:S01]  /*2730*/  VIADD R48, R76.reuse, 0x27 ;  /* 0x000000274c307836 */ /* 0x040fe20000000000 */
[----:B------:R-:W-:Y:S01]  /*2740*/  MOV R43, R45 ;  /* 0x0000002d002b7202 */ /* 0x000fe20000000f00 */
[----:B------:R-:W-:Y:S01]  /*2750*/  VIADD R74, R76, 0x3e ;  /* 0x0000003e4c4a7836 */ /* 0x000fe20000000000 */
[C---:B------:R-:W-:Y:S02]  /*2760*/  ISETP.GT.U32.AND P1, PT, R2.reuse, R44, PT ;  /* 0x0000002c0200720c */ /* 0x040fe40003f24070 */
[----:B------:R-:W-:Y:S01]  /*2770*/  IABS R49, R48 ;  /* 0x0000003000317213 */ /* 0x000fe20000000000 */
[----:B------:R-:W-:Y:S01]  /*2780*/  @!P6 IMAD.MOV R43, RZ, RZ, -R43 ;  /* 0x000000ffff2be224 */ /* 0x000fe200078e0a2b */
[----:B------:R-:W-:-:S02]  /*2790*/  ISETP.GT.U32.AND P6, PT, R2, R46, PT ;  /* 0x0000002e0200720c */ /* 0x000fc40003fc4070 */
[----:B------:R-:W-:Y:S01]  /*27a0*/  ISETP.GE.AND P2, PT, R48, RZ, PT ;  /* 0x000000ff3000720c */ /* 0x000fe20003f46270 */
[----:B------:R-:W-:Y:S01]  /*27b0*/  IMAD.HI.U32 R45, R11, R49, RZ ;  /* 0x000000310b2d7227 */ /* 0x000fe200078e00ff */
[----:B------:R-:W-:-:S03]  /*27c0*/  IABS R79, R74 ;  /* 0x0000004a004f7213 */ /* 0x000fc60000000000 */
[----:B------:R-:W-:Y:S01]  /*27d0*/  VIADD R48, R76, 0x28 ;  /* 0x000000284c307836 */ /* 0x000fe20000000000 */
[----:B------:R-:W-:Y:S01]  /*27e0*/  IADD3 R45, PT, PT, -R45, RZ, RZ ;  /* 0x000000ff2d2d7210 */ /* 0x000fe20007ffe1ff */
[--C-:B------:R-:W-:Y:S02]  /*27f0*/  @!P1 IMAD.IADD R44, R44, 0x1, -R2.reuse ;  /* 0x000000012c2c9824 */ /* 0x100fe400078e0a02 */
[--C-:B------:R-:W-:Y:S01]  /*2800*/  @!P4 IMAD.IADD R47, R47, 0x1, -R2.reuse ;  /* 0x000000012f2fc824 */ /* 0x100fe200078e0a02 */
[----:B------:R-:W-:Y:S01]  /*2810*/  ISETP.GE.AND P1, PT, R48, RZ, PT ;  /* 0x000000ff3000720c */ /* 0x000fe20003f26270 */
[----:B------:R-:W-:Y:S01]  /*2820*/  @!P6 IMAD.IADD R46, R46, 0x1, -R2 ;  /* 0x000000012e2ee824 */ /* 0x000fe200078e0a02 */
[----:B------:R-:W-:Y:S01]  /*2830*/  IABS R48, R48 ;  /* 0x0000003000307213 */ /* 0x000fe20000000000 */
[C---:B------:R-:W-:Y:S01]  /*2840*/  IMAD R49, R2.reuse, R45, R49 ;  /* 0x0000002d02317224 */ /* 0x040fe200078e0231 */
[C---:B------:R-:W-:Y:S01]  /*2850*/  ISETP.GT.U32.AND P4, PT, R2.reuse, R47, PT ;  /* 0x0000002f0200720c */ /* 0x040fe20003f84070 */
[----:B------:R-:W-:Y:S01]  /*2860*/  @!P5 IMAD.MOV R44, RZ, RZ, -R44 ;  /* 0x000000ffff2cd224 */ /* 0x000fe200078e0a2c */
[C---:B------:R-:W-:Y:S01]  /*2870*/  ISETP.GT.U32.AND P6, PT, R2.reuse, R46, PT ;  /* 0x0000002e0200720c */ /* 0x040fe20003fc4070 */
[----:B------:R-:W-:Y:S01]  /*2880*/  IMAD.HI.U32 R45, R11, R48, RZ ;  /* 0x000000300b2d7227 */ /* 0x000fe200078e00ff */
[----:B------:R-:W-:-:S04]  /*2890*/  ISETP.GT.U32.AND P5, PT, R2, R49, PT ;  /* 0x000000310200720c */ /* 0x000fc80003fa4070 */
[----:B------:R-:W-:-:S05]  /*28a0*/  IADD3 R45, PT, PT, -R45, RZ, RZ ;  /* 0x000000ff2d2d7210 */ /* 0x000fca0007ffe1ff */
[----:B------:R-:W-:Y:S02]  /*28b0*/  IMAD R48, R2, R45, R48 ;  /* 0x0000002d02307224 */ /* 0x000fe400078e0230 */
[-C--:B------:R-:W-:Y:S01]  /*28c0*/  @!P6 IADD3 R46, PT, PT, R46, -R2.reuse, RZ ;  /* 0x800000022e2ee210 */ /* 0x080fe20007ffe0ff */
[----:B------:R-:W-:Y:S01]  /*28d0*/  @!P4 IMAD.IADD R47, R47, 0x1, -R2 ;  /* 0x000000012f2fc824 */ /* 0x000fe200078e0a02 */
[----:B------:R-:W-:Y:S02]  /*28e0*/  @!P5 IADD3 R49, PT, PT, R49, -R2, RZ ;  /* 0x800000023131d210 */ /* 0x000fe40007ffe0ff */
[----:B------:R-:W-:Y:S01]  /*28f0*/  ISETP.GT.U32.AND P6, PT, R2, R48, PT ;  /* 0x000000300200720c */ /* 0x000fe20003fc4070 */
[----:B------:R-:W-:Y:S01]  /*2900*/  IMAD.MOV.U32 R45, RZ, RZ, R47 ;  /* 0x000000ffff2d7224 */ /* 0x000fe200078e002f */
[----:B------:R-:W-:Y:S01]  /*2910*/  ISETP.GE.AND P4, PT, R50, RZ, PT ;  /* 0x000000ff3200720c */ /* 0x000fe20003f86270 */
[----:B------:R-:W-:Y:S01]  /*2920*/  IMAD.HI.U32 R50, R11, R52, RZ ;  /* 0x000000340b327227 */ /* 0x000fe200078e00ff */
[----:B------:R-:W-:-:S02]  /*2930*/  ISETP.GE.AND P5, PT, R54, RZ, PT ;  /* 0x000000ff3600720c */ /* 0x000fc40003fa6270 */
[----:B------:R-:W-:Y:S01]  /*2940*/  IADD3 R54, PT, PT, R76, 0x2d, RZ ;  /* 0x0000002d4c367810 */ /* 0x000fe20007ffe0ff */
[----:B------:R-:W-:Y:S01]  /*2950*/  @!P3 IMAD.MOV R45, RZ, RZ, -R45 ;  /* 0x000000ffff2db224 */ /* 0x000fe200078e0a2d */
[----:B------:R-:W-:Y:S01]  /*2960*/  ISETP.GT.U32.AND P3, PT, R2, R49, PT ;  /* 0x000000310200720c */ /* 0x000fe20003f64070 */
[----:B------:R-:W-:Y:S01]  /*2970*/  IMAD.MOV R47, RZ, RZ, -R50 ;  /* 0x000000ffff2f7224 */ /* 0x000fe200078e0a32 */
[----:B------:R-:W-:Y:S01]  /*2980*/  IABS R57, R54 ;  /* 0x0000003600397213 */ /* 0x000fe20000000000 */
[----:B------:R-:W-:Y:S02]  /*2990*/  IMAD.MOV R50, RZ, RZ, -R51 ;  /* 0x000000ffff327224 */ /* 0x000fe400078e0a33 */
[----:B------:R-:W-:Y:S02]  /*29a0*/  @!P6 IMAD.IADD R48, R48, 0x1, -R2 ;  /* 0x000000013030e824 */ /* 0x000fe400078e0a02 */
[----:B------:R-:W-:Y:S01]  /*29b0*/  IMAD R51, R2, R47, R52 ;  /* 0x0000002f02337224 */ /* 0x000fe200078e0234 */
[----:B------:R-:W-:Y:S01]  /*29c0*/  IADD3 R47, PT, PT, R76, 0x2b, RZ ;  /* 0x0000002b4c2f7810 */ /* 0x000fe20007ffe0ff */
[C---:B------:R-:W-:Y:S01]  /*29d0*/  IMAD R50, R2.reuse, R50, R53 ;  /* 0x0000003202327224 */ /* 0x040fe200078e0235 */
[----:B------:R-:W-:Y:S01]  /*29e0*/  ISETP.GT.U32.AND P6, PT, R2, R48, PT ;  /* 0x000000300200720c */ /* 0x000fe20003fc4070 */
[----:B------:R-:W-:Y:S01]  /*29f0*/  @!P0 IMAD.MOV R46, RZ, RZ, -R46 ;  /* 0x000000ffff2e8224 */ /* 0x000fe200078e0a2e */
[----:B------:R-:W-:Y:S01]  /*2a00*/  IABS R53, R47 ;  /* 0x0000002f00357213 */ /* 0x000fe20000000000 */
[----:B------:R-:W-:Y:S01]  /*2a10*/  VIADD R52, R76, 0x2c ;  /* 0x0000002c4c347836 */ /* 0x000fe20000000000 */
[----:B------:R-:W-:-:S02]  /*2a20*/  @!P3 IADD3 R49, PT, PT, R49, -R2, RZ ;  /* 0x800000023131b210 */ /* 0x000fc40007ffe0ff */
[----:B------:R-:W-:Y:S02]  /*2a30*/  ISETP.GT.U32.AND P3, PT, R2, R51, PT ;  /* 0x000000330200720c */ /* 0x000fe40003f64070 */
[----:B------:R-:W-:Y:S01]  /*2a40*/  ISETP.GE.AND P0, PT, R47, RZ, PT ;  /* 0x000000ff2f00720c */ /* 0x000fe20003f06270 */
[----:B------:R-:W-:Y:S01]  /*2a50*/  IMAD.MOV.U32 R47, RZ, RZ, R49 ;  /* 0x000000ffff2f7224 */ /* 0x000fe200078e0031 */
[----:B------:R-:W-:Y:S01]  /*2a60*/  IABS R55, R52 ;  /* 0x0000003400377213 */ /* 0x000fe20000000000 */
[----:B------:R-:W-:Y:S02]  /*2a70*/  IMAD.HI.U32 R49, R11, R53, RZ ;  /* 0x000000350b317227 */ /* 0x000fe400078e00ff */
[----:B------:R-:W-:Y:S02]  /*2a80*/  @!P6 IADD3 R48, PT, PT, R48, -R2, RZ ;  /* 0x800000023030e210 */ /* 0x000fe40007ffe0ff */
[----:B------:R-:W-:Y:S01]  /*2a90*/  ISETP.GT.U32.AND P6, PT, R2, R50, PT ;  /* 0x000000320200720c */ /* 0x000fe20003fc4070 */
[----:B------:R-:W-:-:S02]  /*2aa0*/  IMAD.MOV R49, RZ, RZ, -R49 ;  /* 0x000000ffff317224 */ /* 0x000fc400078e0a31 */
[----:B------:R-:W-:Y:S02]  /*2ab0*/  @!P1 IMAD.MOV R48, RZ, RZ, -R48 ;  /* 0x000000ffff309224 */ /* 0x000fe400078e0a30 */
[----:B------:R-:W-:Y:S02]  /*2ac0*/  @!P3 IMAD.IADD R51, R51, 0x1, -R2 ;  /* 0x000000013333b824 */ /* 0x000fe400078e0a02 */
[C---:B------:R-:W-:Y:S02]  /*2ad0*/  IMAD R53, R2.reuse, R49, R53 ;  /* 0x0000003102357224 */ /* 0x040fe400078e0235 */
[C---:B------:R-:W-:Y:S01]  /*2ae0*/  IMAD.HI.U32 R49, R11.reuse, R55, RZ ;  /* 0x000000370b317227 */ /* 0x040fe200078e00ff */
[C---:B------:R-:W-:Y:S02]  /*2af0*/  ISETP.GT.U32.AND P3, PT, R2.reuse, R51, PT ;  /* 0x000000330200720c */ /* 0x040fe40003f64070 */
[----:B------:R-:W-:Y:S01]  /*2b00*/  ISETP.GT.U32.AND P1, PT, R2, R53, PT ;  /* 0x000000350200720c */ /* 0x000fe20003f24070 */
[----:B------:R-:W-:Y:S01]  /*2b10*/  IMAD.MOV R49, RZ, RZ, -R49 ;  /* 0x000000ffff317224 */ /* 0x000fe200078e0a31 */
[----:B------:R-:W-:Y:S01]  /*2b20*/  @!P6 IADD3 R50, PT, PT, R50, -R2, RZ ;  /* 0x800000023232e210 */ /* 0x000fe20007ffe0ff */
[----:B------:R-:W-:Y:S01]  /*2b30*/  @!P2 IMAD.MOV R47, RZ, RZ, -R47 ;  /* 0x000000ffff2fa224 */ /* 0x000fe200078e0a2f */
[----:B------:R-:W-:Y:S01]  /*2b40*/  ISETP.GE.AND P2, PT, R52, RZ, PT ;  /* 0x000000ff3400720c */ /* 0x000fe20003f46270 */
[C---:B------:R-:W-:Y:S01]  /*2b50*/  IMAD R55, R2.reuse, R49, R55 ;  /* 0x0000003102377224 */ /* 0x040fe200078e0237 */
[----:B------:R-:W-:Y:S01]  /*2b60*/  ISETP.GT.U32.AND P6, PT, R2, R50, PT ;  /* 0x000000320200720c */ /* 0x000fe20003fc4070 */
[----:B------:R-:W-:-:S04]  /*2b70*/  IMAD.HI.U32 R52, R11, R57, RZ ;  /* 0x000000390b347227 */ /* 0x000fc800078e00ff */
[-C--:B------:R-:W-:Y:S01]  /*2b80*/  @!P3 IADD3 R51, PT, PT, R51, -R2.reuse, RZ ;  /* 0x800000023333b210 */ /* 0x080fe20007ffe0ff */
[----:B------:R-:W-:Y:S01]  /*2b90*/  IMAD.MOV R52, RZ, RZ, -R52 ;  /* 0x000000ffff347224 */ /* 0x000fe200078e0a34 */
[----:B------:R-:W-:Y:S02]  /*2ba0*/  @!P1 IADD3 R53, PT, PT, R53, -R2, RZ ;  /* 0x8000000235359210 */ /* 0x000fe40007ffe0ff */
[----:B------:R-:W-:Y:S01]  /*2bb0*/  ISETP.GE.AND P3, PT, R54, RZ, PT ;  /* 0x000000ff3600720c */ /* 0x000fe20003f66270 */
[----:B------:R-:W-:Y:S02]  /*2bc0*/  IMAD.MOV.U32 R49, RZ, RZ, R51 ;  /* 0x000000ffff317224 */ /* 0x000fe400078e0033 */
[----:B------:R-:W-:Y:S02]  /*2bd0*/  VIADD R51, R76, 0x2e ;  /* 0x0000002e4c337836 */ /* 0x000fe40000000000 */
[----:B------:R-:W-:Y:S01]  /*2be0*/  @!P6 IMAD.IADD R50, R50, 0x1, -R2 ;  /* 0x000000013232e824 */ /* 0x000fe200078e0a02 */
[C---:B------:R-:W-:Y:S01]  /*2bf0*/  ISETP.GT.U32.AND P6, PT, R2.reuse, R55, PT ;  /* 0x000000370200720c */ /* 0x040fe20003fc4070 */
[----:B------:R-:W-:Y:S01]  /*2c00*/  @!P4 IMAD.MOV R49, RZ, RZ, -R49 ;  /* 0x000000ffff31c224 */ /* 0x000fe200078e0a31 */
[C---:B------:R-:W-:Y:S01]  /*2c10*/  ISETP.GT.U32.AND P4, PT, R2.reuse, R53, PT ;  /* 0x000000350200720c */ /* 0x040fe20003f84070 */
[----:B------:R-:W-:Y:S01]  /*2c20*/  IMAD R57, R2, R52, R57 ;  /* 0x0000003402397224 */ /* 0x000fe200078e0239 */
[----:B------:R-:W-:Y:S01]  /*2c30*/  ISETP.GE.AND P1, PT, R51, RZ, PT ;  /* 0x000000ff3300720c */ /* 0x000fe20003f26270 */
[----:B------:R-:W-:Y:S01]  /*2c40*/  @!P5 IMAD.MOV R50, RZ, RZ, -R50 ;  /* 0x000000ffff32d224 */ /* 0x000fe200078e0a32 */
[----:B------:R-:W-:-:S02]  /*2c50*/  IABS R54, R51 ;  /* 0x0000003300367213 */ /* 0x000fc40000000000 */
[----:B------:R-:W-:-:S04]  /*2c60*/  IADD3 R51, PT, PT, R76, 0x2f, RZ ;  /* 0x0000002f4c337810 */ /* 0x000fc80007ffe0ff */
[----:B------:R-:W-:Y:S01]  /*2c70*/  ISETP.GE.AND P5, PT, R51, RZ, PT ;  /* 0x000000ff3300720c */ /* 0x000fe20003fa6270 */
[----:B------:R-:W-:Y:S01]  /*2c80*/  @!P6 IMAD.IADD R55, R55, 0x1, -R2 ;  /* 0x000000013737e824 */ /* 0x000fe200078e0a02 */
[----:B------:R-:W-:Y:S01]  /*2c90*/  IABS R56, R51 ;  /* 0x0000003300387213 */ /* 0x000fe20000000000 */
[----:B------:R-:W-:Y:S01]  /*2ca0*/  IMAD.HI.U32 R51, R11, R54, RZ ;  /* 0x000000360b337227 */ /* 0x000fe200078e00ff */
[----:B------:R-:W-:Y:S02]  /*2cb0*/  @!P4 IADD3 R53, PT, PT, R53, -R2, RZ ;  /* 0x800000023535c210 */ /* 0x000fe40007ffe0ff */
[C---:B------:R-:W-:Y:S02]  /*2cc0*/  ISETP.GT.U32.AND P4, PT, R2.reuse, R57, PT ;  /* 0x000000390200720c */ /* 0x040fe40003f84070 */
[----:B------:R-:W-:Y:S01]  /*2cd0*/  ISETP.GT.U32.AND P6, PT, R2, R55, PT ;  /* 0x000000370200720c */ /* 0x000fe20003fc4070 */
[----:B------:R-:W-:Y:S01]  /*2ce0*/  IMAD.MOV.U32 R52, RZ, RZ, R53 ;  /* 0x000000ffff347224 */ /* 0x000fe200078e0035 */
[----:B------:R-:W-:Y:S01]  /*2cf0*/  IADD3 R51, PT, PT, -R51, RZ, RZ ;  /* 0x000000ff33337210 */ /* 0x000fe20007ffe1ff */
[----:B------:R-:W-:-:S04]  /*2d00*/  IMAD.HI.U32 R53, R11, R56, RZ ;  /* 0x000000380b357227 */ /* 0x000fc800078e00ff */
[----:B------:R-:W-:Y:S01]  /*2d10*/  IMAD R51, R2, R51, R54 ;  /* 0x0000003302337224 */ /* 0x000fe200078e0236 */
[----:B------:R-:W-:Y:S01]  /*2d20*/  IADD3 R53, PT, PT, -R53, RZ, RZ ;  /* 0x000000ff35357210 */ /* 0x000fe20007ffe1ff */
[----:B------:R-:W-:-:S04]  /*2d30*/  IMAD.HI.U32 R54, R11, R59, RZ ;  /* 0x0000003b0b367227 */ /* 0x000fc800078e00ff */
[--C-:B------:R-:W-:Y:S02]  /*2d40*/  @!P4 IMAD.IADD R57, R57, 0x1, -R2.reuse ;  /* 0x000000013939c824 */ /* 0x100fe400078e0a02 */
[----:B------:R-:W-:Y:S01]  /*2d50*/  @!P6 IMAD.IADD R55, R55, 0x1, -R2 ;  /* 0x000000013737e824 */ /* 0x000fe200078e0a02 */
[C---:B------:R-:W-:Y:S01]  /*2d60*/  ISETP.GT.U32.AND P6, PT, R2.reuse, R51, PT ;  /* 0x000000330200720c */ /* 0x040fe20003fc4070 */
[C---:B------:R-:W-:Y:S01]  /*2d70*/  IMAD R53, R2.reuse, R53, R56 ;  /* 0x0000003502357224 */ /* 0x040fe200078e0238 */
[----:B------:R-:W-:Y:S01]  /*2d80*/  ISETP.GT.U32.AND P4, PT, R2, R57, PT ;  /* 0x000000390200720c */ /* 0x000fe20003f84070 */
[----:B------:R-:W-:-:S04]  /*2d90*/  IMAD.HI.U32 R56, R11, R61, RZ ;  /* 0x0000003d0b387227 */ /* 0x000fc800078e00ff */
[----:B------:R-:W-:Y:S01]  /*2da0*/  @!P0 IMAD.MOV R52, RZ, RZ, -R52 ;  /* 0x000000ffff348224 */ /* 0x000fe200078e0a34 */
[----:B------:R-:W-:Y:S01]  /*2db0*/  IADD3 R56, PT, PT, -R56, RZ, RZ ;  /* 0x000000ff38387210 */ /* 0x000fe20007ffe1ff */
[----:B------:R-:W-:Y:S01]  /*2dc0*/  IMAD.MOV R54, RZ, RZ, -R54 ;  /* 0x000000ffff367224 */ /* 0x000fe200078e0a36 */
[----:B------:R-:W-:Y:S02]  /*2dd0*/  ISETP.GE.AND P0, PT, R58, RZ, PT ;  /* 0x000000ff3a00720c */ /* 0x000fe40003f06270 */
[----:B------:R-:W-:Y:S01]  /*2de0*/  IABS R58, R60 ;  /* 0x0000003c003a7213 */ /* 0x000fe20000000000 */
[C---:B------:R-:W-:Y:S01]  /*2df0*/  IMAD R59, R2.reuse, R54, R59 ;  /* 0x00000036023b7224 */ /* 0x040fe200078e023b */
[----:B------:R-:W-:Y:S01]  /*2e00*/  @!P6 IADD3 R51, PT, PT, R51, -R2, RZ ;  /* 0x800000023333e210 */ /* 0x000fe20007ffe0ff */
[----:B------:R-:W-:Y:S01]  /*2e10*/  @!P4 IMAD.IADD R57, R57, 0x1, -R2 ;  /* 0x000000013939c824 */ /* 0x000fe200078e0a02 */
[C---:B------:R-:W-:Y:S01]  /*2e20*/  ISETP.GT.U32.AND P4, PT, R2.reuse, R53, PT ;  /* 0x000000350200720c */ /* 0x040fe20003f84070 */
[C---:B------:R-:W-:Y:S01]  /*2e30*/  IMAD R61, R2.reuse, R56, R61 ;  /* 0x00000038023d7224 */ /* 0x040fe200078e023d */
[----:B------:R-:W-:Y:S01]  /*2e40*/  ISETP.GT.U32.AND P6, PT, R2, R51, PT ;  /* 0x000000330200720c */ /* 0x000fe20003fc4070 */
[----:B------:R-:W-:-:S02]  /*2e50*/  @!P3 IMAD.MOV R57, RZ, RZ, -R57 ;  /* 0x000000ffff39b224 */ /* 0x000fc400078e0a39 */
[----:B------:R-:W-:Y:S02]  /*2e60*/  IMAD.MOV.U32 R54, RZ, RZ, R55 ;  /* 0x000000ffff367224 */ /* 0x000fe400078e0037 */
[----:B------:R-:W-:-:S04]  /*2e70*/  IMAD.HI.U32 R55, R11, R58, RZ ;  /* 0x0000003a0b377227 */ /* 0x000fc800078e00ff */
[----:B------:R-:W-:Y:S02]  /*2e80*/  IMAD.MOV R55, RZ, RZ, -R55 ;  /* 0x000000ffff377224 */ /* 0x000fe400078e0a37 */
[----:B------:R-:W-:Y:S01]  /*2e90*/  @!P4 IADD3 R53, PT, PT, R53, -R2, RZ ;  /* 0x800000023535c210 */ /* 0x000fe20007ffe0ff */
[----:B------:R-:W-:Y:S01]  /*2ea0*/  @!P2 IMAD.MOV R54, RZ, RZ, -R54 ;  /* 0x000000ffff36a224 */ /* 0x000fe200078e0a36 */
[C---:B------:R-:W-:Y:S01]  /*2eb0*/  ISETP.GT.U32.AND P2, PT, R2.reuse, R59, PT ;  /* 0x0000003b0200720c */ /* 0x040fe20003f44070 */
[----:B------:R-:W-:Y:S01]  /*2ec0*/  @!P6 IMAD.IADD R51, R51, 0x1, -R2 ;  /* 0x000000013333e824 */ /* 0x000fe200078e0a02 */
[C---:B------:R-:W-:Y:S01]  /*2ed0*/  ISETP.GT.U32.AND P3, PT, R2.reuse, R53, PT ;  /* 0x000000350200720c */ /* 0x040fe20003f64070 */
[----:B------:R-:W-:Y:S01]  /*2ee0*/  IMAD R55, R2, R55, R58 ;  /* 0x0000003702377224 */ /* 0x000fe200078e023a */
[----:B------:R-:W-:Y:S02]  /*2ef0*/  ISETP.GE.AND P6, PT, R62, RZ, PT ;  /* 0x000000ff3e00720c */ /* 0x000fe40003fc6270 */
[----:B------:R-:W-:-:S02]  /*2f00*/  MOV R56, R51 ;  /* 0x0000003300387202 */ /* 0x000fc40000000f00 */
[----:B------:R-:W-:Y:S02]  /*2f10*/  IABS R62, R64 ;  /* 0x00000040003e7213 */ /* 0x000fe40000000000 */
[----:B------:R-:W-:Y:S01]  /*2f20*/  ISETP.GE.AND P4, PT, R60, RZ, PT ;  /* 0x000000ff3c00720c */ /* 0x000fe20003f86270 */
[----:B------:R-:W-:Y:S01]  /*2f30*/  @!P1 IMAD.MOV R56, RZ, RZ, -R56 ;  /* 0x000000ffff389224 */ /* 0x000fe200078e0a38 */
[C---:B------:R-:W-:Y:S02]  /*2f40*/  ISETP.GT.U32.AND P1, PT, R2.reuse, R61, PT ;  /* 0x0000003d0200720c */ /* 0x040fe40003f24070 */
[----:B------:R-:W-:Y:S01]  /*2f50*/  @!P2 IADD3 R59, PT, PT, R59, -R2, RZ ;  /* 0x800000023b3ba210 */ /* 0x000fe20007ffe0ff */
[----:B------:R-:W-:Y:S01]  /*2f60*/  @!P3 IMAD.IADD R53, R53, 0x1, -R2 ;  /* 0x000000013535b824 */ /* 0x000fe200078e0a02 */
[C---:B------:R-:W-:Y:S02]  /*2f70*/  ISETP.GT.U32.AND P3, PT, R2.reuse, R55, PT ;  /* 0x000000370200720c */ /* 0x040fe40003f64070 */
[----:B------:R-:W-:Y:S01]  /*2f80*/  IABS R60, R63 ;  /* 0x0000003f003c7213 */ /* 0x000fe20000000000 */
[----:B------:R-:W-:Y:S01]  /*2f90*/  IMAD.MOV.U32 R58, RZ, RZ, R53 ;  /* 0x000000ffff3a7224 */ /* 0x000fe200078e0035 */
[----:B------:R-:W-:Y:S01]  /*2fa0*/  ISETP.GT.U32.AND P2, PT, R2, R59, PT ;  /* 0x0000003b0200720c */ /* 0x000fe20003f44070 */
[----:B------:R-:W-:-:S03]  /*2fb0*/  IMAD.HI.U32 R53, R11, R62, RZ ;  /* 0x0000003e0b357227 */ /* 0x000fc600078e00ff */
[----:B------:R-:W-:Y:S01]  /*2fc0*/  @!P5 IADD3 R58, PT, PT, -R58, RZ, RZ ;  /* 0x000000ff3a3ad210 */ /* 0x000fe20007ffe1ff */
[--C-:B------:R-:W-:Y:S01]  /*2fd0*/  @!P1 IMAD.IADD R61, R61, 0x1, -R2.reuse ;  /* 0x000000013d3d9824 */ /* 0x100fe200078e0a02 */
[----:B------:R-:W-:Y:S01]  /*2fe0*/  ISETP.GE.AND P5, PT, R63, RZ, PT ;  /* 0x000000ff3f00720c */ /* 0x000fe20003fa6270 */
[----:B------:R-:W-:Y:S02]  /*2ff0*/  IMAD.MOV R53, RZ, RZ, -R53 ;  /* 0x000000ffff357224 */ /* 0x000fe400078e0a35 */
[----:B------:R-:W-:Y:S01]  /*3000*/  @!P3 IMAD.IADD R55, R55, 0x1, -R2 ;  /* 0x000000013737b824 */ /* 0x000fe200078e0a02 */
[C---:B------:R-:W-:Y:S01]  /*3010*/  ISETP.GT.U32.AND P1, PT, R2.reuse, R61, PT ;  /* 0x0000003d0200720c */ /* 0x040fe20003f24070 */
[C---:B------:R-:W-:Y:S02]  /*3020*/  IMAD R53, R2.reuse, R53, R62 ;  /* 0x0000003502357224 */ /* 0x040fe400078e023e */
[----:B------:R-:W-:Y:S01]  /*3030*/  IMAD.HI.U32 R51, R11, R60, RZ ;  /* 0x0000003c0b337227 */ /* 0x000fe200078e00ff */
[----:B------:R-:W-:-:S03]  /*3040*/  ISETP.GT.U32.AND P3, PT, R2, R55, PT ;  /* 0x000000370200720c */ /* 0x000fc60003f64070 */
[--C-:B------:R-:W-:Y:S01]  /*3050*/  @!P2 IMAD.IADD R59, R59, 0x1, -R2.reuse ;  /* 0x000000013b3ba824 */ /* 0x100fe200078e0a02 */
[----:B------:R-:W-:Y:S01]  /*3060*/  IADD3 R51, PT, PT, -R51, RZ, RZ ;  /* 0x000000ff33337210 */ /* 0x000fe20007ffe1ff */
[----:B------:R-:W-:Y:S01]  /*3070*/  VIADD R62, R76, 0x37 ;  /* 0x000000374c3e7836 */ /* 0x000fe20000000000 */
[----:B------:R-:W-:Y:S01]  /*3080*/  ISETP.GE.AND P2, PT, R64, RZ, PT ;  /* 0x000000ff4000720c */ /* 0x000fe20003f46270 */
[----:B------:R-:W-:Y:S02]  /*3090*/  @!P0 IMAD.MOV R59, RZ, RZ, -R59 ;  /* 0x000000ffff3b8224 */ /* 0x000fe400078e0a3b */
[----:B------:R-:W-:Y:S01]  /*30a0*/  @!P1 IMAD.IADD R61, R61, 0x1, -R2 ;  /* 0x000000013d3d9824 */ /* 0x000fe200078e0a02 */
[C---:B------:R-:W-:Y:S01]  /*30b0*/  ISETP.GT.U32.AND P1, PT, R2.reuse, R53, PT ;  /* 0x000000350200720c */ /* 0x040fe20003f24070 */
[----:B------:R-:W-:Y:S01]  /*30c0*/  IMAD R51, R2, R51, R60 ;  /* 0x0000003302337224 */ /* 0x000fe200078e023c */
[----:B------:R-:W-:Y:S01]  /*30d0*/  IADD3 R60, PT, PT, R76, 0x35, RZ ;  /* 0x000000354c3c7810 */ /* 0x000fe20007ffe0ff */
[----:B------:R-:W-:Y:S01]  /*30e0*/  @!P3 IMAD.IADD R55, R55, 0x1, -R2 ;  /* 0x000000013737b824 */ /* 0x000fe200078e0a02 */
[----:B------:R-:W-:-:S02]  /*30f0*/  @!P6 IADD3 R61, PT, PT, -R61, RZ, RZ ;  /* 0x000000ff3d3de210 */ /* 0x000fc40007ffe1ff */
[----:B------:R-:W-:Y:S02]  /*3100*/  ISETP.GE.AND P0, PT, R60, RZ, PT ;  /* 0x000000ff3c00720c */ /* 0x000fe40003f06270 */
[----:B------:R-:W-:Y:S02]  /*3110*/  IABS R63, R60 ;  /* 0x0000003c003f7213 */ /* 0x000fe40000000000 */
[----:B------:R-:W-:Y:S02]  /*3120*/  ISETP.GT.U32.AND P3, PT, R2, R51, PT ;  /* 0x000000330200720c */ /* 0x000fe40003f64070 */
[----:B------:R-:W-:Y:S01]  /*3130*/  MOV R60, R55 ;  /* 0x00000037003c7202 */ /* 0x000fe20000000f00 */
[----:B------:R-:W-:Y:S01]  /*3140*/  VIADD R55, R76, 0x36 ;  /* 0x000000364c377836 */ /* 0x000fe20000000000 */
[----:B------:R-:W-:Y:S01]  /*3150*/  IABS R65, R62 ;  /* 0x0000003e00417213 */ /* 0x000fe20000000000 */
[----:B------:R-:W-:Y:S01]  /*3160*/  @!P1 IMAD.IADD R53, R53, 0x1, -R2 ;  /* 0x0000000135359824 */ /* 0x000fe200078e0a02 */
[----:B------:R-:W-:-:S02]  /*3170*/  @!P4 IADD3 R60, PT, PT, -R60, RZ, RZ ;  /* 0x000000ff3c3cc210 */ /* 0x000fc40007ffe1ff */
[----:B------:R-:W-:Y:S02]  /*3180*/  ISETP.GE.AND P4, PT, R55, RZ, PT ;  /* 0x000000ff3700720c */ /* 0x000fe40003f86270 */
[----:B------:R-:W-:Y:S01]  /*3190*/  IABS R64, R55 ;  /* 0x0000003700407213 */ /* 0x000fe20000000000 */
[----:B------:R-:W-:Y:S01]  /*31a0*/  IMAD.HI.U32 R55, R11, R63, RZ ;  /* 0x0000003f0b377227 */ /* 0x000fe200078e00ff */
[----:B------:R-:W-:-:S03]  /*31b0*/  ISETP.GT.U32.AND P1, PT, R2, R53, PT ;  /* 0x000000350200720c */ /* 0x000fc60003f24070 */
[----:B------:R-:W-:Y:S02]  /*31c0*/  IMAD.MOV R55, RZ, RZ, -R55 ;  /* 0x000000ffff377224 */ /* 0x000fe400078e0a37 */
[----:B------:R-:W-:Y:S01]  /*31d0*/  @!P3 IMAD.IADD R51, R51, 0x1, -R2 ;  /* 0x000000013333b824 */ /* 0x000fe200078e0a02 */
[----:B------:R-:W-:Y:S01]  /*31e0*/  ISETP.GE.AND P3, PT, R62, RZ, PT ;  /* 0x000000ff3e00720c */ /* 0x000fe20003f66270 */
[C---:B------:R-:W-:Y:S02]  /*31f0*/  IMAD R55, R2.reuse, R55, R63 ;  /* 0x0000003702377224 */ /* 0x040fe400078e023f */
[----:B------:R-:W-:Y:S01]  /*3200*/  IMAD.HI.U32 R62, R11, R64, RZ ;  /* 0x000000400b3e7227 */ /* 0x000fe200078e00ff */
[----:B------:R-:W-:-:S03]  /*3210*/  ISETP.GT.U32.AND P6, PT, R2, R51, PT ;  /* 0x000000330200720c */ /* 0x000fc60003fc4070 */
[----:B------:R-:W-:Y:S01]  /*3220*/  @!P1 IMAD.IADD R53, R53, 0x1, -R2 ;  /* 0x0000000135359824 */ /* 0x000fe200078e0a02 */
[----:B------:R-:W-:Y:S01]  /*3230*/  ISETP.GT.U32.AND P1, PT, R2, R55, PT ;  /* 0x000000370200720c */ /* 0x000fe20003f24070 */
[----:B------:R-:W-:Y:S02]  /*3240*/  IMAD.MOV R63, RZ, RZ, -R62 ;  /* 0x000000ffff3f7224 */ /* 0x000fe400078e0a3e */
[----:B------:R-:W-:-:S04]  /*3250*/  IMAD.HI.U32 R62, R11, R65, RZ ;  /* 0x000000410b3e7227 */ /* 0x000fc800078e00ff */
[----:B------:R-:W-:Y:S01]  /*3260*/  IMAD R63, R2, R63, R64 ;  /* 0x0000003f023f7224 */ /* 0x000fe200078e0240 */
[----:B------:R-:W-:Y:S01]  /*3270*/  IADD3 R62, PT, PT, -R62, RZ, RZ ;  /* 0x000000ff3e3e7210 */ /* 0x000fe20007ffe1ff */
[--C-:B------:R-:W-:Y:S01]  /*3280*/  @!P6 IMAD.IADD R51, R51, 0x1, -R2.reuse ;  /* 0x000000013333e824 */ /* 0x100fe200078e0a02 */
[----:B------:R-:W-:Y:S01]  /*3290*/  ISETP.GE.AND P6, PT, R66, RZ, PT ;  /* 0x000000ff4200720c */ /* 0x000fe20003fc6270 */
[----:B------:R-:W-:Y:S01]  /*32a0*/  IMAD.MOV.U32 R64, RZ, RZ, R53 ;  /* 0x000000ffff407224 */ /* 0x000fe200078e0035 */
[----:B------:R-:W-:Y:S01]  /*32b0*/  IADD3 R66, PT, PT, R76, 0x39, RZ ;  /* 0x000000394c427810 */ /* 0x000fe20007ffe0ff */
[----:B------:R-:W-:Y:S02]  /*32c0*/  IMAD R65, R2, R62, R65 ;  /* 0x0000003e02417224 */ /* 0x000fe400078e0241 */
[----:B------:R-:W-:Y:S01]  /*32d0*/  @!P1 IMAD.IADD R55, R55, 0x1, -R2 ;  /* 0x0000000137379824 */ /* 0x000fe200078e0a02 */
[----:B------:R-:W-:Y:S01]  /*32e0*/  IABS R69, R66 ;  /* 0x0000004200457213 */ /* 0x000fe20000000000 */
[----:B------:R-:W-:-:S02]  /*32f0*/  IMAD.MOV.U32 R62, RZ, RZ, R51 ;  /* 0x000000ffff3e7224 */ /* 0x000fc400078e0033 */
[----:B------:R-:W-:Y:S01]  /*3300*/  IMAD.HI.U32 R51, R11, R67, RZ ;  /* 0x000000430b337227 */ /* 0x000fe200078e00ff */
[----:B------:R-:W-:-:S03]  /*3310*/  ISETP.GT.U32.AND P1, PT, R2, R55, PT ;  /* 0x000000370200720c */ /* 0x000fc60003f24070 */
[----:B------:R-:W-:Y:S01]  /*3320*/  @!P5 IMAD.MOV R62, RZ, RZ, -R62 ;  /* 0x000000ffff3ed224 */ /* 0x000fe200078e0a3e */
[----:B------:R-:W-:Y:S01]  /*3330*/  ISETP.GT.U32.AND P5, PT, R2, R63, PT ;  /* 0x0000003f0200720c */ /* 0x000fe20003fa4070 */
[----:B------:R-:W-:Y:S01]  /*3340*/  @!P2 IMAD.MOV R64, RZ, RZ, -R64 ;  /* 0x000000ffff40a224 */ /* 0x000fe200078e0a40 */
[----:B------:R-:W-:Y:S01]  /*3350*/  IADD3 R51, PT, PT, -R51, RZ, RZ ;  /* 0x000000ff33337210 */ /* 0x000fe20007ffe1ff */
[----:B------:R-:W-:Y:S01]  /*3360*/  IMAD.HI.U32 R53, R11, R73, RZ ;  /* 0x000000490b357227 */ /* 0x000fe200078e00ff */
[----:B------:R-:W-:-:S03]  /*3370*/  ISETP.GE.AND P2, PT, R66, RZ, PT ;  /* 0x000000ff4200720c */ /* 0x000fc60003f46270 */
[C---:B------:R-:W-:Y:S02]  /*3380*/  IMAD R67, R2.reuse, R51, R67 ;  /* 0x0000003302437224 */ /* 0x040fe400078e0243 */
[----:B------:R-:W-:Y:S01]  /*3390*/  @!P1 IMAD.IADD R55, R55, 0x1, -R2 ;  /* 0x0000000137379824 */ /* 0x000fe200078e0a02 */
[----:B------:R-:W-:Y:S01]  /*33a0*/  ISETP.GT.U32.AND P1, PT, R2, R65, PT ;  /* 0x000000410200720c */ /* 0x000fe20003f24070 */
[----:B------:R-:W-:-:S04]  /*33b0*/  IMAD.HI.U32 R51, R11, R69, RZ ;  /* 0x000000450b337227 */ /* 0x000fc800078e00ff */
[----:B------:R-:W-:Y:S02]  /*33c0*/  @!P5 IMAD.IADD R63, R63, 0x1, -R2 ;  /* 0x000000013f3fd824 */ /* 0x000fe400078e0a02 */
[----:B------:R-:W-:Y:S02]  /*33d0*/  IMAD.MOV R51, RZ, RZ, -R51 ;  /* 0x000000ffff337224 */ /* 0x000fe400078e0a33 */
[----:B------:R-:W-:Y:S01]  /*33e0*/  IMAD.MOV.U32 R66, RZ, RZ, R55 ;  /* 0x000000ffff427224 */ /* 0x000fe200078e0037 */
[C---:B------:R-:W-:Y:S01]  /*33f0*/  ISETP.GT.U32.AND P5, PT, R2.reuse, R63, PT ;  /* 0x0000003f0200720c */ /* 0x040fe20003fa4070 */
[C---:B------:R-:W-:Y:S02]  /*3400*/  IMAD R69, R2.reuse, R51, R69 ;  /* 0x0000003302457224 */ /* 0x040fe400078e0245 */
[----:B------:R-:W-:Y:S01]  /*3410*/  @!P1 IADD3 R65, PT, PT, R65, -R2, RZ ;  /* 0x8000000241419210 */ /* 0x000fe20007ffe0ff */
[----:B------:R-:W-:Y:S02]  /*3420*/  IMAD.HI.U32 R51, R11, R71, RZ ;  /* 0x000000470b337227 */ /* 0x000fe400078e00ff */
[----:B------:R-:W-:-:S02]  /*3430*/  ISETP.GT.U32.AND P1, PT, R2, R69, PT ;  /* 0x000000450200720c */ /* 0x000fc40003f24070 */
[----:B------:R-:W-:Y:S02]  /*3440*/  IMAD.MOV R51, RZ, RZ, -R51 ;  /* 0x000000ffff337224 */ /* 0x000fe400078e0a33 */
[----:B------:R-:W-:Y:S02]  /*3450*/  VIADD R55, R76, 0x3d ;  /* 0x0000003d4c377836 */ /* 0x000fe40000000000 */
[C---:B------:R-:W-:Y:S01]  /*3460*/  IMAD R71, R2.reuse, R51, R71 ;  /* 0x0000003302477224 */ /* 0x040fe200078e0247 */
[-C--:B------:R-:W-:Y:S01]  /*3470*/  @!P5 IADD3 R63, PT, PT, R63, -R2.reuse, RZ ;  /* 0x800000023f3fd210 */ /* 0x080fe20007ffe0ff */
[----:B------:R-:W-:Y:S01]  /*3480*/  IMAD.HI.U32 R51, R11, R75, RZ ;  /* 0x0000004b0b337227 */ /* 0x000fe200078e00ff */
[----:B------:R-:W-:Y:S02]  /*3490*/  ISETP.GT.U32.AND P5, PT, R2, R67, PT ;  /* 0x000000430200720c */ /* 0x000fe40003fa4070 */
[----:B------:R-:W-:Y:S01]  /*34a0*/  IABS R77, R55 ;  /* 0x00000037004d7213 */ /* 0x000fe20000000000 */
[----:B------:R-:W-:Y:S01]  /*34b0*/  IMAD.MOV R51, RZ, RZ, -R51 ;  /* 0x000000ffff337224 */ /* 0x000fe200078e0a33 */
[----:B------:R-:W-:Y:S01]  /*34c0*/  @!P1 IADD3 R69, PT, PT, R69, -R2, RZ ;  /* 0x8000000245459210 */ /* 0x000fe20007ffe0ff */
[----:B------:R-:W-:-:S02]  /*34d0*/  IMAD.MOV R53, RZ, RZ, -R53 ;  /* 0x000000ffff357224 */ /* 0x000fc400078e0a35 */
[C---:B------:R-:W-:Y:S01]  /*34e0*/  IMAD R75, R2.reuse, R51, R75 ;  /* 0x00000033024b7224 */ /* 0x040fe200078e024b */
[----:B------:R-:W-:Y:S01]  /*34f0*/  ISETP.GT.U32.AND P1, PT, R2, R69, PT ;  /* 0x000000450200720c */ /* 0x000fe20003f24070 */
[----:B------:R-:W-:-:S04]  /*3500*/  IMAD.HI.U32 R51, R11, R77, RZ ;  /* 0x0000004d0b337227 */ /* 0x000fc800078e00ff */
[----:B------:R-:W-:Y:S01]  /*3510*/  @!P5 IADD3 R67, PT, PT, R67, -R2, RZ ;  /* 0x800000024343d210 */ /* 0x000fe20007ffe0ff */
[C---:B------:R-:W-:Y:S01]  /*3520*/  IMAD R73, R2.reuse, R53, R73 ;  /* 0x0000003502497224 */ /* 0x040fe200078e0249 */
[C---:B------:R-:W-:Y:S01]  /*3530*/  ISETP.GT.U32.AND P5, PT, R2.reuse, R65, PT ;  /* 0x000000410200720c */ /* 0x040fe20003fa4070 */
[----:B------:R-:W-:Y:S01]  /*3540*/  @!P0 IMAD.MOV R66, RZ, RZ, -R66 ;  /* 0x000000ffff428224 */ /* 0x000fe200078e0a42 */
[C---:B------:R-:W-:Y:S01]  /*3550*/  ISETP.GT.U32.AND P0, PT, R2.reuse, R67, PT ;  /* 0x000000430200720c */ /* 0x040fe20003f04070 */
[----:B------:R-:W-:Y:S01]  /*3560*/  IMAD.MOV R51, RZ, RZ, -R51 ;  /* 0x000000ffff337224 */ /* 0x000fe200078e0a33 */
[----:B------:R-:W-:Y:S01]  /*3570*/  IABS R53, R76 ;  /* 0x0000004c00357213 */ /* 0x000fe20000000000 */
[----:B------:R-:W-:Y:S02]  /*3580*/  @!P4 IMAD.MOV R63, RZ, RZ, -R63 ;  /* 0x000000ffff3fc224 */ /* 0x000fe400078e0a3f */
[----:B------:R-:W-:Y:S01]  /*3590*/  @!P1 IMAD.IADD R69, R69, 0x1, -R2 ;  /* 0x0000000145459824 */ /* 0x000fe200078e0a02 */
[C---:B------:R-:W-:Y:S01]  /*35a0*/  ISETP.GT.U32.AND P1, PT, R2.reuse, R75, PT ;  /* 0x0000004b0200720c */ /* 0x040fe20003f24070 */
[----:B------:R-:W-:-:S02]  /*35b0*/  IMAD R77, R2, R51, R77 ;  /* 0x00000033024d7224 */ /* 0x000fc400078e024d */
[----:B------:R-:W-:-:S04]  /*35c0*/  IMAD.HI.U32 R51, R11, R53, RZ ;  /* 0x000000350b337227 */ /* 0x000fc800078e00ff */
[--C-:B------:R-:W-:Y:S01]  /*35d0*/  @!P5 IMAD.IADD R65, R65, 0x1, -R2.reuse ;  /* 0x000000014141d824 */ /* 0x100fe200078e0a02 */
[C---:B------:R-:W-:Y:S01]  /*35e0*/  ISETP.GT.U32.AND P5, PT, R2.reuse, R71, PT ;  /* 0x000000470200720c */ /* 0x040fe20003fa4070 */
[----:B------:R-:W-:Y:S01]  /*35f0*/  IMAD.HI.U32 R11, R11, R79, RZ ;  /* 0x0000004f0b0b7227 */ /* 0x000fe200078e00ff */
[-C--:B------:R-:W-:Y:S02]  /*3600*/  @!P0 IADD3 R67, PT, PT, R67, -R2.reuse, RZ ;  /* 0x8000000243438210 */ /* 0x080fe40007ffe0ff */
[C---:B------:R-:W-:Y:S01]  /*3610*/  ISETP.GT.U32.AND P0, PT, R2.reuse, R73, PT ;  /* 0x000000490200720c */ /* 0x040fe20003f04070 */
[----:B------:R-:W-:Y:S01]  /*3620*/  @!P3 IMAD.MOV R65, RZ, RZ, -R65 ;  /* 0x000000ffff41b224 */ /* 0x000fe200078e0a41 */
[----:B------:R-:W-:Y:S01]  /*3630*/  @!P1 IADD3 R75, PT, PT, R75, -R2, RZ ;  /* 0x800000024b4b9210 */ /* 0x000fe20007ffe0ff */
[----:B------:R-:W-:Y:S01]  /*3640*/  IMAD.MOV R51, RZ, RZ, -R51 ;  /* 0x000000ffff337224 */ /* 0x000fe200078e0a33 */
[----:B------:R-:W-:Y:S01]  /*3650*/  @!P6 IADD3 R67, PT, PT, -R67, RZ, RZ ;  /* 0x000000ff4343e210 */ /* 0x000fe20007ffe1ff */
[----:B------:R-:W-:Y:S01]  /*3660*/  IMAD.MOV R11, RZ, RZ, -R11 ;  /* 0x000000ffff0b7224 */ /* 0x000fe200078e0a0b */
[C---:B------:R-:W-:Y:S01]  /*3670*/  ISETP.GT.U32.AND P3, PT, R2.reuse, R75, PT ;  /* 0x0000004b0200720c */ /* 0x040fe20003f64070 */
[C---:B------:R-:W-:Y:S01]  /*3680*/  IMAD R53, R2.reuse, R51, R53 ;  /* 0x0000003302357224 */ /* 0x040fe200078e0235 */
[----:B------:R-:W-:Y:S01]  /*3690*/  IABS R51, R110 ;  /* 0x0000006e00337213 */ /* 0x000fe20000000000 */
[C---:B------:R-:W-:Y:S01]  /*36a0*/  IMAD R79, R2.reuse, R11, R79 ;  /* 0x0000000b024f7224 */ /* 0x040fe200078e024f */
[----:B------:R-:W-:Y:S01]  /*36b0*/  @!P5 IADD3 R71, PT, PT, R71, -R2, RZ ;  /* 0x800000024747d210 */ /* 0x000fe20007ffe0ff */
[----:B------:R-:W-:Y:S01]  /*36c0*/  @!P2 IMAD.MOV R69, RZ, RZ, -R69 ;  /* 0x000000ffff45a224 */ /* 0x000fe200078e0a45 */
[C---:B------:R-:W-:Y:S01]  /*36d0*/  ISETP.GT.U32.AND P5, PT, R2.reuse, R77, PT ;  /* 0x0000004d0200720c */ /* 0x040fe20003fa4070 */
[----:B------:R-:W-:Y:S01]  /*36e0*/  @!P0 IMAD.IADD R73, R73, 0x1, -R2 ;  /* 0x0000000149498824 */ /* 0x000fe200078e0a02 */
[----:B------:R-:W-:Y:S01]  /*36f0*/  ISETP.GT.U32.AND P1, PT, R2, R71, PT ;  /* 0x000000470200720c */ /* 0x000fe20003f24070 */
[----:B------:R-:W-:Y:S01]  /*3700*/  IMAD.HI.U32 R11, R3, R51, RZ ;  /* 0x00000033030b7227 */ /* 0x000fe200078e00ff */
[----:B------:R-:W-:-:S02]  /*3710*/  ISETP.GE.AND P0, PT, R68, RZ, PT ;  /* 0x000000ff4400720c */ /* 0x000fc40003f06270 */
[C---:B------:R-:W-:Y:S01]  /*3720*/  ISETP.GT.U32.AND P4, PT, R2.reuse, R73, PT ;  /* 0x000000490200720c */ /* 0x040fe20003f84070 */
[----:B------:R-:W-:Y:S01]  /*3730*/  @!P3 IMAD.IADD R75, R75, 0x1, -R2 ;  /* 0x000000014b4bb824 */ /* 0x000fe200078e0a02 */
[----:B------:R-:W-:Y:S01]  /*3740*/  ISETP.GT.U32.AND P3, PT, R2, R53, PT ;  /* 0x000000350200720c */ /* 0x000fe20003f64070 */
[----:B------:R-:W-:Y:S01]  /*3750*/  IMAD.MOV R11, RZ, RZ, -R11 ;  /* 0x000000ffff0b7224 */ /* 0x000fe200078e0a0b */
[----:B------:R-:W-:-:S03]  /*3760*/  IABS R68, R106 ;  /* 0x0000006a00447213 */ /* 0x000fc60000000000 */
[----:B------:R-:W-:Y:S01]  /*3770*/  IMAD R11, R0, R11, R51 ;  /* 0x0000000b000b7224 */ /* 0x000fe200078e0233 */
[----:B------:R-:W-:Y:S01]  /*3780*/  @!P5 IADD3 R77, PT, PT, R77, -R2, RZ ;  /* 0x800000024d4dd210 */ /* 0x000fe20007ffe0ff */
[--C-:B------:R-:W-:Y:S01]  /*3790*/  @!P1 IMAD.IADD R71, R71, 0x1, -R2.reuse ;  /* 0x0000000147479824 */ /* 0x100fe200078e0a02 */
[C---:B------:R-:W-:Y:S01]  /*37a0*/  ISETP.GT.U32.AND P1, PT, R2.reuse, R79, PT ;  /* 0x0000004f0200720c */ /* 0x040fe20003f24070 */
[----:B------:R-:W-:Y:S01]  /*37b0*/  IMAD.HI.U32 R51, R3, R68, RZ ;  /* 0x0000004403337227 */ /* 0x000fe200078e00ff */
[----:B------:R-:W-:Y:S02]  /*37c0*/  ISETP.GT.U32.AND P5, PT, R2, R77, PT ;  /* 0x0000004d0200720c */ /* 0x000fe40003fa4070 */
[----:B------:R-:W-:Y:S01]  /*37d0*/  @!P4 IADD3 R73, PT, PT, R73, -R2, RZ ;  /* 0x800000024949c210 */ /* 0x000fe20007ffe0ff */
[----:B------:R-:W-:Y:S01]  /*37e0*/  @!P3 IMAD.IADD R53, R53, 0x1, -R2 ;  /* 0x000000013535b824 */ /* 0x000fe200078e0a02 */
[----:B------:R-:W-:Y:S01]  /*37f0*/  ISETP.GE.AND P4, PT, R70, RZ, PT ;  /* 0x000000ff4600720c */ /* 0x000fe20003f86270 */
[----:B------:R-:W-:Y:S01]  /*3800*/  IMAD.MOV R81, RZ, RZ, -R51 ;  /* 0x000000ffff517224 */ /* 0x000fe200078e0a33 */
[----:B------:R-:W-:Y:S01]  /*3810*/  IABS R70, R104 ;  /* 0x0000006800467213 */ /* 0x000fe20000000000 */
[----:B------:R-:W-:Y:S01]  /*3820*/  @!P0 IMAD.MOV R71, RZ, RZ, -R71 ;  /* 0x000000ffff478224 */ /* 0x000fe200078e0a47 */
[----:B------:R-:W-:-:S03]  /*3830*/  ISETP.GT.U32.AND P6, PT, R2, R53, PT ;  /* 0x000000350200720c */ /* 0x000fc60003fc4070 */
[--C-:B------:R-:W-:Y:S01]  /*3840*/  @!P1 IMAD.IADD R79, R79, 0x1, -R2.reuse ;  /* 0x000000014f4f9824 */ /* 0x100fe200078e0a02 */
[----:B------:R-:W-:Y:S01]  /*3850*/  ISETP.GE.AND P1, PT, R55, RZ, PT ;  /* 0x000000ff3700720c */ /* 0x000fe20003f26270 */
[----:B------:R-:W-:Y:S01]  /*3860*/  @!P5 IMAD.IADD R77, R77, 0x1, -R2 ;  /* 0x000000014d4dd824 */ /* 0x000fe200078e0a02 */
[----:B------:R-:W-:Y:S02]  /*3870*/  IABS R55, R108 ;  /* 0x0000006c00377213 */ /* 0x000fe40000000000 */
[----:B------:R-:W-:Y:S02]  /*3880*/  ISETP.GT.U32.AND P3, PT, R2, R79, PT ;  /* 0x0000004f0200720c */ /* 0x000fe40003f64070 */
[----:B------:R-:W-:Y:S01]  /*3890*/  ISETP.GE.AND P5, PT, R72, RZ, PT ;  /* 0x000000ff4800720c */ /* 0x000fe20003fa6270 */
[----:B------:R-:W-:Y:S01]  /*38a0*/  IMAD.HI.U32 R12, R3, R55, RZ ;  /* 0x00000037030c7227 */ /* 0x000fe200078e00ff */
[----:B------:R-:W-:Y:S02]  /*38b0*/  @!P4 IADD3 R73, PT, PT, -R73, RZ, RZ ;  /* 0x000000ff4949c210 */ /* 0x000fe40007ffe1ff */
[----:B------:R-:W-:Y:S01]  /*38c0*/  @!P6 IADD3 R53, PT, PT, R53, -R2, RZ ;  /* 0x800000023535e210 */ /* 0x000fe20007ffe0ff */
[----:B------:R-:W-:Y:S01]  /*38d0*/  IMAD.MOV R12, RZ, RZ, -R12 ;  /* 0x000000ffff0c7224 */ /* 0x000fe200078e0a0c */
[----:B------:R-:W-:Y:S01]  /*38e0*/  ISETP.GT.U32.AND P6, PT, R0, R11, PT ;  /* 0x0000000b0000720c */ /* 0x000fe20003fc4070 */
[----:B------:R-:W-:-:S04]  /*38f0*/  IMAD.HI.U32 R3, R3, R70, RZ ;  /* 0x0000004603037227 */ /* 0x000fc800078e00ff */
[----:B------:R-:W-:Y:S01]  /*3900*/  @!P3 IMAD.IADD R79, R79, 0x1, -R2 ;  /* 0x000000014f4fb824 */ /* 0x000fe200078e0a02 */
[----:B------:R-:W-:Y:S01]  /*3910*/  ISETP.GE.AND P3, PT, R76, RZ, PT ;  /* 0x000000ff4c00720c */ /* 0x000fe20003f66270 */
[C---:B------:R-:W-:Y:S01]  /*3920*/  IMAD R51, R0.reuse, R12, R55 ;  /* 0x0000000c00337224 */ /* 0x040fe200078e0237 */
[----:B------:R-:W-:Y:S01]  /*3930*/  MOV R12, R53 ;  /* 0x00000035000c7202 */ /* 0x000fe20000000f00 */
[C---:B------:R-:W-:Y:S02]  /*3940*/  IMAD R53, R0.reuse, R81, R68 ;  /* 0x0000005100357224 */ /* 0x040fe400078e0244 */
[----:B------:R-:W-:Y:S02]  /*3950*/  IMAD.MOV R3, RZ, RZ, -R3 ;  /* 0x000000ffff037224 */ /* 0x000fe400078e0a03 */
[----:B------:R-:W-:Y:S01]  /*3960*/  @!P6 IADD3 R11, PT, PT, R11, -R0, RZ ;  /* 0x800000000b0be210 */ /* 0x000fe20007ffe0ff */
[----:B------:R-:W-:Y:S01]  /*3970*/  @!P5 IMAD.MOV R75, RZ, RZ, -R75 ;  /* 0x000000ffff4bd224 */ /* 0x000fe200078e0a4b */
[C---:B------:R-:W-:Y:S01]  /*3980*/  ISETP.GT.U32.AND P2, PT, R0.reuse, R53, PT ;  /* 0x000000350000720c */ /* 0x040fe20003f44070 */
[----:B------:R-:W-:Y:S01]  /*3990*/  IMAD R55, R0, R3, R70 ;  /* 0x0000000300377224 */ /* 0x000fe200078e0246 */
[----:B------:R-:W-:Y:S01]  /*39a0*/  ISETP.GE.AND P6, PT, R74, RZ, PT ;  /* 0x000000ff4a00720c */ /* 0x000fe20003fc6270 */
[----:B------:R-:W-:Y:S01]  /*39b0*/  @!P1 IMAD.MOV R77, RZ, RZ, -R77 ;  /* 0x000000ffff4d9224 */ /* 0x000fe200078e0a4d */
[----:B------:R-:W2:Y:S01]  /*39c0*/  LDC.64 R2, c[0x0][0x3a8] ;  /* 0x0000ea00ff027b82 */ /* 0x000ea20000000a00 */
[----:B------:R-:W-:Y:S01]  /*39d0*/  @!P3 IMAD.MOV R12, RZ, RZ, -R12 ;  /* 0x000000ffff0cb224 */ /* 0x000fe200078e0a0c */
[----:B------:R-:W-:-:S02]  /*39e0*/  ISETP.GT.U32.AND P0, PT, R0, R55, PT ;  /* 0x000000370000720c */ /* 0x000fc40003f04070 */
[----:B------:R-:W-:Y:S02]  /*39f0*/  ISETP.GT.U32.AND P3, PT, R0, R51, PT ;  /* 0x000000330000720c */ /* 0x000fe40003f64070 */
[----:B------:R-:W-:-:S03]  /*3a00*/  ISETP.GE.AND P5, PT, R106, RZ, PT ;  /* 0x000000ff6a00720c */ /* 0x000fc60003fa6270 */
[--C-:B------:R-:W-:Y:S01]  /*3a10*/  @!P2 IMAD.IADD R53, R53, 0x1, -R0.reuse ;  /* 0x000000013535a824 */ /* 0x100fe200078e0a00 */
[C---:B------:R-:W-:Y:S02]  /*3a20*/  ISETP.GT.U32.AND P2, PT, R0.reuse, R11, PT ;  /* 0x0000000b0000720c */ /* 0x040fe40003f44070 */
[----:B------:R-:W-:Y:S02]  /*3a30*/  @!P6 IADD3 R79, PT, PT, -R79, RZ, RZ ;  /* 0x000000ff4f4fe210 */ /* 0x000fe40007ffe1ff */
[----:B------:R-:W-:Y:S01]  /*3a40*/  ISETP.GT.U32.AND P4, PT, R0, R53, PT ;  /* 0x000000350000720c */ /* 0x000fe20003f84070 */
[----:B------:R-:W-:Y:S01]  /*3a50*/  @!P0 IMAD.IADD R55, R55, 0x1, -R0 ;  /* 0x0000000137378824 */ /* 0x000fe200078e0a00 */
[----:B------:R-:W-:Y:S02]  /*3a60*/  ISETP.GE.AND P6, PT, R108, RZ, PT ;  /* 0x000000ff6c00720c */ /* 0x000fe40003fc6270 */
[----:B------:R-:W-:Y:S02]  /*3a70*/  @!P3 IADD3 R51, PT, PT, R51, -R0, RZ ;  /* 0x800000003333b210 */ /* 0x000fe40007ffe0ff */
[----:B------:R-:W-:-:S02]  /*3a80*/  ISETP.NE.AND P3, PT, R5, RZ, PT ;  /* 0x000000ff0500720c */ /* 0x000fc40003f65270 */
[----:B------:R-:W-:Y:S01]  /*3a90*/  LOP3.LUT R5, RZ, R5, RZ, 0x33, !PT ;  /* 0x00000005ff057212 */ /* 0x000fe200078e33ff */
[--C-:B------:R-:W-:Y:S01]  /*3aa0*/  @!P2 IMAD.IADD R11, R11, 0x1, -R0.reuse ;  /* 0x000000010b0ba824 */ /* 0x100fe200078e0a00 */
[----:B------:R-:W-:Y:S01]  /*3ab0*/  ISETP.GT.U32.AND P1, PT, R0, R55, PT ;  /* 0x000000370000720c */ /* 0x000fe20003f24070 */
[C---:B--2---:R-:W-:Y:S01]  /*3ac0*/  IMAD R244, R2.reuse, 0x30, RZ ;  /* 0x0000003002f47824 */ /* 0x044fe200078e02ff */
[C---:B------:R-:W-:Y:S01]  /*3ad0*/  SEL R93, R5.reuse, R25, !P3 ;  /* 0x00000019055d7207 */ /* 0x040fe20005800000 */
[C---:B-1----:R-:W-:Y:S01]  /*3ae0*/  IMAD R106, R2.reuse, 0x5c, RZ ;  /* 0x0000005c026a7824 */ /* 0x042fe200078e02ff */
[----:B------:R-:W-:Y:S01]  /*3af0*/  SEL R115, R5, R12, !P3 ;  /* 0x0000000c05737207 */ /* 0x000fe20005800000 */
[----:B------:R-:W-:Y:S01]  /*3b00*/  IMAD R130, R2, 0x68, RZ ;  /* 0x0000006802827824 */ /* 0x000fe200078e02ff */
[----:B------:R-:W-:Y:S01]  /*3b10*/  ISETP.GT.U32.AND P0, PT, R0, R51, PT ;  /* 0x000000330000720c */ /* 0x000fe20003f04070 */
[----:B------:R-:W-:Y:S01]  /*3b20*/  IMAD R93, R93, UR28, RZ ;  /* 0x0000001c5d5d7c24 */ /* 0x000fe2000f8e02ff */
[----:B------:R-:W-:Y:S01]  /*3b30*/  SEL R70, R5, R13, !P3 ;  /* 0x0000000d05467207 */ /* 0x000fe20005800000 */
[----:B------:R-:W-:Y:S01]  /*3b40*/  IMAD R115, R115, UR11, RZ ;  /* 0x0000000b73737c24 */ /* 0x000fe2000f8e02ff */
[C---:B------:R-:W-:Y:S01]  /*3b50*/  SEL R101, R5.reuse, R24, !P3 ;  /* 0x0000001805657207 */ /* 0x040fe20005800000 */
[----:B------:R-:W-:Y:S01]  /*3b60*/  IMAD R138, R2, 0x6c, RZ ;  /* 0x0000006c028a7824 */ /* 0x000fe200078e02ff */
[----:B------:R-:W-:Y:S01]  /*3b70*/  SEL R25, R5, R30, !P3 ;  /* 0x0000001e05197207 */ /* 0x000fe20005800000 */
[--C-:B------:R-:W-:Y:S01]  /*3b80*/  @!P1 IMAD.IADD R55, R55, 0x1, -R0.reuse ;  /* 0x0000000137379824 */ /* 0x100fe200078e0a00 */
[----:B------:R-:W-:Y:S01]  /*3b90*/  SEL R105, R5, R32, !P3 ;  /* 0x0000002005697207 */ /* 0x000fe20005800000 */
[----:B------:R-:W-:Y:S01]  /*3ba0*/  IMAD R101, R101, UR27, RZ ;  /* 0x0000001b65657c24 */ /* 0x000fe2000f8e02ff */
[----:B------:R-:W-:Y:S01]  /*3bb0*/  SEL R109, R5, R40, !P3 ;  /* 0x00000028056d7207 */ /* 0x000fe20005800000 */
[----:B------:R-:W-:Y:S01]  /*3bc0*/  IMAD R25, R25, UR33, RZ ;  /* 0x0000002119197c24 */ /* 0x000fe2000f8e02ff */
[----:B------:R-:W-:Y:S01]  /*3bd0*/  SEL R89, R5, R7, !P3 ;  /* 0x0000000705597207 */ /* 0x000fe20005800000 */
[----:B------:R-:W-:Y:S01]  /*3be0*/  @!P0 IMAD.IADD R51, R51, 0x1, -R0 ;  /* 0x0000000133338824 */ /* 0x000fe200078e0a00 */
[----:B------:R-:W-:Y:S01]  /*3bf0*/  SEL R87, R5, R8, !P3 ;  /* 0x0000000805577207 */ /* 0x000fe20005800000 */
[----:B------:R-:W-:Y:S01]  /*3c00*/  IMAD R109, R109, UR43, RZ ;  /* 0x0000002b6d6d7c24 */ /* 0x000fe2000f8e02ff */
[----:B------:R-:W-:Y:S01]  /*3c10*/  SEL R12, R5, R9, !P3 ;  /* 0x00000009050c7207 */ /* 0x000fe20005800000 */
[----:B------:R-:W-:Y:S01]  /*3c20*/  IMAD R105, R105, UR35, RZ ;  /* 0x0000002369697c24 */ /* 0x000fe2000f8e02ff */
[C---:B------:R-:W-:Y:S01]  /*3c30*/  SEL R68, R5.reuse, R10, !P3 ;  /* 0x0000000a05447207 */ /* 0x040fe20005800000 */
[----:B------:R-:W-:Y:S01]  /*3c40*/  IMAD R10, R102, R3, RZ ;  /* 0x00000003660a7224 */ /* 0x000fe200078e02ff */
[----:B------:R-:W-:Y:S01]  /*3c50*/  SEL R14, R5, R14, !P3 ;  /* 0x0000000e050e7207 */ /* 0x000fe20005800000 */
[----:B------:R-:W-:Y:S01]  /*3c60*/  IMAD R89, R89, UR12, RZ ;  /* 0x0000000c59597c24 */ /* 0x000fe2000f8e02ff */
[----:B------:R-:W-:Y:S01]  /*3c70*/  SEL R15, R5, R15, !P3 ;  /* 0x0000000f050f7207 */ /* 0x000fe20005800000 */
[----:B------:R-:W-:Y:S01]  /*3c80*/  IMAD R87, R87, UR13, RZ ;  /* 0x0000000d57577c24 */ /* 0x000fe2000f8e02ff */
[C---:B------:R-:W-:Y:S01]  /*3c90*/  SEL R97, R5.reuse, R16, !P3 ;  /* 0x0000001005617207 */ /* 0x040fe20005800000 */
[C---:B------:R-:W-:Y:S01]  /*3ca0*/  IMAD R146, R2.reuse, 0x70, RZ ;  /* 0x0000007002927824 */ /* 0x040fe200078e02ff */
[----:B------:R-:W-:Y:S01]  /*3cb0*/  SEL R91, R5, R17, !P3 ;  /* 0x00000011055b7207 */ /* 0x000fe20005800000 */
[----:B---3--:R-:W-:Y:S01]  /*3cc0*/  IMAD R15, R15, UR18, RZ ;  /* 0x000000120f0f7c24 */ /* 0x008fe2000f8e02ff */
[----:B------:R-:W-:Y:S01]  /*3cd0*/  SEL R85, R5, R18, !P3 ;  /* 0x0000001205557207 */ /* 0x000fe20005800000 */
[----:B------:R-:W-:Y:S01]  /*3ce0*/  IMAD R97, R97, UR19, RZ ;  /* 0x0000001361617c24 */ /* 0x000fe2000f8e02ff */
[----:B------:R-:W-:Y:S01]  /*3cf0*/  SEL R72, R5, R19, !P3 ;  /* 0x0000001305487207 */ /* 0x000fe20005800000 */
[----:B------:R-:W-:Y:S01]  /*3d00*/  IMAD R91, R91, UR20, RZ ;  /* 0x000000145b5b7c24 */ /* 0x000fe2000f8e02ff */
[----:B------:R-:W-:Y:S01]  /*3d10*/  SEL R20, R5, R20, !P3 ;  /* 0x0000001405147207 */ /* 0x000fe20005800000 */
[----:B------:R-:W-:Y:S01]  /*3d20*/  IMAD R85, R85, UR21, RZ ;  /* 0x0000001555557c24 */ /* 0x000fe2000f8e02ff */
[C---:B------:R-:W-:Y:S01]  /*3d30*/  SEL R21, R5.reuse, R21, !P3 ;  /* 0x0000001505157207 */ /* 0x040fe20005800000 */
[C---:B------:R-:W-:Y:S01]  /*3d40*/  IMAD R154, R2.reuse, 0x74, RZ ;  /* 0x00000074029a7824 */ /* 0x040fe200078e02ff */
[C---:B------:R-:W-:Y:S01]  /*3d50*/  SEL R22, R5.reuse, R22, !P3 ;  /* 0x0000001605167207 */ /* 0x040fe20005800000 */
[C---:B------:R-:W-:Y:S01]  /*3d60*/  IMAD R162, R2.reuse, 0x78, RZ ;  /* 0x0000007802a27824 */ /* 0x040fe200078e02ff */
[C---:B------:R-:W-:Y:S01]  /*3d70*/  SEL R23, R5.reuse, R23, !P3 ;  /* 0x0000001705177207 */ /* 0x040fe20005800000 */
[----:B------:R-:W-:Y:S01]  /*3d80*/  IMAD R170, R2, 0x7c, RZ ;  /* 0x0000007c02aa7824 */ /* 0x000fe200078e02ff */
[C---:B------:R-:W-:Y:S01]  /*3d90*/  SEL R83, R5.reuse, R26, !P3 ;  /* 0x0000001a05537207 */ /* 0x040fe20005800000 */
[----:B------:R-:W-:Y:S01]  /*3da0*/  IMAD R26, R22, UR25, RZ ;  /* 0x00000019161a7c24 */ /* 0x000fe2000f8e02ff */
[C---:B------:R-:W-:Y:S01]  /*3db0*/  SEL R24, R5.reuse, R27, !P3 ;  /* 0x0000001b05187207 */ /* 0x040fe20005800000 */
        /* <DEDUP_REMOVED lines=8> */
[----:B------:R-:W-:Y:S01]  /*3e40*/  IMAD R234, R2, 0x79, RZ ;  /* 0x0000007902ea7824 */ /* 0x000fe200078e02ff */
[----:B------:R-:W-:Y:S01]  /*3e50*/  SEL R81, R5, R34, !P3 ;  /* 0x0000002205517207 */ /* 0x000fe20005800000 */
[----:B------:R-:W-:Y:S01]  /*3e60*/  IMAD R34, R29, UR32, RZ ;  /* 0x000000201d227c24 */ /* 0x000fe2000f8e02ff */
[----:B------:R-:W-:Y:S01]  /*3e70*/  SEL R30, R5, R35, !P3 ;  /* 0x00000023051e7207 */ /* 0x000fe20005800000 */
[----:B------:R-:W-:Y:S01]  /*3e80*/  IMAD R95, R95, UR36, RZ ;  /* 0x000000245f5f7c24 */ /* 0x000fe2000f8e02ff */
[----:B------:R-:W-:Y:S01]  /*3e90*/  SEL R32, R5, R36, !P3 ;  /* 0x0000002405207207 */ /* 0x000fe20005800000 */
[----:B------:R-:W-:Y:S01]  /*3ea0*/  IMAD R81, R81, UR37, RZ ;  /* 0x0000002551517c24 */ /* 0x000fe2000f8e02ff */
[----:B------:R-:W-:Y:S01]  /*3eb0*/  SEL R74, R5, R37, !P3 ;  /* 0x00000025054a7207 */ /* 0x000fe20005800000 */
[----:B------:R-:W-:Y:S01]  /*3ec0*/  IMAD R36, R21, UR24, RZ ;  /* 0x0000001815247c24 */ /* 0x000fe2000f8e02ff */
[C---:B------:R-:W-:Y:S01]  /*3ed0*/  SEL R76, R5.reuse, R38, !P3 ;  /* 0x00000026054c7207 */ /* 0x040fe20005800000 */
[----:B------:R-:W-:Y:S01]  /*3ee0*/  IMAD R38, R70, UR16, RZ ;  /* 0x0000001046267c24 */ /* 0x000fe2000f8e02ff */
[C---:B------:R-:W-:Y:S01]  /*3ef0*/  SEL R78, R5.reuse, R39, !P3 ;  /* 0x00000027054e7207 */ /* 0x040fe20005800000 */
[----:B------:R-:W1:Y:S01]  /*3f00*/  LDC R35, c[0x0][0x3a0] ;  /* 0x0000e800ff237b82 */ /* 0x000e620000000800 */
[C---:B------:R-:W-:Y:S01]  /*3f10*/  SEL R99, R5.reuse, R41, !P3 ;  /* 0x0000002905637207 */ /* 0x040fe20005800000 */
[----:B------:R-:W-:Y:S01]  /*3f20*/  IMAD R242, R2, 0x7d, RZ ;  /* 0x0000007d02f27824 */ /* 0x000fe200078e02ff */
[----:B------:R-:W-:-:S02]  /*3f30*/  SEL R42, R5, R42, !P3 ;  /* 0x0000002a052a7207 */ /* 0x000fc40005800000 */
[----:B------:R-:W-:Y:S01]  /*3f40*/  SEL R40, R5, R43, !P3 ;  /* 0x0000002b05287207 */ /* 0x000fe20005800000 */
[----:B------:R-:W-:Y:S01]  /*3f50*/  IMAD R99, R99, UR44, RZ ;  /* 0x0000002c63637c24 */ /* 0x000fe2000f8e02ff */
[C---:B------:R-:W-:Y:S01]  /*3f60*/  SEL R44, R5.reuse, R44, !P3 ;  /* 0x0000002c052c7207 */ /* 0x040fe20005800000 */
[----:B------:R-:W2:Y:S01]  /*3f70*/  LDC R41, c[0x0][0x3a0] ;  /* 0x0000e800ff297b82 */ /* 0x000ea20000000800 */
[C---:B------:R-:W-:Y:S02]  /*3f80*/  SEL R80, R5.reuse, R45, !P3 ;  /* 0x0000002d05507207 */ /* 0x040fe40005800000 */
[C---:B------:R-:W-:Y:S01]  /*3f90*/  SEL R82, R5.reuse, R46, !P3 ;  /* 0x0000002e05527207 */ /* 0x040fe20005800000 */
[----:B------:R-:W-:Y:S01]  /*3fa0*/  IMAD R46, R44, UR47, RZ ;  /* 0x0000002f2c2e7c24 */ /* 0x000fe2000f8e02ff */
[C---:B------:R-:W-:Y:S02]  /*3fb0*/  SEL R84, R5.reuse, R47, !P3 ;  /* 0x0000002f05547207 */ /* 0x040fe40005800000 */
        /* <DEDUP_REMOVED lines=11> */
[----:B------:R-:W-:Y:S01]  /*4070*/  IMAD R23, R82, UR49, RZ ;  /* 0x0000003152177c24 */ /* 0x000fe2000f8e02ff */
[C---:B------:R-:W-:Y:S01]  /*4080*/  SEL R56, R5.reuse, R56, !P3 ;  /* 0x0000003805387207 */ /* 0x040fe20005800000 */
[----:B------:R-:W-:Y:S01]  /*4090*/  IMAD R44, R54, UR55, RZ ;  /* 0x00000037362c7c24 */ /* 0x000fe2000f8e02ff */
[C---:B------:R-:W-:Y:S01]  /*40a0*/  SEL R58, R5.reuse, R58, !P3 ;  /* 0x0000003a053a7207 */ /* 0x040fe20005800000 */
[----:B------:R-:W3:Y:S01]  /*40b0*/  LDC R33, c[0x0][0x3a0] ;  /* 0x0000e800ff217b82 */ /* 0x000ee20000000800 */
        /* <DEDUP_REMOVED lines=9> */
[----:B------:R-:W1:Y:S01]  /*4150*/  LDC R39, c[0x0][0x3a0] ;  /* 0x0000e800ff277b82 */ /* 0x000e620000000800 */
[C---:B------:R-:W-:Y:S01]  /*4160*/  SEL R66, R5.reuse, R66, !P3 ;  /* 0x0000004205427207 */ /* 0x040fe20005800000 */
[----:B------:R-:W-:Y:S01]  /*4170*/  IMAD R82, R2, 0x50, RZ ;  /* 0x0000005002527824 */ /* 0x000fe200078e02ff */
[C---:B------:R-:W-:Y:S01]  /*4180*/  SEL R88, R5.reuse, R63, !P3 ;  /* 0x0000003f05587207 */ /* 0x040fe20005800000 */
[----:B------:R-:W-:Y:S01]  /*4190*/  IMAD R63, R40, UR46, RZ ;  /* 0x0000002e283f7c24 */ /* 0x000fe2000f8e02ff */
[C---:B------:R-:W-:Y:S01]  /*41a0*/  SEL R90, R5.reuse, R65, !P3 ;  /* 0x00000041055a7207 */ /* 0x040fe20005800000 */
[----:B------:R-:W-:Y:S01]  /*41b0*/  IMAD R65, R30, UR38, RZ ;  /* 0x000000261e417c24 */ /* 0x000fe2000f8e02ff */
[C---:B------:R-:W-:Y:S01]  /*41c0*/  SEL R119, R5.reuse, R67, !P3 ;  /* 0x0000004305777207 */ /* 0x040fe20005800000 */
[----:B------:R-:W-:Y:S01]  /*41d0*/  IMAD R67, R24, UR30, RZ ;  /* 0x0000001e18437c24 */ /* 0x000fe2000f8e02ff */
[C---:B------:R-:W-:Y:S01]  /*41e0*/  SEL R111, R5.reuse, R69, !P3 ;  /* 0x00000045056f7207 */ /* 0x040fe20005800000 */
[----:B------:R-:W-:Y:S01]  /*41f0*/  IMAD R69, R72, UR22, RZ ;  /* 0x0000001648457c24 */ /* 0x000fe2000f8e02ff */
[----:B------:R-:W-:Y:S01]  /*4200*/  SEL R92, R5, R71, !P3 ;  /* 0x00000047055c7207 */ /* 0x000fe20005800000 */
[----:B----4-:R-:W-:Y:S01]  /*4210*/  IMAD R119, R119, UR67, RZ ;  /* 0x0000004377777c24 */ /* 0x010fe2000f8e02ff */
        /* <DEDUP_REMOVED lines=9> */
[----:B------:R-:W-:Y:S01]  /*42b0*/  IMAD R73, R92, UR69, RZ ;  /* 0x000000455c497c24 */ /* 0x000fe2000f8e02ff */
[----:B------:R-:W-:Y:S01]  /*42c0*/  ISETP.GE.AND P2, PT, R104, RZ, PT ;  /* 0x000000ff6800720c */ /* 0x000fe20003f46270 */
[----:B------:R-:W4:Y:S01]  /*42d0*/  LDC R5, c[0x0][0x3ac] ;  /* 0x0000eb00ff057b82 */ /* 0x000f220000000800 */
[----:B------:R-:W-:Y:S01]  /*42e0*/  ISETP.GE.AND P3, PT, R110, RZ, PT ;  /* 0x000000ff6e00720c */ /* 0x000fe20003f66270 */
[----:B------:R-:W-:Y:S01]  /*42f0*/  IMAD R71, R12, UR14, RZ ;  /* 0x0000000e0c477c24 */ /* 0x000fe2000f8e02ff */
[----:B------:R-:W-:Y:S01]  /*4300*/  ISETP.NE.AND P0, PT, R4, RZ, PT ;  /* 0x000000ff0400720c */ /* 0x000fe20003f05270 */
[----:B------:R-:W-:Y:S01]  /*4310*/  IMAD R30, R57, UR56, RZ ;  /* 0x00000038391e7c24 */ /* 0x000fe2000f8e02ff */
[----:B------:R-:W-:Y:S01]  /*4320*/  LOP3.LUT R4, RZ, R4, RZ, 0x33, !PT ;  /* 0x00000004ff047212 */ /* 0x000fe200078e33ff */
[----:B------:R-:W-:Y:S01]  /*4330*/  IMAD R57, R62, UR62, RZ ;  /* 0x0000003e3e397c24 */ /* 0x000fe2000f8e02ff */
[----:B------:R-:W-:Y:S01]  /*4340*/  @!P4 IADD3 R53, PT, PT, R53, -R0, RZ ;  /* 0x800000003535c210 */ /* 0x000fe20007ffe0ff */
[----:B------:R-:W-:Y:S01]  /*4350*/  IMAD R42, R64, UR63, RZ ;  /* 0x0000003f402a7c24 */ /* 0x000fe2000f8e02ff */
[----:B-----5:R-:W-:Y:S01]  /*4360*/  LEA R60, P4, R10, UR6, 0x2 ;  /* 0x000000060a3c7c11 */ /* 0x020fe2000f8810ff */
[----:B------:R-:W-:Y:S01]  /*4370*/  IMAD R40, R96, UR71, RZ ;  /* 0x0000004760287c24 */ /* 0x000fe2000f8e02ff */
[----:B------:R-:W-:Y:S01]  /*4380*/  @!P6 IADD3 R51, PT, PT, -R51, RZ, RZ ;  /* 0x000000ff3333e210 */ /* 0x000fe20007ffe1ff */
[----:B------:R-:W-:Y:S01]  /*4390*/  @!P2 IMAD.MOV R55, RZ, RZ, -R55 ;  /* 0x000000ffff37a224 */ /* 0x000fe200078e0a37 */
[----:B------:R-:W-:Y:S01]  /*43a0*/  LEA.HI.X.SX32 R61, R10, UR7, 0x2, P4 ;  /* 0x000000070a3d7c11 */ /* 0x000fe2000a0f16ff */
[----:B------:R-:W-:Y:S01]  /*43b0*/  @!P3 IMAD.MOV R11, RZ, RZ, -R11 ;  /* 0x000000ffff0bb224 */ /* 0x000fe200078e0a0b */
[C---:B------:R-:W-:Y:S01]  /*43c0*/  SEL R3, R4.reuse, R51, !P0 ;  /* 0x0000003304037207 */ /* 0x040fe20004000000 */
[----:B------:R-:W-:Y:S01]  /*43d0*/  @!P5 IMAD.MOV R53, RZ, RZ, -R53 ;  /* 0x000000ffff35d224 */ /* 0x000fe200078e0a35 */
[C---:B------:R-:W-:Y:S01]  /*43e0*/  SEL R9, R4.reuse, R55, !P0 ;  /* 0x0000003704097207 */ /* 0x040fe20004000000 */
[--C-:B------:R-:W-:Y:S01]  /*43f0*/  IMAD.WIDE R198, R115, 0x4, R60.reuse ;  /* 0x0000000473c67825 */ /* 0x100fe200078e023c */
[C---:B------:R-:W-:Y:S01]  /*4400*/  SEL R0, R4.reuse, R11, !P0 ;  /* 0x0000000b04007207 */ /* 0x040fe20004000000 */
[----:B------:R-:W5:Y:S01]  /*4410*/  LDC R45, c[0x0][0x3a0] ;  /* 0x0000e800ff2d7b82 */ /* 0x000f620000000800 */
[----:B------:R-:W-:Y:S01]  /*4420*/  SEL R7, R4, R53, !P0 ;  /* 0x0000003504077207 */ /* 0x000fe20004000000 */
[----:B------:R-:W-:Y:S01]  /*4430*/  IMAD R9, R9, UR10, RZ ;  /* 0x0000000a09097c24 */ /* 0x000fe2000f8e02ff */
[----:B------:R-:W-:Y:S01]  /*4440*/  STL.64 [R1+0x1210], R198 ;  /* 0x001210c601007387 */ /* 0x000fe20000100a00 */
[----:B----4-:R-:W-:Y:S01]  /*4450*/  LEA R11, R5, R10, 0x6 ;  /* 0x0000000a050b7211 */ /* 0x010fe200078e30ff */
[--C-:B------:R-:W-:Y:S01]  /*4460*/  IMAD.WIDE R194, R97, 0x4, R60.reuse ;  /* 0x0000000461c27825 */ /* 0x100fe200078e023c */
[----:B------:R-:W4:Y:S01]  /*4470*/  LDCU UR6, c[0x0][0x3a0] ;  /* 0x00007400ff0677ac */ /* 0x000f220008000800 */
[----:B------:R-:W-:Y:S01]  /*4480*/  LEA R16, P3, R9, UR4, 0x2 ;  /* 0x0000000409107c11 */ /* 0x000fe2000f8610ff */
[----:B------:R-:W1:Y:S01]  /*4490*/  LDC R43, c[0x0][0x3a0] ;  /* 0x0000e800ff2b7b82 */ /* 0x000e620000000800 */
[----:B------:R-:W-:Y:S01]  /*44a0*/  LEA R8, P5, R11, UR8, 0x2 ;  /* 0x000000080b087c11 */ /* 0x000fe2000f8a10ff */
[----:B------:R-:W-:Y:S01]  /*44b0*/  IMAD.WIDE R176, R101, 0x4, R60 ;  /* 0x0000000465b07825 */ /* 0x000fe200078e023c */
[----:B------:R-:W-:-:S02]  /*44c0*/  LEA.HI.X.SX32 R17, R9, UR5, 0x2, P3 ;  /* 0x0000000509117c11 */ /* 0x000fc400098f16ff */
[----:B------:R-:W-:Y:S01]  /*44d0*/  LEA.HI.X.SX32 R9, R11, UR9, 0x2, P5 ;  /* 0x000000090b097c11 */ /* 0x000fe2000a8f16ff */
[----:B------:R-:W-:Y:S01]  /*44e0*/  IMAD.WIDE R212, R109, 0x4, R60 ;  /* 0x000000046dd47825 */ /* 0x000fe200078e023c */
[----:B------:R-:W1:Y:S01]  /*44f0*/  LDCU.64 UR8, c[0x0][0x358] ;  /* 0x00006b00ff0877ac */ /* 0x000e620008000a00 */
[----:B------:R-:W1:Y:S02]  /*4500*/  LDC R37, c[0x0][0x3a0] ;  /* 0x0000e800ff257b82 */ /* 0x000e640000000800 */
[----:B------:R-:W-:-:S04]  /*4510*/  IMAD.WIDE R206, R115, 0x4, R8 ;  /* 0x0000000473ce7825 */ /* 0x000fc800078e0208 */
[--C-:B------:R-:W-:Y:S01]  /*4520*/  IMAD.WIDE R184, R105, 0x4, R60.reuse ;  /* 0x0000000469b87825 */ /* 0x100fe200078e023c */
[----:B------:R-:W-:Y:S01]  /*4530*/  STL.64 [R1+0x1208], R206 ;  /* 0x001208ce01007387 */ /* 0x000fe20000100a00 */
[----:B------:R-:W1:Y:S02]  /*4540*/  LDC R47, c[0x0][0x3a0] ;  /* 0x0000e800ff2f7b82 */ /* 0x000e640000000800 */
[--C-:B------:R-:W-:Y:S01]  /*4550*/  IMAD.WIDE R196, R113, 0x4, R60.reuse ;  /* 0x0000000471c47825 */ /* 0x100fe200078e023c */
[----:B------:R-:W-:Y:S03]  /*4560*/  STL.64 [R1+0x1200], R194 ;  /* 0x001200c201007387 */ /* 0x000fe60000100a00 */
        /* <DEDUP_REMOVED lines=14> */
[----:B------:R-:W-:Y:S01]  /*4650*/  IMAD.WIDE R120, R103, 0x4, R60 ;  /* 0x0000000467787825 */ /* 0x000fe200078e023c */
[----:B------:R-:W-:Y:S03]  /*4660*/  STL.64 [R1+0x1288], R186 ;  /* 0x001288ba01007387 */ /* 0x000fe60000100a00 */
[----:B------:R-:W-:Y:S01]  /*4670*/  IMAD R55, R94, UR70, RZ ;  /* 0x000000465e377c24 */ /* 0x000fe2000f8e02ff */
[----:B------:R-:W-:Y:S01]  /*4680*/  STL.64 [R1+0x1270], R210 ;  /* 0x001270d201007387 */ /* 0x000fe20000100a00 */
[----:B------:R-:W-:-:S02]  /*4690*/  IMAD R53, R68, UR15, RZ ;  /* 0x0000000f44357c24 */ /* 0x000fc4000f8e02ff */
[----:B------:R-:W-:Y:S01]  /*46a0*/  IMAD R51, R20, UR23, RZ ;  /* 0x0000001714337c24 */ /* 0x000fe2000f8e02ff */
[----:B------:R1:W-:Y:S01]  /*46b0*/  STL.64 [R1+0x1260], R114 ;  /* 0x0012607201007387 */ /* 0x0003e20000100a00 */
[----:B------:R-:W-:Y:S02]  /*46c0*/  IMAD R0, R0, UR10, RZ ;  /* 0x0000000a00007c24 */ /* 0x000fe4000f8e02ff */
[----:B------:R-:W-:Y:S01]  /*46d0*/  IMAD R29, R66, UR64, RZ ;  /* 0x00000040421d7c24 */ /* 0x000fe2000f8e02ff */
[----:B------:R2:W-:Y:S01]  /*46e0*/  STL.64 [R1+0x1250], R122 ;  /* 0x0012507a01007387 */ /* 0x0005e20000100a00 */
[----:B------:R-:W-:Y:S01]  /*46f0*/  IMAD R28, R98, UR72, RZ ;  /* 0x00000048621c7c24 */ /* 0x000fe2000f8e02ff */
[C---:B------:R-:W-:Y:S01]  /*4700*/  LEA R18, P0, R0.reuse, UR4, 0x2 ;  /* 0x0000000400127c11 */ /* 0x040fe2000f8010ff */
[----:B------:R-:W-:Y:S01]  /*4710*/  IMAD R3, R3, UR10, RZ ;  /* 0x0000000a03037c24 */ /* 0x000fe2000f8e02ff */
[----:B------:R3:W-:Y:S01]  /*4720*/  STL.64 [R1+0x1240], R120 ;  /* 0x0012407801007387 */ /* 0x0007e20000100a00 */
[----:B------:R-:W-:Y:S01]  /*4730*/  IMAD R7, R7, UR10, RZ ;  /* 0x0000000a07077c24 */ /* 0x000fe2000f8e02ff */
[----:B------:R-:W-:Y:S01]  /*4740*/  LEA.HI.X.SX32 R19, R0, UR5, 0x2, P0 ;  /* 0x0000000500137c11 */ /* 0x000fe200080f16ff */
[----:B------:R-:W-:Y:S01]  /*4750*/  IMAD R0, R31, UR34, RZ ;  /* 0x000000221f007c24 */ /* 0x000fe2000f8e02ff */
[----:B------:R-:W-:Y:S01]  /*4760*/  LEA R4, P1, R3, UR4, 0x2 ;  /* 0x0000000403047c11 */ /* 0x000fe2000f8210ff */
[--C-:B-1----:R-:W-:Y:S01]  /*4770*/  IMAD.WIDE R114, R107, 0x4, R60.reuse ;  /* 0x000000046b727825 */ /* 0x102fe200078e023c */
[----:B------:R-:W-:Y:S01]  /*4780*/  LEA R6, P2, R7, UR4, 0x2 ;  /* 0x0000000407067c11 */ /* 0x000fe2000f8410ff */
[----:B------:R-:W1:Y:S01]  /*4790*/  LDCU UR4, c[0x0][0x3b0] ;  /* 0x00007600ff0477ac */ /* 0x000e620008000800 */
[----:B------:R-:W-:Y:S01]  /*47a0*/  LEA.HI.X.SX32 R5, R3, UR5, 0x2, P1 ;  /* 0x0000000503057c11 */ /* 0x000fe200088f16ff */
[--C-:B--2---:R-:W-:Y:S01]  /*47b0*/  IMAD.WIDE R122, R111, 0x4, R60.reuse ;  /* 0x000000046f7a7825 */ /* 0x104fe200078e023c */
[----:B------:R2:W-:Y:S01]  /*47c0*/  STL.64 [R1+0x1230], R114 ;  /* 0x0012307201007387 */ /* 0x0005e20000100a00 */
[----:B------:R-:W-:Y:S01]  /*47d0*/  LEA.HI.X.SX32 R7, R7, UR5, 0x2, P2 ;  /* 0x0000000507077c11 */ /* 0x000fe200090f16ff */
[----:B------:R-:W1:Y:S01]  /*47e0*/  S2UR UR5, SR_CgaCtaId ;  /* 0x00000000000579c3 */ /* 0x000e620000008800 */
[----:B---3--:R-:W-:Y:S01]  /*47f0*/  IMAD.WIDE R120, R87, 0x4, R60 ;  /* 0x0000000457787825 */ /* 0x008fe200078e023c */
[----:B------:R3:W-:Y:S03]  /*4800*/  STL.64 [R1+0x1220], R122 ;  /* 0x0012207a01007387 */ /* 0x0007e60000100a00 */
[----:B------:R-:W-:Y:S01]  /*4810*/  IMAD R31, R80, UR48, RZ ;  /* 0x00000030501f7c24 */ /* 0x000fe2000f8e02ff */
[----:B------:R4:W-:Y:S01]  /*4820*/  STL.64 [R1+0x1298], R120 ;  /* 0x0012987801007387 */ /* 0x0009e20000100a00 */
[----:B------:R-:W-:-:S02]  /*4830*/  IMAD R24, R76, UR41, RZ ;  /* 0x000000294c187c24 */ /* 0x000fc4000f8e02ff */
[----:B------:R-:W-:Y:S02]  /*4840*/  IMAD R21, R88, UR65, RZ ;  /* 0x0000004158157c24 */ /* 0x000fe4000f8e02ff */
[----:B--2---:R-:W-:-:S04]  /*4850*/  IMAD.WIDE R114, R85, 0x4, R60 ;  /* 0x0000000455727825 */ /* 0x004fc800078e023c */
[--C-:B---3--:R-:W-:Y:S01]  /*4860*/  IMAD.WIDE R122, R83, 0x4, R60.reuse ;  /* 0x00000004537a7825 */ /* 0x108fe200078e023c */
[----:B------:R2:W-:Y:S03]  /*4870*/  STL.64 [R1+0x1310], R114 ;  /* 0x0013107201007387 */ /* 0x0005e60000100a00 */
[----:B----4-:R-:W-:Y:S01]  /*4880*/  IMAD.WIDE R120, R81, 0x4, R60 ;  /* 0x0000000451787825 */ /* 0x010fe200078e023c */
        /* <DEDUP_REMOVED lines=13> */
[----:B-1----:R-:W-:Y:S01]  /*4960*/  IMAD R13, R13, UR4, RZ ;  /* 0x000000040d0d7c24 */ /* 0x002fe2000f8e02ff */
[----:B------:R-:W-:Y:S01]  /*4970*/  UMOV UR4, 0x400 ;  /* 0x0000040000047882 */ /* 0x000fe20000000000 */
[--C-:B--2---:R-:W-:Y:S01]  /*4980*/  IMAD.WIDE R114, R73, 0x4, R60.reuse ;  /* 0x0000000449727825 */ /* 0x104fe200078e023c */
[----:B------:R-:W-:Y:S01]  /*4990*/  ULEA UR4, UR5, UR4, 0x18 ;  /* 0x0000000405047291 */ /* 0x000fe2000f8ec0ff */
[----:B------:R-:W1:Y:S02]  /*49a0*/  LDCU UR5, c[0x0][0x3a0] ;  /* 0x00007400ff0577ac */ /* 0x000e640008000800 */
[--C-:B---3--:R-:W-:Y:S01]  /*49b0*/  IMAD.WIDE R122, R71, 0x4, R60.reuse ;  /* 0x00000004477a7825 */ /* 0x108fe200078e023c */
[----:B------:R2:W-:Y:S03]  /*49c0*/  STL.64 [R1+0x12b0], R114 ;  /* 0x0012b07201007387 */ /* 0x0005e60000100a00 */
[----:B----4-:R-:W-:Y:S01]  /*49d0*/  IMAD.WIDE R120, R69, 0x4, R60 ;  /* 0x0000000445787825 */ /* 0x010fe200078e023c */
[----:B------:R3:W-:Y:S03]  /*49e0*/  STL.64 [R1+0x1318], R122 ;  /* 0x0013187a01007387 */ /* 0x0007e60000100a00 */
[--C-:B------:R-:W-:Y:S01]  /*49f0*/  IMAD.WIDE R172, R97, 0x4, R8.reuse ;  /* 0x0000000461ac7825 */ /* 0x100fe200078e0208 */
[----:B------:R4:W-:Y:S03]  /*4a00*/  STL.64 [R1+0x1328], R120 ;  /* 0x0013287801007387 */ /* 0x0009e60000100a00 */
[----:B------:R-:W-:-:S04]  /*4a10*/  IMAD.WIDE R180, R101, 0x4, R8 ;  /* 0x0000000465b47825 */ /* 0x000fc800078e0208 */
[----:B--2---:R-:W-:-:S04]  /*4a20*/  IMAD.WIDE R114, R67, 0x4, R60 ;  /* 0x0000000443727825 */ /* 0x004fc800078e023c */
        /* <DEDUP_REMOVED lines=68> */
[----:B------:R-:W-:Y:S01]  /*4e70*/  IMAD.WIDE R66, R67, 0x4, R8 ;  /* 0x0000000443427825 */ /* 0x000fe200078e0208 */
[----:B------:R4:W-:Y:S03]  /*4e80*/  STL.64 [R1+0x14d8], R120 ;  /* 0x0014d87801007387 */ /* 0x0009e60000100a00 */
[----:B------:R-:W-:-:S02]  /*4e90*/  VIADD R33, R33, 0xffffffff ;  /* 0xffffffff21217836 */ /* 0x000fc40000000000 */
[----:B--2---:R-:W-:-:S03]  /*4ea0*/  IMAD.WIDE R114, R22, 0x4, R60 ;  /* 0x0000000416727825 */ /* 0x004fc600078e023c */
[----:B------:R-:W-:Y:S01]  /*4eb0*/  ISETP.GE.U32.AND P1, PT, R33, 0x7fffff80, PT ;  /* 0x7fffff802100780c */ /* 0x000fe20003f26070 */
[--C-:B---3--:R-:W-:Y:S01]  /*4ec0*/  IMAD.WIDE R122, R21, 0x4, R60.reuse ;  /* 0x00000004157a7825 */ /* 0x108fe200078e023c */
[----:B------:R2:W-:Y:S03]  /*4ed0*/  STL.64 [R1+0x14e8], R114 ;  /* 0x0014e87201007387 */ /* 0x0005e60000100a00 */
[----:B----4-:R-:W-:Y:S01]  /*4ee0*/  IMAD.WIDE R120, R20, 0x4, R60 ;  /* 0x0000000414787825 */ /* 0x010fe200078e023c */
[----:B------:R3:W-:Y:S03]  /*4ef0*/  STL.64 [R1+0x14f8], R122 ;  /* 0x0014f87a01007387 */ /* 0x0007e60000100a00 */
[C---:B------:R-:W-:Y:S01]  /*4f00*/  IMAD.WIDE R250, R244.reuse, 0x4, R18 ;  /* 0x00000004f4fa7825 */ /* 0x040fe200078e0212 */
[----:B------:R4:W-:Y:S03]  /*4f10*/  STL.64 [R1+0x1510], R120 ;  /* 0x0015107801007387 */ /* 0x0009e60000100a00 */
[----:B------:R-:W-:-:S04]  /*4f20*/  IMAD.WIDE R248, R244, 0x4, R4 ;  /* 0x00000004f4f87825 */ /* 0x000fc800078e0204 */
[----:B--2---:R-:W-:-:S04]  /*4f30*/  IMAD.WIDE R114, R15, 0x4, R60 ;  /* 0x000000040f727825 */ /* 0x004fc800078e023c */
        /* <DEDUP_REMOVED lines=11> */
[----:B------:R-:W-:Y:S03]  /*4ff0*/  STL.64 [R1+0x1578], R122 ;  /* 0x0015787a01007387 */ /* 0x000fe60000100a00 */
[----:B------:R-:W-:Y:S01]  /*5000*/  IMAD R98, R2, 0x58, RZ ;  /* 0x0000005802627824 */ /* 0x000fe200078e02ff */
[----:B------:R-:W-:Y:S01]  /*5010*/  STL.64 [R1+0x1580], R120 ;  /* 0x0015807801007387 */ /* 0x000fe20000100a00 */
[----:B------:R-:W-:-:S04]  /*5020*/  IMAD.WIDE R100, R106, 0x4, R18 ;  /* 0x000000046a647825 */ /* 0x000fc800078e0212 */
[----:B--2---:R-:W-:-:S04]  /*5030*/  IMAD.WIDE R114, R12, 0x4, R60 ;  /* 0x000000040c727825 */ /* 0x004fc800078e023c */
[----:B------:R-:W-:Y:S01]  /*5040*/  IMAD.WIDE R60, R13, 0x4, R60 ;  /* 0x000000040d3c7825 */ /* 0x000fe200078e023c */
[----:B------:R2:W-:Y:S03]  /*5050*/  STL.64 [R1+0x1588], R114 ;  /* 0x0015887201007387 */ /* 0x0005e60000100a00 */
[C---:B------:R-:W-:Y:S01]  /*5060*/  IMAD.WIDE R94, R98.reuse, 0x4, R4 ;  /* 0x00000004625e7825 */ /* 0x040fe200078e0204 */
[----:B------:R3:W-:Y:S03]  /*5070*/  STL.64 [R1+0x1590], R60 ;  /* 0x0015903c01007387 */ /* 0x0007e60000100a00 */
[--C-:B------:R-:W-:Y:S01]  /*5080*/  IMAD.WIDE R96, R98, 0x4, R6.reuse ;  /* 0x0000000462607825 */ /* 0x100fe200078e0206 */
[----:B------:R-:W-:Y:S03]  /*5090*/  STL.64 [R1+0x11f8], R172 ;  /* 0x0011f8ac01007387 */ /* 0x000fe60000100a00 */
[----:B------:R-:W-:Y:S01]  /*50a0*/  IMAD.WIDE R104, R106, 0x4, R6 ;  /* 0x000000046a687825 */ /* 0x000fe200078e0206 */
[----:B------:R-:W-:Y:S03]  /*50b0*/  STL.64 [R1+0x11e8], R180 ;  /* 0x0011e8b401007387 */ /* 0x000fe60000100a00 */
[----:B--2---:R-:W-:Y:S01]  /*50c0*/  IMAD R114, R2, 0x60, RZ ;  /* 0x0000006002727824 */ /* 0x004fe200078e02ff */
[----:B------:R-:W-:Y:S01]  /*50d0*/  STL.64 [R1+0x11d8], R214 ;  /* 0x0011d8d601007387 */ /* 0x000fe20000100a00 */
[----:B---3--:R-:W-:-:S03]  /*50e0*/  IMAD.WIDE R60, R93, 0x4, R8 ;  /* 0x000000045d3c7825 */ /* 0x008fc600078e0208 */
[----:B------:R-:W-:Y:S01]  /*50f0*/  STL.64 [R1+0x11c8], R192 ;  /* 0x0011c8c001007387 */ /* 0x000fe20000100a00 */
[----:B------:R-:W-:-:S03]  /*5100*/  IMAD.WIDE R92, R98, 0x4, R18 ;  /* 0x00000004625c7825 */ /* 0x000fc600078e0212 */
[----:B------:R-:W-:Y:S01]  /*5110*/  STL.64 [R1+0x11b8], R188 ;  /* 0x0011b8bc01007387 */ /* 0x000fe20000100a00 */
[----:B------:R-:W-:-:S03]  /*5120*/  IMAD.WIDE R108, R114, 0x4, R18 ;  /* 0x00000004726c7825 */ /* 0x000fc600078e0212 */
[----:B------:R-:W-:Y:S01]  /*5130*/  STL.64 [R1+0x1188], R208 ;  /* 0x001188d001007387 */ /* 0x000fe20000100a00 */
[----:B------:R-:W-:Y:S02]  /*5140*/  IMAD R122, R2, 0x64, RZ ;  /* 0x00000064027a7824 */ /* 0x000fe400078e02ff */
[----:B------:R-:W-:Y:S01]  /*5150*/  IMAD.WIDE R112, R114, 0x4, R6 ;  /* 0x0000000472707825 */ /* 0x000fe200078e0206 */
[----:B------:R-:W-:Y:S03]  /*5160*/  STL.64 [R1+0x1178], R200 ;  /* 0x001178c801007387 */ /* 0x000fe60000100a00 */
[C---:B------:R-:W-:Y:S01]  /*5170*/  IMAD.WIDE R116, R122.reuse, 0x4, R18 ;  /* 0x000000047a747825 */ /* 0x040fe200078e0212 */
[----:B------:R-:W-:Y:S03]  /*5180*/  STL.64 [R1+0x1290], R204 ;  /* 0x001290cc01007387 */ /* 0x000fe60000100a00 */
[C---:B------:R-:W-:Y:S01]  /*5190*/  IMAD.WIDE R118, R122.reuse, 0x4, R4 ;  /* 0x000000047a767825 */ /* 0x040fe200078e0204 */
[----:B------:R-:W-:Y:S03]  /*51a0*/  STL.64 [R1+0x1278], R202 ;  /* 0x001278ca01007387 */ /* 0x000fe60000100a00 */
[C---:B------:R-:W-:Y:S01]  /*51b0*/  IMAD.WIDE R120, R122.reuse, 0x4, R6 ;  /* 0x000000047a787825 */ /* 0x040fe200078e0206 */
[----:B------:R2:W-:Y:S03]  /*51c0*/  STL.64 [R1+0x1268], R60 ;  /* 0x0012683c01007387 */ /* 0x0005e60000100a00 */
[----:B------:R-:W-:Y:S01]  /*51d0*/  IMAD.WIDE R122, R122, 0x4, R16 ;  /* 0x000000047a7a7825 */ /* 0x000fe200078e0210 */
[----:B------:R3:W-:Y:S03]  /*51e0*/  STL.64 [R1+0x1258], R88 ;  /* 0x0012585801007387 */ /* 0x0007e60000100a00 */
[----:B------:R-:W-:-:S04]  /*51f0*/  IMAD.WIDE R124, R130, 0x4, R18 ;  /* 0x00000004827c7825 */ /* 0x000fc800078e0212 */
[----:B------:R-:W-:-:S04]  /*5200*/  IMAD.WIDE R126, R130, 0x4, R4 ;  /* 0x00000004827e7825 */ /* 0x000fc800078e0204 */
[----:B--2---:R-:W-:-:S04]  /*5210*/  IMAD.WIDE R60, R99, 0x4, R8 ;  /* 0x00000004633c7825 */ /* 0x004fc800078e0208 */
[----:B---3--:R-:W-:Y:S01]  /*5220*/  IMAD.WIDE R88, R107, 0x4, R8 ;  /* 0x000000046b587825 */ /* 0x008fe200078e0208 */
[----:B------:R2:W-:Y:S03]  /*5230*/  STL.64 [R1+0x1248], R60 ;  /* 0x0012483c01007387 */ /* 0x0005e60000100a00 */
[----:B------:R-:W-:Y:S01]  /*5240*/  IMAD.WIDE R98, R98, 0x4, R16 ;  /* 0x0000000462627825 */ /* 0x000fe200078e0210 */
[----:B------:R3:W-:Y:S03]  /*5250*/  STL.64 [R1+0x1238], R90 ;  /* 0x0012385a01007387 */ /* 0x0007e60000100a00 */
[C---:B------:R-:W-:Y:S01]  /*5260*/  IMAD.WIDE R128, R130.reuse, 0x4, R6 ;  /* 0x0000000482807825 */ /* 0x040fe200078e0206 */
[----:B------:R4:W-:Y:S03]  /*5270*/  STL.64 [R1+0x1228], R88 ;  /* 0x0012285801007387 */ /* 0x0009e60000100a00 */
[----:B------:R-:W-:-:S04]  /*5280*/  IMAD.WIDE R130, R130, 0x4, R16 ;  /* 0x0000000482827825 */ /* 0x000fc800078e0210 */
[----:B--2---:R-:W-:-:S04]  /*5290*/  IMAD.WIDE R60, R111, 0x4, R8 ;  /* 0x000000046f3c7825 */ /* 0x004fc800078e0208 */
[----:B---3--:R-:W-:Y:S01]  /*52a0*/  IMAD R90, R2, 0x54, RZ ;  /* 0x00000054025a7824 */ /* 0x008fe200078e02ff */
[----:B------:R2:W-:Y:S01]  /*52b0*/  STL.64 [R1+0x1218], R60 ;  /* 0x0012183c01007387 */ /* 0x0005e20000100a00 */
[----:B------:R-:W-:-:S03]  /*52c0*/  IMAD.WIDE R110, R114, 0x4, R4 ;  /* 0x00000004726e7825 */ /* 0x000fc600078e0204 */
[----:B------:R3:W-:Y:S01]  /*52d0*/  STL.64 [R1+0x12a0], R86 ;  /* 0x0012a05601007387 */ /* 0x0007e20000100a00 */
[----:B----4-:R-:W-:-:S03]  /*52e0*/  IMAD.WIDE R88, R90, 0x4, R6 ;  /* 0x000000045a587825 */ /* 0x010fc600078e0206 */
[----:B------:R4:W-:Y:S01]  /*52f0*/  STL.64 [R1+0x1308], R84 ;  /* 0x0013085401007387 */ /* 0x0009e20000100a00 */
[----:B------:R-:W-:-:S04]  /*5300*/  IMAD.WIDE R114, R114, 0x4, R16 ;  /* 0x0000000472727825 */ /* 0x000fc800078e0210 */
[----:B--2---:R-:W-:-:S04]  /*5310*/  IMAD.WIDE R60, R83, 0x4, R8 ;  /* 0x00000004533c7825 */ /* 0x004fc800078e0208 */
[C---:B---3--:R-:W-:Y:S01]  /*5320*/  IMAD.WIDE R86, R90.reuse, 0x4, R4 ;  /* 0x000000045a567825 */ /* 0x048fe200078e0204 */
[----:B------:R2:W-:Y:S03]  /*5330*/  STL.64 [R1+0x12f8], R60 ;  /* 0x0012f83c01007387 */ /* 0x0005e60000100a00 */
[C---:B----4-:R-:W-:Y:S01]  /*5340*/  IMAD.WIDE R84, R90.reuse, 0x4, R18 ;  /* 0x000000045a547825 */ /* 0x050fe200078e0212 */
[----:B------:R-:W-:Y:S03]  /*5350*/  STL.64 [R1+0x12e8], R80 ;  /* 0x0012e85001007387 */ /* 0x000fe60000100a00 */
[----:B------:R-:W-:Y:S01]  /*5360*/  IMAD.WIDE R90, R90, 0x4, R16 ;  /* 0x000000045a5a7825 */ /* 0x000fe200078e0210 */
[----:B------:R3:W-:Y:S03]  /*5370*/  STL.64 [R1+0x12d8], R78 ;  /* 0x0012d84e01007387 */ /* 0x0007e60000100a00 */
[----:B------:R-:W-:-:S04]  /*5380*/  IMAD.WIDE R132, R138, 0x4, R18 ;  /* 0x000000048a847825 */ /* 0x000fc800078e0212 */
[----:B--2---:R-:W-:-:S04]  /*5390*/  IMAD.WIDE R60, R77, 0x4, R8 ;  /* 0x000000044d3c7825 */ /* 0x004fc800078e0208 */
[C---:B------:R-:W-:Y:S01]  /*53a0*/  IMAD.WIDE R76, R82.reuse, 0x4, R18 ;  /* 0x00000004524c7825 */ /* 0x040fe200078e0212 */
[----:B------:R2:W-:Y:S03]  /*53b0*/  STL.64 [R1+0x12c8], R60 ;  /* 0x0012c83c01007387 */ /* 0x0005e60000100a00 */
[C---:B---3--:R-:W-:Y:S01]  /*53c0*/  IMAD.WIDE R78, R82.reuse, 0x4, R4 ;  /* 0x00000004524e7825 */ /* 0x048fe200078e0204 */
        /* <DEDUP_REMOVED lines=8> */
[----:B------:R-:W-:Y:S01]  /*5450*/  STL.64 [R1+0x1330], R68 ;  /* 0x0013304401007387 */ /* 0x000fe20000100a00 */
[----:B------:R-:W-:-:S03]  /*5460*/  IMAD.WIDE R70, R74, 0x4, R4 ;  /* 0x000000044a467825 */ /* 0x000fc600078e0204 */
[----:B------:R-:W-:Y:S01]  /*5470*/  STL.64 [R1+0x1388], R66 ;  /* 0x0013884201007387 */ /* 0x000fe20000100a00 */
[----:B----4-:R-:W-:-:S04]  /*5480*/  IMAD.WIDE R72, R74, 0x4, R6 ;  /* 0x000000044a487825 */ /* 0x010fc800078e0206 */
[----:B--2---:R-:W-:-:S04]  /*5490*/  IMAD.WIDE R60, R65, 0x4, R8 ;  /* 0x00000004413c7825 */ /* 0x004fc800078e0208 */
[--C-:B------:R-:W-:Y:S01]  /*54a0*/  IMAD.WIDE R64, R63, 0x4, R8.reuse ;  /* 0x000000043f407825 */ /* 0x100fe200078e0208 */
[----:B------:R2:W-:Y:S03]  /*54b0*/  STL.64 [R1+0x1378], R60 ;  /* 0x0013783c01007387 */ /* 0x0005e60000100a00 */
[--C-:B------:R-:W-:Y:S01]  /*54c0*/  IMAD.WIDE R62, R59, 0x4, R8.reuse ;  /* 0x000000043b3e7825 */ /* 0x100fe200078e0208 */
[----:B------:R-:W-:Y:S03]  /*54d0*/  STL.64 [R1+0x1368], R64 ;  /* 0x0013684001007387 */ /* 0x000fe60000100a00 */
[--C-:B------:R-:W-:Y:S01]  /*54e0*/  IMAD.WIDE R58, R55, 0x4, R8.reuse ;  /* 0x00000004373a7825 */ /* 0x100fe200078e0208 */
[----:B------:R-:W-:Y:S03]  /*54f0*/  STL.64 [R1+0x1358], R62 ;  /* 0x0013583e01007387 */ /* 0x000fe60000100a00 */
[----:B------:R-:W-:-:S04]  /*5500*/  IMAD.WIDE R54, R51, 0x4, R8 ;  /* 0x0000000433367825 */ /* 0x000fc800078e0208 */
[----:B--2---:R-:W-:-:S04]  /*5510*/  IMAD.WIDE R60, R57, 0x4, R8 ;  /* 0x00000004393c7825 */ /* 0x004fc800078e0208 */
[--C-:B------:R-:W-:Y:S01]  /*5520*/  IMAD.WIDE R56, R53, 0x4, R8.reuse ;  /* 0x0000000435387825 */ /* 0x100fe200078e0208 */
[----:B------:R-:W-:Y:S03]  /*5530*/  STL.64 [R1+0x1348], R60 ;  /* 0x0013483c01007387 */ /* 0x000fe60000100a00 */
[--C-:B------:R-:W-:Y:S01]  /*5540*/  IMAD.WIDE R52, R49, 0x4, R8.reuse ;  /* 0x0000000431347825 */ /* 0x100fe200078e0208 */
[----:B------:R2:W-:Y:S03]  /*5550*/  STL.64 [R1+0x1338], R58 ;  /* 0x0013383a01007387 */ /* 0x0005e60000100a00 */
[--C-:B------:R-:W-:Y:S01]  /*5560*/  IMAD.WIDE R50, R48, 0x4, R8.reuse ;  /* 0x0000000430327825 */ /* 0x100fe200078e0208 */
[----:B------:R3:W-:Y:S03]  /*5570*/  STL.64 [R1+0x13a0], R56 ;  /* 0x0013a03801007387 */ /* 0x0007e60000100a00 */
[----:B------:R-:W-:Y:S01]  /*5580*/  IMAD.WIDE R48, R46, 0x4, R8 ;  /* 0x000000042e307825 */ /* 0x000fe200078e0208 */
[----:B------:R4:W-:Y:S03]  /*5590*/  STL.64 [R1+0x13b0], R54 ;  /* 0x0013b03601007387 */ /* 0x0009e60000100a00 */
[C---:B------:R-:W-:Y:S01]  /*55a0*/  IMAD R66, R2.reuse, 0x48, RZ ;  /* 0x0000004802427824 */ /* 0x040fe200078e02ff */
[----:B------:R1:W-:Y:S01]  /*55b0*/  STL.64 [R1+0x13c0], R52 ;  /* 0x0013c03401007387 */ /* 0x0003e20000100a00 */
[----:B--2---:R-:W-:-:S02]  /*55c0*/  IMAD R58, R2, 0x44, RZ ;  /* 0x00000044023a7824 */ /* 0x004fc400078e02ff */
[----:B------:R-:W-:Y:S01]  /*55d0*/  IMAD.WIDE R60, R66, 0x4, R18 ;  /* 0x00000004423c7825 */ /* 0x000fe200078e0212 */
[----:B------:R2:W-:Y:S03]  /*55e0*/  STL.64 [R1+0x1410], R50 ;  /* 0x0014103201007387 */ /* 0x0005e60000100a00 */
[C---:B---3--:R-:W-:Y:S01]  /*55f0*/  IMAD.WIDE R56, R58.reuse, 0x4, R6 ;  /* 0x000000043a387825 */ /* 0x048fe200078e0206 */
[----:B------:R3:W-:Y:S03]  /*5600*/  STL.64 [R1+0x13f8], R48 ;  /* 0x0013f83001007387 */ /* 0x0007e60000100a00 */
[----:B----4-:R-:W-:-:S04]  /*5610*/  IMAD.WIDE R54, R58, 0x4, R4 ;  /* 0x000000043a367825 */ /* 0x010fc800078e0204 */
[----:B-1----:R-:W-:-:S04]  /*5620*/  IMAD.WIDE R52, R44, 0x4, R8 ;  /* 0x000000042c347825 */ /* 0x002fc800078e0208 */
[--C-:B--2---:R-:W-:Y:S01]  /*5630*/  IMAD.WIDE R50, R42, 0x4, R8.reuse ;  /* 0x000000042a327825 */ /* 0x104fe200078e0208 */
[----:B------:R1:W-:Y:S03]  /*5640*/  STL.64 [R1+0x13e8], R52 ;  /* 0x0013e83401007387 */ /* 0x0003e60000100a00 */
[----:B---3--:R-:W-:Y:S01]  /*5650*/  IMAD.WIDE R48, R40, 0x4, R8 ;  /* 0x0000000428307825 */ /* 0x008fe200078e0208 */
[----:B------:R2:W-:Y:S03]  /*5660*/  STL.64 [R1+0x13d8], R50 ;  /* 0x0013d83201007387 */ /* 0x0005e60000100a00 */
[----:B------:R-:W-:Y:S01]  /*5670*/  IMAD R42, R2, 0x3c, RZ ;  /* 0x0000003c022a7824 */ /* 0x000fe200078e02ff */
[----:B------:R3:W-:Y:S01]  /*5680*/  STL.64 [R1+0x13c8], R48 ;  /* 0x0013c83001007387 */ /* 0x0007e20000100a00 */
[----:B------:R-:W-:-:S04]  /*5690*/  IMAD.WIDE R62, R66, 0x4, R4 ;  /* 0x00000004423e7825 */ /* 0x000fc800078e0204 */
        /* <DEDUP_REMOVED lines=10> */
[----:B------:R-:W-:Y:S03]  /*5740*/  STL.64 [R1+0x1450], R52 ;  /* 0x0014503401007387 */ /* 0x000fe60000100a00 */
[--C-:B---3--:R-:W-:Y:S01]  /*5750*/  IMAD.WIDE R48, R30, 0x4, R8.reuse ;  /* 0x000000041e307825 */ /* 0x108fe200078e0208 */
[----:B------:R1:W-:Y:S03]  /*5760*/  STL.64 [R1+0x1460], R50 ;  /* 0x0014603201007387 */ /* 0x0003e60000100a00 */
[--C-:B------:R-:W-:Y:S01]  /*5770*/  IMAD.WIDE R30, R29, 0x4, R8.reuse ;  /* 0x000000041d1e7825 */ /* 0x100fe200078e0208 */
[----:B------:R2:W-:Y:S03]  /*5780*/  STL.64 [R1+0x1488], R48 ;  /* 0x0014883001007387 */ /* 0x0005e60000100a00 */
[----:B------:R-:W-:Y:S01]  /*5790*/  IMAD.WIDE R28, R28, 0x4, R8 ;  /* 0x000000041c1c7825 */ /* 0x000fe200078e0208 */
[----:B------:R3:W-:Y:S03]  /*57a0*/  STL.64 [R1+0x1478], R30 ;  /* 0x0014781e01007387 */ /* 0x0007e60000100a00 */
[----:B------:R-:W-:Y:S01]  /*57b0*/  IMAD.WIDE R32, R34, 0x4, R6 ;  /* 0x0000000422207825 */ /* 0x000fe200078e0206 */
[----:B------:R4:W-:Y:S03]  /*57c0*/  STL.64 [R1+0x1468], R28 ;  /* 0x0014681c01007387 */ /* 0x0009e60000100a00 */
[----:B-1----:R-:W-:-:S02]  /*57d0*/  IMAD.SHL.U32 R50, R2, 0x40, RZ ;  /* 0x0000004002327824 */ /* 0x002fc400078e00ff */
[----:B--2---:R-:W-:-:S04]  /*57e0*/  IMAD.WIDE R48, R27, 0x4, R8 ;  /* 0x000000041b307825 */ /* 0x004fc800078e0208 */
[--C-:B---3--:R-:W-:Y:S01]  /*57f0*/  IMAD.WIDE R30, R26, 0x4, R8.reuse ;  /* 0x000000041a1e7825 */ /* 0x108fe200078e0208 */
[----:B------:R-:W-:Y:S03]  /*5800*/  STL.64 [R1+0x14a0], R48 ;  /* 0x0014a03001007387 */ /* 0x000fe60000100a00 */
[--C-:B----4-:R-:W-:Y:S01]  /*5810*/  IMAD.WIDE R28, R25, 0x4, R8.reuse ;  /* 0x00000004191c7825 */ /* 0x110fe200078e0208 */
[----:B------:R1:W-:Y:S03]  /*5820*/  STL.64 [R1+0x14b0], R30 ;  /* 0x0014b01e01007387 */ /* 0x0003e60000100a00 */
[--C-:B------:R-:W-:Y:S01]  /*5830*/  IMAD.WIDE R26, R24, 0x4, R8.reuse ;  /* 0x00000004181a7825 */ /* 0x100fe200078e0208 */
[----:B------:R2:W-:Y:S03]  /*5840*/  STL.64 [R1+0x14c0], R28 ;  /* 0x0014c01c01007387 */ /* 0x0005e60000100a00 */
[--C-:B------:R-:W-:Y:S01]  /*5850*/  IMAD.WIDE R24, R23, 0x4, R8.reuse ;  /* 0x0000000417187825 */ /* 0x100fe200078e0208 */
[----:B------:R3:W-:Y:S03]  /*5860*/  STL.64 [R1+0x14d0], R26 ;  /* 0x0014d01a01007387 */ /* 0x0007e60000100a00 */
[----:B------:R-:W-:Y:S01]  /*5870*/  IMAD.WIDE R22, R22, 0x4, R8 ;  /* 0x0000000416167825 */ /* 0x000fe200078e0208 */
[----:B------:R4:W-:Y:S03]  /*5880*/  STL.64 [R1+0x14e0], R24 ;  /* 0x0014e01801007387 */ /* 0x0009e60000100a00 */
[C---:B-1----:R-:W-:Y:S01]  /*5890*/  IMAD.WIDE R30, R34.reuse, 0x4, R4 ;  /* 0x00000004221e7825 */ /* 0x042fe200078e0204 */
[----:B------:R1:W-:Y:S03]  /*58a0*/  STL.64 [R1+0x14f0], R22 ;  /* 0x0014f01601007387 */ /* 0x0003e60000100a00 */
[----:B--2---:R-:W-:-:S04]  /*58b0*/  IMAD.WIDE R28, R34, 0x4, R18 ;  /* 0x00000004221c7825 */ /* 0x004fc800078e0212 */
[----:B---3--:R-:W-:-:S04]  /*58c0*/  IMAD.WIDE R26, R21, 0x4, R8 ;  /* 0x00000004151a7825 */ /* 0x008fc800078e0208 */
[--C-:B----4-:R-:W-:Y:S01]  /*58d0*/  IMAD.WIDE R24, R20, 0x4, R8.reuse ;  /* 0x0000000414187825 */ /* 0x110fe200078e0208 */
[----:B------:R2:W-:Y:S03]  /*58e0*/  STL.64 [R1+0x1500], R26 ;  /* 0x0015001a01007387 */ /* 0x0005e60000100a00 */
[--C-:B-1----:R-:W-:Y:S01]  /*58f0*/  IMAD.WIDE R22, R15, 0x4, R8.reuse ;  /* 0x000000040f167825 */ /* 0x102fe200078e0208 */
[----:B------:R-:W-:Y:S03]  /*5900*/  STL.64 [R1+0x1508], R24 ;  /* 0x0015081801007387 */ /* 0x000fe60000100a00 */
[--C-:B------:R-:W-:Y:S01]  /*5910*/  IMAD.WIDE R20, R14, 0x4, R8.reuse ;  /* 0x000000040e147825 */ /* 0x100fe200078e0208 */
[----:B------:R1:W-:Y:S03]  /*5920*/  STL.64 [R1+0x1520], R22 ;  /* 0x0015201601007387 */ /* 0x0003e60000100a00 */
[----:B------:R-:W-:Y:S01]  /*5930*/  IMAD.WIDE R14, R0, 0x4, R8 ;  /* 0x00000004000e7825 */ /* 0x000fe200078e0208 */
[----:B------:R3:W-:Y:S03]  /*5940*/  STL.64 [R1+0x1528], R20 ;  /* 0x0015281401007387 */ /* 0x0007e60000100a00 */
[----:B------:R-:W-:Y:S01]  /*5950*/  VIADD R0, R35, 0xfffffffb ;  /* 0xfffffffb23007836 */ /* 0x000fe20000000000 */
[----:B------:R4:W-:Y:S01]  /*5960*/  STL.64 [R1+0x1530], R14 ;  /* 0x0015300e01007387 */ /* 0x0009e20000100a00 */
[----:B--2---:R-:W-:-:S02]  /*5970*/  IMAD R26, R2, 0x34, RZ ;  /* 0x00000034021a7824 */ /* 0x004fc400078e02ff */
[----:B------:R-:W-:Y:S01]  /*5980*/  IMAD.WIDE R34, R34, 0x4, R16 ;  /* 0x0000000422227825 */ /* 0x000fe200078e0210 */
[----:B------:R-:W-:-:S03]  /*5990*/  ISETP.GE.U32.AND P4, PT, R0, 0x7fffff7c, PT ;  /* 0x7fffff7c0000780c */ /* 0x000fc60003f86070 */
[----:B-1----:R-:W-:-:S04]  /*59a0*/  IMAD.WIDE R22, R3, 0x4, R8 ;  /* 0x0000000403167825 */ /* 0x002fc800078e0208 */
[--C-:B---3--:R-:W-:Y:S01]  /*59b0*/  IMAD.WIDE R20, R10, 0x4, R8.reuse ;  /* 0x000000040a147825 */ /* 0x108fe200078e0208 */
[----:B------:R-:W-:Y:S03]  /*59c0*/  STL.64 [R1+0x1540], R22 ;  /* 0x0015401601007387 */ /* 0x000fe60000100a00 */
[--C-:B----4-:R-:W-:Y:S01]  /*59d0*/  IMAD.WIDE R14, R11, 0x4, R8.reuse ;  /* 0x000000040b0e7825 */ /* 0x110fe200078e0208 */
[----:B------:R-:W-:Y:S03]  /*59e0*/  STL.64 [R1+0x1548], R20 ;  /* 0x0015481401007387 */ /* 0x000fe60000100a00 */
[--C-:B------:R-:W-:Y:S01]  /*59f0*/  IMAD.WIDE R10, R12, 0x4, R8.reuse ;  /* 0x000000040c0a7825 */ /* 0x100fe200078e0208 */
[----:B------:R-:W-:Y:S03]  /*5a00*/  STL.64 [R1+0x1550], R14 ;  /* 0x0015500e01007387 */ /* 0x000fe60000100a00 */
[----:B------:R-:W-:Y:S01]  /*5a10*/  IMAD.WIDE R8, R13, 0x4, R8 ;  /* 0x000000040d087825 */ /* 0x000fe200078e0208 */
[----:B------:R1:W-:Y:S03]  /*5a20*/  STL.64 [R1+0x1560], R10 ;  /* 0x0015600a01007387 */ /* 0x0003e60000100a00 */
[----:B------:R-:W-:Y:S01]  /*5a30*/  VIADD R0, R41, 0xffffffef ;  /* 0xffffffef29007836 */ /* 0x000fe20000000000 */
[----:B------:R2:W-:Y:S01]  /*5a40*/  STL.64 [R1+0x1558], R8 ;  /* 0x0015580801007387 */ /* 0x0005e20000100a00 */
[----:B------:R-:W-:-:S02]  /*5a50*/  VIADD R3, R39, 0xfffffff3 ;  /* 0xfffffff327037836 */ /* 0x000fc40000000000 */
[----:B------:R-:W-:Y:S01]  /*5a60*/  IMAD.WIDE R38, R42, 0x4, R4 ;  /* 0x000000042a267825 */ /* 0x000fe200078e0204 */
[----:B------:R-:W-:Y:S02]  /*5a70*/  ISETP.GE.U32.AND P6, PT, R0, 0x7fffff70, PT ;  /* 0x7fffff700000780c */ /* 0x000fe40003fc6070 */
[----:B------:R-:W-:Y:S01]  /*5a80*/  ISETP.GE.U32.AND P2, PT, R3, 0x7fffff74, PT ;  /* 0x7fffff740300780c */ /* 0x000fe20003f46070 */
[----:B-----5:R-:W-:Y:S01]  /*5a90*/  VIADD R0, R45, 0xffffffe7 ;  /* 0xffffffe72d007836 */ /* 0x020fe20000000000 */
[----:B-1----:R-:W1:Y:S01]  /*5aa0*/  LDC R10, c[0x0][0x3a0] ;  /* 0x0000e800ff0a7b82 */ /* 0x002e620000000800 */
[----:B------:R-:W-:Y:S01]  /*5ab0*/  IADD3 R3, PT, PT, R43, -0x15, RZ ;  /* 0xffffffeb2b037810 */ /* 0x000fe20007ffe0ff */
[----:B------:R-:W-:Y:S02]  /*5ac0*/  IMAD.WIDE R40, R42, 0x4, R6 ;  /* 0x000000042a287825 */ /* 0x000fe400078e0206 */
[----:B------:R-:W-:Y:S02]  /*5ad0*/  ISETP.GE.U32.AND P0, PT, R0, 0x7fffff68, PT ;  /* 0x7fffff680000780c */ /* 0x000fe40003f06070 */
[----:B------:R-:W-:Y:S01]  /*5ae0*/  IMAD.SHL.U32 R0, R102, 0x4, RZ ;  /* 0x0000000466007824 */ /* 0x000fe200078e00ff */
[----:B--2---:R-:W-:Y:S01]  /*5af0*/  IADD3 R8, PT, PT, R37, -0x9, RZ ;  /* 0xfffffff725087810 */ /* 0x004fe20007ffe0ff */
[----:B------:R-:W2:Y:S01]  /*5b00*/  LDC R9, c[0x0][0x3a0] ;  /* 0x0000e800ff097b82 */ /* 0x000ea20000000800 */
[----:B------:R-:W-:Y:S01]  /*5b10*/  ISETP.GE.U32.AND P5, PT, R3, 0x7fffff6c, PT ;  /* 0x7fffff6c0300780c */ /* 0x000fe20003fa6070 */
[----:B------:R-:W-:Y:S01]  /*5b20*/  VIADD R13, R0, UR4 ;  /* 0x00000004000d7c36 */ /* 0x000fe20008000000 */
[----:B------:R-:W-:Y:S01]  /*5b30*/  SHF.L.U32 R3, R2, 0x2, RZ ;  /* 0x0000000202037819 */ /* 0x000fe200000006ff */
[----:B------:R-:W-:Y:S01]  /*5b40*/  IMAD.WIDE R36, R42, 0x4, R18 ;  /* 0x000000042a247825 */ /* 0x000fe200078e0212 */
[----:B------:R-:W-:-:S02]  /*5b50*/  ISETP.GE.U32.AND P3, PT, R8, 0x7fffff78, PT ;  /* 0x7fffff780800780c */ /* 0x000fc40003f66070 */
[----:B------:R-:W-:Y:S01]  /*5b60*/  @!PT LDS RZ, [RZ] ;  /* 0x00000000fffff984 */ /* 0x000fe20000000800 */
[----:B------:R-:W-:Y:S01]  /*5b70*/  @!PT LDS RZ, [RZ] ;  /* 0x00000000fffff984 */ /* 0x000fe20000000800 */
[----:B------:R-:W-:Y:S01]  /*5b80*/  @!PT LDS RZ, [RZ] ;  /* 0x00000000fffff984 */ /* 0x000fe20000000800 */
[----:B------:R-:W-:Y:S01]  /*5b90*/  LDGSTS.E [R13], desc[UR8][R18.64], !P1 ;  /* 0x00000000120d7fae */ /* 0x000fe2000c9a1008 */
[----:B------:R-:W-:Y:S01]  /*5ba0*/  VIADD R8, R47, 0xffffffe3 ;  /* 0xffffffe32f087836 */ /* 0x000fe20000000000 */
[----:B------:R-:W3:Y:S01]  /*5bb0*/  LDC R11, c[0x0][0x3a0] ;  /* 0x0000e800ff0b7b82 */ /* 0x000ee20000000800 */
[C---:B------:R-:W-:Y:S01]  /*5bc0*/  IMAD.WIDE R24, R3.reuse, 0x4, R18 ;  /* 0x0000000403187825 */ /* 0x040fe200078e0212 */
[----:B------:R-:W-:Y:S01]  /*5bd0*/  LDGSTS.E [R13+0x100], desc[UR8][R4.64], !P1 ;  /* 0x00100000040d7fae */ /* 0x000fe2000c9a1008 */
[----:B------:R-:W-:Y:S02]  /*5be0*/  LOP3.LUT R12, R0, 0x40, RZ, 0x3c, !PT ;  /* 0x00000040000c7812 */ /* 0x000fe400078e3cff */
[C---:B------:R-:W-:Y:S01]  /*5bf0*/  IMAD.WIDE R22, R3.reuse, 0x4, R4 ;  /* 0x0000000403167825 */ /* 0x040fe200078e0204 */
[----:B------:R-:W-:Y:S01]  /*5c00*/  LDGSTS.E [R13+0x200], desc[UR8][R6.64], !P1 ;  /* 0x00200000060d7fae */ /* 0x000fe2000c9a1008 */
[----:B------:R-:W-:Y:S02]  /*5c10*/  IADD3 R12, PT, PT, R12, UR4, RZ ;  /* 0x000000040c0c7c10 */ /* 0x000fe4000fffe0ff */
[----:B------:R-:W-:Y:S01]  /*5c20*/  IMAD.WIDE R20, R3, 0x4, R6 ;  /* 0x0000000403147825 */ /* 0x000fe200078e0206 */
[----:B------:R-:W-:Y:S01]  /*5c30*/  LDGSTS.E [R13+0x300], desc[UR8][R16.64], !P1 ;  /* 0x00300000100d7fae */ /* 0x000fe2000c9a1008 */
[----:B------:R-:W-:-:S02]  /*5c40*/  ISETP.GE.U32.AND P1, PT, R8, 0x7fffff64, PT ;  /* 0x7fffff640800780c */ /* 0x000fc40003f26070 */
[--C-:B------:R-:W-:Y:S01]  /*5c50*/  IMAD.WIDE R14, R3, 0x4, R16.reuse ;  /* 0x00000004030e7825 */ /* 0x100fe200078e0210 */
[----:B------:R-:W-:Y:S01]  /*5c60*/  SHF.L.U32 R8, R2, 0x3, RZ ;  /* 0x0000000302087819 */ /* 0x000fe200000006ff */
[----:B------:R4:W-:Y:S02]  /*5c70*/  STL.64 [R1+0x1c8], R24 ;  /* 0x0001c81801007387 */ /* 0x0009e40000100a00 */
[----:B--2---:R-:W-:Y:S02]  /*5c80*/  VIADD R3, R9, 0xffffffdf ;  /* 0xffffffdf09037836 */ /* 0x004fe40000000000 */
[----:B------:R-:W2:Y:S01]  /*5c90*/  LDC R9, c[0x0][0x3a0] ;  /* 0x0000e800ff097b82 */ /* 0x000ea20000000800 */
[----:B------:R4:W-:Y:S01]  /*5ca0*/  LDGSTS.E [R13+0x1000], desc[UR8][R24.64], !P4 ;  /* 0x01000000180d7fae */ /* 0x0009e2000e1a1008 */
[----:B------:R-:W-:-:S03]  /*5cb0*/  IMAD.WIDE R42, R42, 0x4, R16 ;  /* 0x000000042a2a7825 */ /* 0x000fc600078e0210 */
[----:B------:R5:W-:Y:S01]  /*5cc0*/  STL.64 [R1+0x1c0], R22 ;  /* 0x0001c01601007387 */ /* 0x000be20000100a00 */
[----:B------:R-:W-:-:S03]  /*5cd0*/  IMAD.WIDE R44, R50, 0x4, R18 ;  /* 0x00000004322c7825 */ /* 0x000fc600078e0212 */
[----:B------:R5:W-:Y:S01]  /*5ce0*/  LDGSTS.E [R13+0x1100], desc[UR8][R22.64], !P4 ;  /* 0x01100000160d7fae */ /* 0x000be2000e1a1008 */
[----:B------:R-:W-:-:S03]  /*5cf0*/  IMAD.WIDE R46, R50, 0x4, R4 ;  /* 0x00000004322e7825 */ /* 0x000fc600078e0204 */
[----:B------:R1:W-:Y:S01]  /*5d00*/  STL.64 [R1+0x1b8], R20 ;  /* 0x0001b81401007387 */ /* 0x0003e20000100a00 */
[----:B----4-:R-:W-:-:S03]  /*5d10*/  IMAD.WIDE R24, R8, 0x4, R18 ;  /* 0x0000000408187825 */ /* 0x010fc600078e0212 */
[----:B------:R1:W-:Y:S01]  /*5d20*/  LDGSTS.E [R13+0x1200], desc[UR8][R20.64], !P4 ;  /* 0x01200000140d7fae */ /* 0x0003e2000e1a1008 */
[----:B------:R-:W-:-:S03]  /*5d30*/  IMAD.WIDE R48, R50, 0x4, R6 ;  /* 0x0000000432307825 */ /* 0x000fc600078e0206 */
[----:B------:R4:W-:Y:S01]  /*5d40*/  STL.64 [R1+0x1b0], R14 ;  /* 0x0001b00e01007387 */ /* 0x0009e20000100a00 */
[----:B-----5:R-:W-:-:S03]  /*5d50*/  IMAD.WIDE R22, R8, 0x4, R4 ;  /* 0x0000000408167825 */ /* 0x020fc600078e0204 */
[----:B------:R4:W-:Y:S01]  /*5d60*/  LDGSTS.E [R13+0x1300], desc[UR8][R14.64], !P4 ;  /* 0x013000000e0d7fae */ /* 0x0009e2000e1a1008 */
[----:B------:R-:W-:Y:S01]  /*5d70*/  ISETP.GE.U32.AND P4, PT, R3, 0x7fffff60, PT ;  /* 0x7fffff600300780c */ /* 0x000fe20003f86070 */
[----:B------:R-:W-:Y:S02]  /*5d80*/  IMAD R3, R2, 0xc, RZ ;  /* 0x0000000c02037824 */ /* 0x000fe400078e02ff */
[----:B-1----:R-:W-:Y:S01]  /*5d90*/  IMAD.WIDE R20, R8, 0x4, R6 ;  /* 0x0000000408147825 */ /* 0x002fe200078e0206 */
[----:B------:R1:W-:Y:S03]  /*5da0*/  STL.64 [R1+0x188], R24 ;  /* 0x0001881801007387 */ /* 0x0003e60000100a00 */
[--C-:B------:R-:W-:Y:S01]  /*5db0*/  IMAD.WIDE R50, R50, 0x4, R16.reuse ;  /* 0x0000000432327825 */ /* 0x100fe200078e0210 */
[----:B------:R1:W-:Y:S03]  /*5dc0*/  LDGSTS.E [R13+0x2000], desc[UR8][R24.64], !P3 ;  /* 0x02000000180d7fae */ /* 0x0003e6000d9a1008 */
[----:B----4-:R-:W-:Y:S01]  /*5dd0*/  IMAD.WIDE R14, R8, 0x4, R16 ;  /* 0x00000004080e7825 */ /* 0x010fe200078e0210 */
[----:B------:R4:W-:Y:S03]  /*5de0*/  STL.64 [R1+0x180], R22 ;  /* 0x0001801601007387 */ /* 0x0009e60000100a00 */
[----:B------:R-:W-:Y:S01]  /*5df0*/  VIADD R8, R10, 0xffffffdb ;  /* 0xffffffdb0a087836 */ /* 0x000fe20000000000 */
[----:B------:R4:W-:Y:S01]  /*5e00*/  LDGSTS.E [R13+0x2100], desc[UR8][R22.64], !P3 ;  /* 0x02100000160d7fae */ /* 0x0009e2000d9a1008 */
[----:B------:R-:W5:Y:S01]  /*5e10*/  LDC R10, c[0x0][0x3a0] ;  /* 0x0000e800ff0a7b82 */ /* 0x000f620000000800 */
[----:B------:R-:W-:-:S02]  /*5e20*/  IMAD.WIDE R52, R58, 0x4, R18 ;  /* 0x000000043a347825 */ /* 0x000fc400078e0212 */
[----:B------:R2:W-:Y:S02]  /*5e30*/  STL.64 [R1+0x178], R20 ;  /* 0x0001781401007387 */ /* 0x0005e40000100a00 */
[C---:B-1----:R-:W-:Y:S02]  /*5e40*/  IMAD.WIDE R24, R3.reuse, 0x4, R18 ;  /* 0x0000000403187825 */ /* 0x042fe400078e0212 */
[----:B------:R2:W-:Y:S02]  /*5e50*/  LDGSTS.E [R13+0x2200], desc[UR8][R20.64], !P3 ;  /* 0x02200000140d7fae */ /* 0x0005e4000d9a1008 */
[----:B------:R-:W-:Y:S02]  /*5e60*/  IMAD.WIDE R58, R58, 0x4, R16 ;  /* 0x000000043a3a7825 */ /* 0x000fe400078e0210 */
[----:B------:R1:W-:Y:S02]  /*5e70*/  STL.64 [R1+0x170], R14 ;  /* 0x0001700e01007387 */ /* 0x0003e40000100a00 */
[----:B----4-:R-:W-:-:S02]  /*5e80*/  IMAD.WIDE R22, R3, 0x4, R4 ;  /* 0x0000000403167825 */ /* 0x010fc400078e0204 */
[----:B------:R1:W-:Y:S01]  /*5e90*/  LDGSTS.E [R13+0x2300], desc[UR8][R14.64], !P3 ;  /* 0x023000000e0d7fae */ /* 0x0003e2000d9a1008 */
[----:B------:R-:W-:Y:S01]  /*5ea0*/  ISETP.GE.U32.AND P3, PT, R8, 0x7fffff5c, PT ;  /* 0x7fffff5c0800780c */ /* 0x000fe20003f66070 */
[----:B------:R-:W-:Y:S01]  /*5eb0*/  IMAD.WIDE R66, R66, 0x4, R16 ;  /* 0x0000000442427825 */ /* 0x000fe200078e0210 */
[----:B------:R-:W-:Y:S01]  /*5ec0*/  SHF.L.U32 R8, R2, 0x4, RZ ;  /* 0x0000000402087819 */ /* 0x000fe200000006ff */
[----:B------:R4:W-:Y:S02]  /*5ed0*/  STL.64 [R1+0x148], R24 ;  /* 0x0001481801007387 */ /* 0x0009e40000100a00 */
[----:B--2---:R-:W-:Y:S02]  /*5ee0*/  IMAD.WIDE R20, R3, 0x4, R6 ;  /* 0x0000000403147825 */ /* 0x004fe400078e0206 */
[----:B------:R4:W-:Y:S02]  /*5ef0*/  LDGSTS.E [R13+0x3000], desc[UR8][R24.64], !P2 ;  /* 0x03000000180d7fae */ /* 0x0009e4000d1a1008 */
[----:B------:R-:W-:-:S02]  /*5f00*/  IMAD.WIDE R68, R74, 0x4, R18 ;  /* 0x000000044a447825 */ /* 0x000fc400078e0212 */
[----:B------:R2:W-:Y:S02]  /*5f10*/  STL.64 [R1+0x140], R22 ;  /* 0x0001401601007387 */ /* 0x0005e40000100a00 */
[----:B-1----:R-:W-:Y:S02]  /*5f20*/  IMAD.WIDE R14, R3, 0x4, R16 ;  /* 0x00000004030e7825 */ /* 0x002fe400078e0210 */
[----:B------:R2:W-:Y:S02]  /*5f30*/  LDGSTS.E [R13+0x3100], desc[UR8][R22.64], !P2 ;  /* 0x03100000160d7fae */ /* 0x0005e4000d1a1008 */
[----:B---3--:R-:W-:Y:S02]  /*5f40*/  VIADD R3, R11, 0xffffffd7 ;  /* 0xffffffd70b037836 */ /* 0x008fe40000000000 */
[----:B------:R1:W-:Y:S01]  /*5f50*/  STL.64 [R1+0x138], R20 ;  /* 0x0001381401007387 */ /* 0x0003e20000100a00 */
[----:B------:R-:W3:Y:S01]  /*5f60*/  LDC R11, c[0x0][0x3a0] ;  /* 0x0000e800ff0b7b82 */ /* 0x000ee20000000800 */
[----:B----4-:R-:W-:-:S02]  /*5f70*/  IMAD.WIDE R24, R8, 0x4, R18 ;  /* 0x0000000408187825 */ /* 0x010fc400078e0212 */
[----:B------:R1:W-:Y:S02]  /*5f80*/  LDGSTS.E [R13+0x3200], desc[UR8][R20.64], !P2 ;  /* 0x03200000140d7fae */ /* 0x0003e4000d1a1008 */
[----:B------:R-:W-:Y:S02]  /*5f90*/  IMAD.WIDE R74, R74, 0x4, R16 ;  /* 0x000000044a4a7825 */ /* 0x000fe400078e0210 */
[----:B------:R4:W-:Y:S02]  /*5fa0*/  STL.64 [R1+0x130], R14 ;  /* 0x0001300e01007387 */ /* 0x0009e40000100a00 */
[----:B--2---:R-:W-:Y:S02]  /*5fb0*/  IMAD.WIDE R22, R8, 0x4, R4 ;  /* 0x0000000408167825 */ /* 0x004fe400078e0204 */
[----:B------:R4:W-:Y:S01]  /*5fc0*/  LDGSTS.E [R13+0x3300], desc[UR8][R14.64], !P2 ;  /* 0x033000000e0d7fae */ /* 0x0009e2000d1a1008 */
[----:B------:R-:W-:Y:S01]  /*5fd0*/  ISETP.GE.U32.AND P2, PT, R3, 0x7fffff58, PT ;  /* 0x7fffff580300780c */ /* 0x000fe20003f46070 */
[----:B------:R-:W-:-:S02]  /*5fe0*/  IMAD R3, R2, 0x14, RZ ;  /* 0x0000001402037824 */ /* 0x000fc400078e02ff */
[----:B-1----:R-:W-:Y:S01]  /*5ff0*/  IMAD.WIDE R20, R8, 0x4, R6 ;  /* 0x0000000408147825 */ /* 0x002fe200078e0206 */
[----:B------:R1:W-:Y:S03]  /*6000*/  STL.64 [R1+0x108], R24 ;  /* 0x0001081801007387 */ /* 0x0003e60000100a00 */
[----:B------:R-:W-:Y:S01]  /*6010*/  IMAD.WIDE R102, R106, 0x4, R4 ;  /* 0x000000046a667825 */ /* 0x000fe200078e0204 */
[----:B------:R1:W-:Y:S03]  /*6020*/  LDGSTS.E [R13+0x4000], desc[UR8][R24.64], !P6 ;  /* 0x04000000180d7fae */ /* 0x0003e6000f1a1008 */
[--C-:B----4-:R-:W-:Y:S01]  /*6030*/  IMAD.WIDE R14, R8, 0x4, R16.reuse ;  /* 0x00000004080e7825 */ /* 0x110fe200078e0210 */
[----:B------:R2:W-:Y:S03]  /*6040*/  STL.64 [R1+0x100], R22 ;  /* 0x0001001601007387 */ /* 0x0005e60000100a00 */
[----:B------:R-:W-:Y:S01]  /*6050*/  VIADD R8, R9, 0xffffffd3 ;  /* 0xffffffd309087836 */ /* 0x000fe20000000000 */
[----:B------:R2:W-:Y:S01]  /*6060*/  LDGSTS.E [R13+0x4100], desc[UR8][R22.64], !P6 ;  /* 0x04100000160d7fae */ /* 0x0005e2000f1a1008 */
[----:B------:R-:W4:Y:S01]  /*6070*/  LDC R9, c[0x0][0x3a0] ;  /* 0x0000e800ff097b82 */ /* 0x000f220000000800 */
[----:B------:R-:W-:-:S02]  /*6080*/  IMAD.WIDE R106, R106, 0x4, R16 ;  /* 0x000000046a6a7825 */ /* 0x000fc400078e0210 */
[----:B------:R3:W-:Y:S02]  /*6090*/  STL.64 [R1+0xf8], R20 ;  /* 0x0000f81401007387 */ /* 0x0007e40000100a00 */
[C---:B-1----:R-:W-:Y:S02]  /*60a0*/  IMAD.WIDE R24, R3.reuse, 0x4, R18 ;  /* 0x0000000403187825 */ /* 0x042fe400078e0212 */
[----:B------:R3:W-:Y:S02]  /*60b0*/  LDGSTS.E [R13+0x4200], desc[UR8][R20.64], !P6 ;  /* 0x04200000140d7fae */ /* 0x0007e4000f1a1008 */
[----:B------:R-:W-:Y:S02]  /*60c0*/  IMAD.WIDE R136, R138, 0x4, R6 ;  /* 0x000000048a887825 */ /* 0x000fe400078e0206 */
[----:B------:R1:W-:Y:S02]  /*60d0*/  STL.64 [R1+0xf0], R14 ;  /* 0x0000f00e01007387 */ /* 0x0003e40000100a00 */
[----:B--2---:R-:W-:-:S02]  /*60e0*/  IMAD.WIDE R22, R3, 0x4, R4 ;  /* 0x0000000403167825 */ /* 0x004fc400078e0204 */
[----:B------:R1:W-:Y:S01]  /*60f0*/  LDGSTS.E [R13+0x4300], desc[UR8][R14.64], !P6 ;  /* 0x043000000e0d7fae */ /* 0x0003e2000f1a1008 */
[----:B------:R-:W-:Y:S01]  /*6100*/  ISETP.GE.U32.AND P6, PT, R8, 0x7fffff54, PT ;  /* 0x7fffff540800780c */ /* 0x000fe20003fc6070 */
[----:B------:R-:W-:Y:S02]  /*6110*/  IMAD R8, R2, 0x18, RZ ;  /* 0x0000001802087824 */ /* 0x000fe400078e02ff */
[C---:B---3--:R-:W-:Y:S01]  /*6120*/  IMAD.WIDE R20, R3.reuse, 0x4, R6 ;  /* 0x0000000403147825 */ /* 0x048fe200078e0206 */
[----:B------:R2:W-:Y:S03]  /*6130*/  STL.64 [R1+0xd8], R24 ;  /* 0x0000d81801007387 */ /* 0x0005e60000100a00 */
[--C-:B------:R-:W-:Y:S01]  /*6140*/  IMAD.WIDE R138, R138, 0x4, R16.reuse ;  /* 0x000000048a8a7825 */ /* 0x100fe200078e0210 */
[----:B------:R2:W-:Y:S03]  /*6150*/  LDGSTS.E [R13+0x5000], desc[UR8][R24.64], !P5 ;  /* 0x05000000180d7fae */ /* 0x0005e6000e9a1008 */
[----:B-1----:R-:W-:Y:S01]  /*6160*/  IMAD.WIDE R14, R3, 0x4, R16 ;  /* 0x00000004030e7825 */ /* 0x002fe200078e0210 */
[----:B-----5:R-:W-:Y:S01]  /*6170*/  IADD3 R3, PT, PT, R10, -0x31, RZ ;  /* 0xffffffcf0a037810 */ /* 0x020fe20007ffe0ff */
[----:B------:R1:W-:Y:S01]  /*6180*/  STL.64 [R1+0xd0], R22 ;  /* 0x0000d01601007387 */ /* 0x0003e20000100a00 */
[----:B------:R-:W3:Y:S01]  /*6190*/  LDC R10, c[0x0][0x3a0] ;  /* 0x0000e800ff0a7b82 */ /* 0x000ee20000000800 */
[----:B------:R-:W-:-:S02]  /*61a0*/  IMAD.WIDE R140, R146, 0x4, R18 ;  /* 0x00000004928c7825 */ /* 0x000fc400078e0212 */
[----:B------:R1:W-:Y:S02]  /*61b0*/  LDGSTS.E [R13+0x5100], desc[UR8][R22.64], !P5 ;  /* 0x05100000160d7fae */ /* 0x0003e4000e9a1008 */
[----:B------:R-:W-:Y:S02]  /*61c0*/  IMAD.WIDE R142, R146, 0x4, R4 ;  /* 0x00000004928e7825 */ /* 0x000fe400078e0204 */
[----:B------:R5:W-:Y:S02]  /*61d0*/  STL.64 [R1+0xc8], R20 ;  /* 0x0000c81401007387 */ /* 0x000be40000100a00 */
[----:B--2---:R-:W-:Y:S02]  /*61e0*/  IMAD.WIDE R24, R8, 0x4, R18 ;  /* 0x0000000408187825 */ /* 0x004fe400078e0212 */
[----:B------:R5:W-:Y:S02]  /*61f0*/  LDGSTS.E [R13+0x5200], desc[UR8][R20.64], !P5 ;  /* 0x05200000140d7fae */ /* 0x000be4000e9a1008 */
[----:B------:R-:W-:-:S02]  /*6200*/  IMAD.WIDE R144, R146, 0x4, R6 ;  /* 0x0000000492907825 */ /* 0x000fc400078e0206 */
[----:B------:R2:W-:Y:S02]  /*6210*/  STL.64 [R1+0xc0], R14 ;  /* 0x0000c00e01007387 */ /* 0x0005e40000100a00 */
[----:B-1----:R-:W-:Y:S02]  /*6220*/  IMAD.WIDE R22, R8, 0x4, R4 ;  /* 0x0000000408167825 */ /* 0x002fe400078e0204 */
[----:B------:R2:W-:Y:S01]  /*6230*/  LDGSTS.E [R13+0x5300], desc[UR8][R14.64], !P5 ;  /* 0x053000000e0d7fae */ /* 0x0005e2000e9a1008 */
[----:B------:R-:W-:Y:S01]  /*6240*/  ISETP.GE.U32.AND P5, PT, R3, 0x7fffff50, PT ;  /* 0x7fffff500300780c */ /* 0x000fe20003fa6070 */
[----:B------:R-:W-:Y:S02]  /*6250*/  IMAD R3, R2, 0x1c, RZ ;  /* 0x0000001c02037824 */ /* 0x000fe400078e02ff */
[----:B-----5:R-:W-:Y:S01]  /*6260*/  IMAD.WIDE R20, R8, 0x4, R6 ;  /* 0x0000000408147825 */ /* 0x020fe200078e0206 */
[----:B------:R1:W-:Y:S03]  /*6270*/  STL.64 [R1+0xb8], R24 ;  /* 0x0000b81801007387 */ /* 0x0003e60000100a00 */
[--C-:B------:R-:W-:Y:S01]  /*6280*/  IMAD.WIDE R146, R146, 0x4, R16.reuse ;  /* 0x0000000492927825 */ /* 0x100fe200078e0210 */
[----:B------:R1:W-:Y:S03]  /*6290*/  LDGSTS.E [R13+0x6000], desc[UR8][R24.64], !P0 ;  /* 0x06000000180d7fae */ /* 0x0003e6000c1a1008 */
[----:B--2---:R-:W-:Y:S01]  /*62a0*/  IMAD.WIDE R14, R8, 0x4, R16 ;  /* 0x00000004080e7825 */ /* 0x004fe200078e0210 */
        /* <DEDUP_REMOVED lines=8> */
[--C-:B------:R-:W-:Y:S02]  /*6330*/  IMAD.WIDE R150, R154, 0x4, R4.reuse ;  /* 0x000000049a967825 */ /* 0x100fe400078e0204 */
[----:B------:R1:W-:Y:S02]  /*6340*/  STL.64 [R1+0xa0], R14 ;  /* 0x0000a00e01007387 */ /* 0x0003e40000100a00 */
[----:B--2---:R-:W-:-:S02]  /*6350*/  IMAD.WIDE R22, R3, 0x4, R4 ;  /* 0x0000000403167825 */ /* 0x004fc400078e0204 */
[----:B------:R1:W-:Y:S01]  /*6360*/  LDGSTS.E [R13+0x6300], desc[UR8][R14.64], !P0 ;  /* 0x063000000e0d7fae */ /* 0x0003e2000c1a1008 */
[----:B------:R-:W-:Y:S01]  /*6370*/  ISETP.GE.U32.AND P0, PT, R8, 0x7fffff4c, PT ;  /* 0x7fffff4c0800780c */ /* 0x000fe20003f06070 */
[----:B------:R-:W-:Y:S02]  /*6380*/  IMAD.SHL.U32 R8, R2, 0x20, RZ ;  /* 0x0000002002087824 */ /* 0x000fe400078e00ff */
[C-C-:B---3--:R-:W-:Y:S01]  /*6390*/  IMAD.WIDE R20, R3.reuse, 0x4, R6.reuse ;  /* 0x0000000403147825 */ /* 0x148fe200078e0206 */
[----:B------:R2:W-:Y:S03]  /*63a0*/  STL.64 [R1+0x98], R24 ;  /* 0x0000981801007387 */ /* 0x0005e60000100a00 */
[C---:B------:R-:W-:Y:S01]  /*63b0*/  IMAD.WIDE R152, R154.reuse, 0x4, R6 ;  /* 0x000000049a987825 */ /* 0x040fe200078e0206 */
[----:B------:R2:W-:Y:S03]  /*63c0*/  LDGSTS.E [R13+0x7000], desc[UR8][R24.64], !P1 ;  /* 0x07000000180d7fae */ /* 0x0005e6000c9a1008 */
[--C-:B-1----:R-:W-:Y:S01]  /*63d0*/  IMAD.WIDE R14, R3, 0x4, R16.reuse ;  /* 0x00000004030e7825 */ /* 0x102fe200078e0210 */
[----:B----4-:R-:W-:Y:S01]  /*63e0*/  IADD3 R3, PT, PT, R9, -0x39, RZ ;  /* 0xffffffc709037810 */ /* 0x010fe20007ffe0ff */
[----:B------:R1:W-:Y:S01]  /*63f0*/  STL.64 [R1+0x90], R22 ;  /* 0x0000901601007387 */ /* 0x0003e20000100a00 */
[----:B------:R-:W3:Y:S01]  /*6400*/  LDC R9, c[0x0][0x3a0] ;  /* 0x0000e800ff097b82 */ /* 0x000ee20000000800 */
[----:B------:R-:W-:-:S02]  /*6410*/  IMAD.WIDE R154, R154, 0x4, R16 ;  /* 0x000000049a9a7825 */ /* 0x000fc400078e0210 */
[----:B------:R1:W-:Y:S02]  /*6420*/  LDGSTS.E [R13+0x7100], desc[UR8][R22.64], !P1 ;  /* 0x07100000160d7fae */ /* 0x0003e4000c9a1008 */
[--C-:B------:R-:W-:Y:S02]  /*6430*/  IMAD.WIDE R156, R162, 0x4, R18.reuse ;  /* 0x00000004a29c7825 */ /* 0x100fe400078e0212 */
        /* <DEDUP_REMOVED lines=9> */
[--C-:B----4-:R-:W-:Y:S01]  /*64d0*/  IMAD.WIDE R20, R8, 0x4, R6.reuse ;  /* 0x0000000408147825 */ /* 0x110fe200078e0206 */
[----:B------:R1:W-:Y:S03]  /*64e0*/  LDGSTS.E [R13+0x8000], desc[UR8][R24.64], !P4 ;  /* 0x08000000180d7fae */ /* 0x0003e6000e1a1008 */
[----:B------:R-:W-:Y:S01]  /*64f0*/  IMAD.WIDE R160, R162, 0x4, R6 ;  /* 0x00000004a2a07825 */ /* 0x000fe200078e0206 */
[----:B------:R4:W-:Y:S03]  /*6500*/  LDGSTS.E [R13+0x8100], desc[UR8][R22.64], !P4 ;  /* 0x08100000160d7fae */ /* 0x0009e6000e1a1008 */
[--C-:B--2---:R-:W-:Y:S01]  /*6510*/  IMAD.WIDE R14, R8, 0x4, R16.reuse ;  /* 0x00000004080e7825 */ /* 0x104fe200078e0210 */
[----:B------:R1:W-:Y:S03]  /*6520*/  STL.64 [R1+0x78], R24 ;  /* 0x0000781801007387 */ /* 0x0003e60000100a00 */
[----:B------:R-:W-:Y:S01]  /*6530*/  VIADD R8, R10, 0xffffffc3 ;  /* 0xffffffc30a087836 */ /* 0x000fe20000000000 */
[----:B------:R2:W-:Y:S01]  /*6540*/  LDGSTS.E [R13+0x8200], desc[UR8][R20.64], !P4 ;  /* 0x08200000140d7fae */ /* 0x0005e2000e1a1008 */
[----:B------:R-:W3:Y:S01]  /*6550*/  LDC R10, c[0x0][0x3a0] ;  /* 0x0000e800ff0a7b82 */ /* 0x000ee20000000800 */
[----:B------:R-:W-:-:S02]  /*6560*/  IMAD.WIDE R162, R162, 0x4, R16 ;  /* 0x00000004a2a27825 */ /* 0x000fc400078e0210 */
[----:B------:R4:W-:Y:S02]  /*6570*/  STL.64 [R1+0x70], R22 ;  /* 0x0000701601007387 */ /* 0x0009e40000100a00 */
[--C-:B------:R-:W-:Y:S02]  /*6580*/  IMAD.WIDE R164, R170, 0x4, R18.reuse ;  /* 0x00000004aaa47825 */ /* 0x100fe400078e0212 */
[----:B------:R2:W-:Y:S01]  /*6590*/  LDGSTS.E [R13+0x8300], desc[UR8][R14.64], !P4 ;  /* 0x083000000e0d7fae */ /* 0x0005e2000e1a1008 */
[----:B------:R-:W-:Y:S01]  /*65a0*/  ISETP.GE.U32.AND P4, PT, R8, 0x7fffff44, PT ;  /* 0x7fffff440800780c */ /* 0x000fe20003f86070 */
[----:B-1----:R-:W-:Y:S02]  /*65b0*/  IMAD.WIDE R24, R3, 0x4, R18 ;  /* 0x0000000403187825 */ /* 0x002fe400078e0212 */
[----:B------:R2:W-:Y:S02]  /*65c0*/  STL.64 [R1+0x68], R20 ;  /* 0x0000681401007387 */ /* 0x0005e40000100a00 */
[----:B------:R-:W-:-:S02]  /*65d0*/  IMAD R8, R2, 0x28, RZ ;  /* 0x0000002802087824 */ /* 0x000fc400078e02ff */
[C-C-:B----4-:R-:W-:Y:S01]  /*65e0*/  IMAD.WIDE R22, R3.reuse, 0x4, R4.reuse ;  /* 0x0000000403167825 */ /* 0x150fe200078e0204 */
[----:B------:R1:W-:Y:S03]  /*65f0*/  STL.64 [R1+0x60], R14 ;  /* 0x0000600e01007387 */ /* 0x0003e60000100a00 */
[C---:B------:R-:W-:Y:S01]  /*6600*/  IMAD.WIDE R166, R170.reuse, 0x4, R4 ;  /* 0x00000004aaa67825 */ /* 0x040fe200078e0204 */
[----:B------:R4:W-:Y:S03]  /*6610*/  STL.64 [R1+0x58], R24 ;  /* 0x0000581801007387 */ /* 0x0009e60000100a00 */
[C-C-:B--2---:R-:W-:Y:S01]  /*6620*/  IMAD.WIDE R20, R3.reuse, 0x4, R6.reuse ;  /* 0x0000000403147825 */ /* 0x144fe200078e0206 */
[----:B------:R4:W-:Y:S03]  /*6630*/  LDGSTS.E [R13+0x9000], desc[UR8][R24.64], !P3 ;  /* 0x09000000180d7fae */ /* 0x0009e6000d9a1008 */
[----:B------:R-:W-:Y:S01]  /*6640*/  IMAD.WIDE R168, R170, 0x4, R6 ;  /* 0x00000004aaa87825 */ /* 0x000fe200078e0206 */
[----:B------:R2:W-:Y:S03]  /*6650*/  STL.64 [R1+0x50], R22 ;  /* 0x0000501601007387 */ /* 0x0005e60000100a00 */
[----:B-1----:R-:W-:Y:S01]  /*6660*/  IMAD.WIDE R14, R3, 0x4, R16 ;  /* 0x00000004030e7825 */ /* 0x002fe200078e0210 */
[----:B------:R2:W-:Y:S03]  /*6670*/  LDGSTS.E [R13+0x9100], desc[UR8][R22.64], !P3 ;  /* 0x09100000160d7fae */ /* 0x0005e6000d9a1008 */
[----:B-----5:R-:W-:Y:S01]  /*6680*/  VIADD R3, R11, 0xffffffbf ;  /* 0xffffffbf0b037836 */ /* 0x020fe20000000000 */
[----:B------:R1:W-:Y:S01]  /*6690*/  STL.64 [R1+0x48], R20 ;  /* 0x0000481401007387 */ /* 0x0003e20000100a00 */
[----:B----4-:R-:W-:Y:S01]  /*66a0*/  IMAD.WIDE R24, R8, 0x4, R18 ;  /* 0x0000000408187825 */ /* 0x010fe200078e0212 */
[----:B------:R-:W4:Y:S02]  /*66b0*/  LDC R11, c[0x0][0x3a0] ;  /* 0x0000e800ff0b7b82 */ /* 0x000f240000000800 */
[----:B------:R1:W-:Y:S01]  /*66c0*/  LDGSTS.E [R13+0x9200], desc[UR8][R20.64], !P3 ;  /* 0x09200000140d7fae */ /* 0x0003e2000d9a1008 */
[----:B------:R-:W-:-:S03]  /*66d0*/  IMAD.WIDE R170, R170, 0x4, R16 ;  /* 0x00000004aaaa7825 */ /* 0x000fc600078e0210 */
[----:B------:R5:W-:Y:S01]  /*66e0*/  STL.64 [R1+0x40], R14 ;  /* 0x0000400e01007387 */ /* 0x000be20000100a00 */
[----:B--2---:R-:W-:-:S03]  /*66f0*/  IMAD.WIDE R22, R8, 0x4, R4 ;  /* 0x0000000408167825 */ /* 0x004fc600078e0204 */
[----:B------:R5:W-:Y:S01]  /*6700*/  LDGSTS.E [R13+0x9300], desc[UR8][R14.64], !P3 ;  /* 0x093000000e0d7fae */ /* 0x000be2000d9a1008 */
[----:B------:R-:W-:Y:S01]  /*6710*/  ISETP.GE.U32.AND P3, PT, R3, 0x7fffff40, PT ;  /* 0x7fffff400300780c */ /* 0x000fe20003f66070 */
[----:B------:R-:W-:Y:S02]  /*6720*/  IMAD R3, R2, 0x2c, RZ ;  /* 0x0000002c02037824 */ /* 0x000fe400078e02ff */
[----:B-1----:R-:W-:Y:S01]  /*6730*/  IMAD.WIDE R20, R8, 0x4, R6 ;  /* 0x0000000408147825 */ /* 0x002fe200078e0206 */
[----:B------:R1:W-:Y:S03]  /*6740*/  LDGSTS.E [R13+0xa000], desc[UR8][R24.64], !P2 ;  /* 0x0a000000180d7fae */ /* 0x0003e6000d1a1008 */
[----:B------:R-:W-:Y:S01]  /*6750*/  IMAD.WIDE R220, R2, 0x4, R18 ;  /* 0x0000000402dc7825 */ /* 0x000fe200078e0212 */
[----:B------:R2:W-:Y:S03]  /*6760*/  LDGSTS.E [R13+0xa100], desc[UR8][R22.64], !P2 ;  /* 0x0a100000160d7fae */ /* 0x0005e6000d1a1008 */
[----:B-----5:R-:W-:Y:S01]  /*6770*/  IMAD.WIDE R14, R8, 0x4, R16 ;  /* 0x00000004080e7825 */ /* 0x020fe200078e0210 */
[----:B---3--:R-:W-:Y:S01]  /*6780*/  IADD3 R8, PT, PT, R9, -0x45, RZ ;  /* 0xffffffbb09087810 */ /* 0x008fe20007ffe0ff */
[----:B------:R3:W-:Y:S01]  /*6790*/  LDGSTS.E [R13+0xa200], desc[UR8][R20.64], !P2 ;  /* 0x0a200000140d7fae */ /* 0x0007e2000d1a1008 */
[----:B------:R-:W5:Y:S01]  /*67a0*/  LDC R9, c[0x0][0x3a0] ;  /* 0x0000e800ff097b82 */ /* 0x000f620000000800 */
[----:B------:R-:W-:-:S02]  /*67b0*/  IMAD.WIDE R218, R2, 0x4, R4 ;  /* 0x0000000402da7825 */ /* 0x000fc400078e0204 */
[----:B------:R1:W-:Y:S01]  /*67c0*/  LDGSTS.E [R13+0xa300], desc[UR8][R14.64], !P2 ;  /* 0x0a3000000e0d7fae */ /* 0x0003e2000d1a1008 */
[----:B------:R-:W-:Y:S01]  /*67d0*/  ISETP.GE.U32.AND P2, PT, R8, 0x7fffff3c, PT ;  /* 0x7fffff3c0800780c */ /* 0x000fe20003f46070 */
[C---:B------:R-:W-:Y:S02]  /*67e0*/  IMAD.WIDE R216, R2.reuse, 0x4, R6 ;  /* 0x0000000402d87825 */ /* 0x040fe400078e0206 */
[----:B------:R1:W-:Y:S01]  /*67f0*/  STL.64 [R1+0x38], R24 ;  /* 0x0000381801007387 */ /* 0x0003e20000100a00 */
[----:B------:R-:W5:Y:S01]  /*6800*/  LDC R8, c[0x0][0x3a0] ;  /* 0x0000e800ff087b82 */ /* 0x000f620000000800 */
[----:B------:R-:W-:Y:S02]  /*6810*/  IMAD.WIDE R178, R2, 0x4, R16 ;  /* 0x0000000402b27825 */ /* 0x000fe400078e0210 */
[----:B------:R2:W-:Y:S02]  /*6820*/  STL.64 [R1+0x30], R22 ;  /* 0x0000301601007387 */ /* 0x0005e40000100a00 */
[----:B------:R-:W-:-:S02]  /*6830*/  IMAD.WIDE R222, R226, 0x4, R4 ;  /* 0x00000004e2de7825 */ /* 0x000fc400078e0204 */
[----:B------:R3:W-:Y:S02]  /*6840*/  STL.64 [R1+0x28], R20 ;  /* 0x0000281401007387 */ /* 0x0007e40000100a00 */
[----:B------:R-:W-:Y:S02]  /*6850*/  IMAD.WIDE R224, R226, 0x4, R6 ;  /* 0x00000004e2e07825 */ /* 0x000fe400078e0206 */
[----:B------:R4:W-:Y:S02]  /*6860*/  STL.64 [R1+0x20], R14 ;  /* 0x0000200e01007387 */ /* 0x0009e40000100a00 */
[----:B-1----:R-:W-:-:S04]  /*6870*/  IMAD.WIDE R24, R3, 0x4, R18 ;  /* 0x0000000403187825 */ /* 0x002fc800078e0212 */
[C---:B--2---:R-:W-:Y:S01]  /*6880*/  IMAD.WIDE R22, R3.reuse, 0x4, R4 ;  /* 0x0000000403167825 */ /* 0x044fe200078e0204 */
[----:B------:R1:W-:Y:S03]  /*6890*/  LDGSTS.E [R13+0xb000], desc[UR8][R24.64], !P6 ;  /* 0x0b000000180d7fae */ /* 0x0003e6000f1a1008 */
[C---:B---3--:R-:W-:Y:S01]  /*68a0*/  IMAD.WIDE R20, R3.reuse, 0x4, R6 ;  /* 0x0000000403147825 */ /* 0x048fe200078e0206 */
[----:B------:R2:W-:Y:S03]  /*68b0*/  LDGSTS.E [R13+0xb100], desc[UR8][R22.64], !P6 ;  /* 0x0b100000160d7fae */ /* 0x0005e6000f1a1008 */
[----:B----4-:R-:W-:Y:S01]  /*68c0*/  IMAD.WIDE R14, R3, 0x4, R16 ;  /* 0x00000004030e7825 */ /* 0x010fe200078e0210 */
[----:B------:R3:W-:Y:S03]  /*68d0*/  LDGSTS.E [R13+0xb200], desc[UR8][R20.64], !P6 ;  /* 0x0b200000140d7fae */ /* 0x0007e6000f1a1008 */
[----:B------:R-:W-:Y:S01]  /*68e0*/  VIADD R3, R10, 0xffffffb7 ;  /* 0xffffffb70a037836 */ /* 0x000fe20000000000 */
[----:B------:R4:W-:Y:S01]  /*68f0*/  LDGSTS.E [R13+0xb300], desc[UR8][R14.64], !P6 ;  /* 0x0b3000000e0d7fae */ /* 0x0009e2000f1a1008 */
[----:B------:R-:W4:Y:S01]  /*6900*/  LDC R10, c[0x0][0x3a0] ;  /* 0x0000e800ff0a7b82 */ /* 0x000f220000000800 */
[----:B------:R-:W-:-:S02]  /*6910*/  IMAD.WIDE R228, R234, 0x4, R18 ;  /* 0x00000004eae47825 */ /* 0x000fc400078e0212 */
[----:B------:R1:W-:Y:S01]  /*6920*/  STL.64 [R1+0x18], R24 ;  /* 0x0000181801007387 */ /* 0x0003e20000100a00 */
[----:B------:R-:W-:Y:S01]  /*6930*/  ISETP.GE.U32.AND P6, PT, R3, 0x7fffff38, PT ;  /* 0x7fffff380300780c */ /* 0x000fe20003fc6070 */
[----:B------:R-:W-:Y:S02]  /*6940*/  VIADD R3, R11, 0xffffffb3 ;  /* 0xffffffb30b037836 */ /* 0x000fe40000000000 */
[----:B------:R2:W-:Y:S01]  /*6950*/  STL.64 [R1+0x10], R22 ;  /* 0x0000101601007387 */ /* 0x0005e20000100a00 */
[----:B------:R-:W4:Y:S01]  /*6960*/  LDC R11, c[0x0][0x3a0] ;  /* 0x0000e800ff0b7b82 */ /* 0x000f220000000800 */
[C---:B------:R-:W-:Y:S02]  /*6970*/  IMAD.WIDE R230, R234.reuse, 0x4, R4 ;  /* 0x00000004eae67825 */ /* 0x040fe400078e0204 */
[----:B------:R3:W-:Y:S02]  /*6980*/  STL.64 [R1+0x8], R20 ;  /* 0x0000081401007387 */ /* 0x0007e40000100a00 */
[----:B------:R-:W-:-:S02]  /*6990*/  IMAD.WIDE R232, R234, 0x4, R6 ;  /* 0x00000004eae87825 */ /* 0x000fc400078e0206 */
[----:B------:R4:W-:Y:S02]  /*69a0*/  LDGSTS.E [R13+0xc000], desc[UR8][R250.64], !P5 ;  /* 0x0c000000fa0d7fae */ /* 0x0009e4000e9a1008 */
[C---:B-1----:R-:W-:Y:S02]  /*69b0*/  IMAD.WIDE R24, R26.reuse, 0x4, R6 ;  /* 0x000000041a187825 */ /* 0x042fe400078e0206 */
[----:B------:R1:W-:Y:S02]  /*69c0*/  LDGSTS.E [R13+0xc100], desc[UR8][R248.64], !P5 ;  /* 0x0c100000f80d7fae */ /* 0x0003e4000e9a1008 */
[C---:B--2---:R-:W-:Y:S02]  /*69d0*/  IMAD.WIDE R22, R26.reuse, 0x4, R4 ;  /* 0x000000041a167825 */ /* 0x044fe400078e0204 */
[----:B------:R2:W-:Y:S02]  /*69e0*/  LDGSTS.E [R13+0xc200], desc[UR8][R246.64], !P5 ;  /* 0x0c200000f60d7fae */ /* 0x0005e4000e9a1008 */
[----:B---3--:R-:W-:-:S02]  /*69f0*/  IMAD.WIDE R20, R26, 0x4, R18 ;  /* 0x000000041a147825 */ /* 0x008fc400078e0212 */
[----:B------:R3:W-:Y:S01]  /*6a00*/  LDGSTS.E [R13+0xc300], desc[UR8][R244.64], !P5 ;  /* 0x0c300000f40d7fae */ /* 0x0007e2000e9a1008 */
[----:B------:R-:W-:Y:S01]  /*6a10*/  ISETP.GE.U32.AND P5, PT, R3, 0x7fffff34, PT ;  /* 0x7fffff340300780c */ /* 0x000fe20003fa6070 */
[--C-:B------:R-:W-:Y:S01]  /*6a20*/  IMAD.WIDE R26, R26, 0x4, R16.reuse ;  /* 0x000000041a1a7825 */ /* 0x100fe200078e0210 */
[----:B-----5:R-:W-:Y:S01]  /*6a30*/  IADD3 R3, PT, PT, R8, -0x51, RZ ;  /* 0xffffffaf08037810 */ /* 0x020fe20007ffe0ff */
[----:B------:R-:W-:Y:S01]  /*6a40*/  LDGSTS.E [R13+0xd000], desc[UR8][R20.64], !P0 ;  /* 0x0d000000140d7fae */ /* 0x000fe2000c1a1008 */
[----:B------:R-:W5:Y:S01]  /*6a50*/  LDC R8, c[0x0][0x3a0] ;  /* 0x0000e800ff087b82 */ /* 0x000f620000000800 */
[----:B------:R-:W-:Y:S02]  /*6a60*/  IMAD.WIDE R234, R234, 0x4, R16 ;  /* 0x00000004eaea7825 */ /* 0x000fe400078e0210 */
[----:B------:R-:W-:Y:S02]  /*6a70*/  LDGSTS.E [R13+0xd100], desc[UR8][R22.64], !P0 ;  /* 0x0d100000160d7fae */ /* 0x000fe4000c1a1008 */
[----:B------:R-:W-:-:S02]  /*6a80*/  IMAD.WIDE R236, R242, 0x4, R18 ;  /* 0x00000004f2ec7825 */ /* 0x000fc400078e0212 */
[----:B------:R-:W-:Y:S02]  /*6a90*/  LDGSTS.E [R13+0xd200], desc[UR8][R24.64], !P0 ;  /* 0x0d200000180d7fae */ /* 0x000fe4000c1a1008 */
[C---:B------:R-:W-:Y:S02]  /*6aa0*/  IMAD.WIDE R238, R242.reuse, 0x4, R4 ;  /* 0x00000004f2ee7825 */ /* 0x040fe400078e0204 */
[----:B------:R-:W-:Y:S01]  /*6ab0*/  LDGSTS.E [R13+0xd300], desc[UR8][R26.64], !P0 ;  /* 0x0d3000001a0d7fae */ /* 0x000fe2000c1a1008 */
[----:B------:R-:W-:Y:S01]  /*6ac0*/  ISETP.GE.U32.AND P0, PT, R3, 0x7fffff30, PT ;  /* 0x7fffff300300780c */ /* 0x000fe20003f06070 */
[----:B------:R-:W-:Y:S02]  /*6ad0*/  VIADD R3, R9, 0xffffffab ;  /* 0xffffffab09037836 */ /* 0x000fe40000000000 */
[----:B------:R-:W1:Y:S01]  /*6ae0*/  LDC R9, c[0x0][0x3a0] ;  /* 0x0000e800ff097b82 */ /* 0x000e620000000800 */
[----:B------:R1:W-:Y:S01]  /*6af0*/  LDGSTS.E [R13+0xe000], desc[UR8][R28.64], !P1 ;  /* 0x0e0000001c0d7fae */ /* 0x0003e2000c9a1008 */
[----:B------:R-:W-:-:S03]  /*6b00*/  IMAD.WIDE R240, R242, 0x4, R6 ;  /* 0x00000004f2f07825 */ /* 0x000fc600078e0206 */
[----:B------:R1:W-:Y:S01]  /*6b10*/  LDGSTS.E [R13+0xe100], desc[UR8][R30.64], !P1 ;  /* 0x0e1000001e0d7fae */ /* 0x0003e2000c9a1008 */
[----:B------:R-:W-:-:S03]  /*6b20*/  IMAD.WIDE R242, R242, 0x4, R16 ;  /* 0x00000004f2f27825 */ /* 0x000fc600078e0210 */
[----:B------:R1:W-:Y:S04]  /*6b30*/  LDGSTS.E [R13+0xe200], desc[UR8][R32.64], !P1 ;  /* 0x0e200000200d7fae */ /* 0x0003e8000c9a1008 */
[----:B------:R1:W-:Y:S01]  /*6b40*/  LDGSTS.E [R13+0xe300], desc[UR8][R34.64], !P1 ;  /* 0x0e300000220d7fae */ /* 0x0003e2000c9a1008 */
[----:B------:R-:W-:Y:S02]  /*6b50*/  ISETP.GE.U32.AND P1, PT, R3, 0x7fffff2c, PT ;  /* 0x7fffff2c0300780c */ /* 0x000fe40003f26070 */
[----:B----4-:R-:W-:Y:S01]  /*6b60*/  IADD3 R3, PT, PT, R10, -0x59, RZ ;  /* 0xffffffa70a037810 */ /* 0x010fe20007ffe0ff */
[----:B------:R4:W-:Y:S01]  /*6b70*/  LDGSTS.E [R13+0xf000], desc[UR8][R36.64], !P4 ;  /* 0x0f000000240d7fae */ /* 0x0009e2000e1a1008 */
[----:B------:R-:W2:Y:S03]  /*6b80*/  LDC R10, c[0x0][0x3a0] ;  /* 0x0000e800ff0a7b82 */ /* 0x000ea60000000800 */
[----:B------:R1:W-:Y:S04]  /*6b90*/  LDGSTS.E [R13+0xf100], desc[UR8][R38.64], !P4 ;  /* 0x0f100000260d7fae */ /* 0x0003e8000e1a1008 */
[----:B------:R1:W-:Y:S04]  /*6ba0*/  LDGSTS.E [R13+0xf200], desc[UR8][R40.64], !P4 ;  /* 0x0f200000280d7fae */ /* 0x0003e8000e1a1008 */
[----:B------:R1:W-:Y:S01]  /*6bb0*/  LDGSTS.E [R13+0xf300], desc[UR8][R42.64], !P4 ;  /* 0x0f3000002a0d7fae */ /* 0x0003e2000e1a1008 */
[----:B------:R-:W-:Y:S01]  /*6bc0*/  ISETP.GE.U32.AND P4, PT, R3, 0x7fffff28, PT ;  /* 0x7fffff280300780c */ /* 0x000fe20003f86070 */
[----:B-----5:R-:W-:-:S02]  /*6bd0*/  VIADD R3, R8, 0xffffffa3 ;  /* 0xffffffa308037836 */ /* 0x020fc40000000000 */
[----:B------:R5:W-:Y:S01]  /*6be0*/  LDGSTS.E [R13+0x10000], desc[UR8][R44.64], !P3 ;  /* 0x100000002c0d7fae */ /* 0x000be2000d9a1008 */
[----:B------:R-:W3:Y:S03]  /*6bf0*/  LDC R8, c[0x0][0x3a0] ;  /* 0x0000e800ff087b82 */ /* 0x000ee60000000800 */
[----:B------:R2:W-:Y:S04]  /*6c00*/  LDGSTS.E [R13+0x10100], desc[UR8][R46.64], !P3 ;  /* 0x101000002e0d7fae */ /* 0x0005e8000d9a1008 */
[----:B------:R-:W-:Y:S04]  /*6c10*/  LDGSTS.E [R13+0x10200], desc[UR8][R48.64], !P3 ;  /* 0x10200000300d7fae */ /* 0x000fe8000d9a1008 */
[----:B------:R2:W-:Y:S01]  /*6c20*/  LDGSTS.E [R13+0x10300], desc[UR8][R50.64], !P3 ;  /* 0x10300000320d7fae */ /* 0x0005e2000d9a1008 */
[----:B------:R-:W-:Y:S01]  /*6c30*/  ISETP.GE.U32.AND P3, PT, R3, 0x7fffff24, PT ;  /* 0x7fffff240300780c */ /* 0x000fe20003f66070 */
[----:B-1----:R-:W-:-:S02]  /*6c40*/  VIADD R3, R9, 0xffffff9f ;  /* 0xffffff9f09037836 */ /* 0x002fc40000000000 */
[----:B------:R-:W1:Y:S01]  /*6c50*/  LDC R9, c[0x0][0x3a0] ;  /* 0x0000e800ff097b82 */ /* 0x000e620000000800 */
[----:B------:R1:W-:Y:S04]  /*6c60*/  LDGSTS.E [R13+0x11000], desc[UR8][R52.64], !P2 ;  /* 0x11000000340d7fae */ /* 0x0003e8000d1a1008 */
[----:B------:R-:W-:Y:S04]  /*6c70*/  LDGSTS.E [R13+0x11100], desc[UR8][R54.64], !P2 ;  /* 0x11100000360d7fae */ /* 0x000fe8000d1a1008 */
[----:B------:R-:W-:Y:S04]  /*6c80*/  LDGSTS.E [R13+0x11200], desc[UR8][R56.64], !P2 ;  /* 0x11200000380d7fae */ /* 0x000fe8000d1a1008 */
[----:B------:R-:W-:Y:S01]  /*6c90*/  LDGSTS.E [R13+0x11300], desc[UR8][R58.64], !P2 ;  /* 0x113000003a0d7fae */ /* 0x000fe2000d1a1008 */
[----:B------:R-:W-:-:S02]  /*6ca0*/  ISETP.GE.U32.AND P2, PT, R3, 0x7fffff20, PT ;  /* 0x7fffff200300780c */ /* 0x000fc40003f46070 */
[----:B--2---:R-:W-:Y:S01]  /*6cb0*/  IADD3 R3, PT, PT, R10, -0x65, RZ ;  /* 0xffffff9b0a037810 */ /* 0x004fe20007ffe0ff */
[----:B------:R-:W-:Y:S01]  /*6cc0*/  LDGSTS.E [R13+0x12000], desc[UR8][R60.64], !P6 ;  /* 0x120000003c0d7fae */ /* 0x000fe2000f1a1008 */
[----:B------:R-:W2:Y:S03]  /*6cd0*/  LDC R10, c[0x0][0x3a0] ;  /* 0x0000e800ff0a7b82 */ /* 0x000ea60000000800 */
[----:B------:R-:W-:Y:S04]  /*6ce0*/  LDGSTS.E [R13+0x12100], desc[UR8][R62.64], !P6 ;  /* 0x121000003e0d7fae */ /* 0x000fe8000f1a1008 */
[----:B------:R-:W-:Y:S04]  /*6cf0*/  LDGSTS.E [R13+0x12200], desc[UR8][R64.64], !P6 ;  /* 0x12200000400d7fae */ /* 0x000fe8000f1a1008 */
[----:B------:R-:W-:Y:S01]  /*6d00*/  LDGSTS.E [R13+0x12300], desc[UR8][R66.64], !P6 ;  /* 0x12300000420d7fae */ /* 0x000fe2000f1a1008 */
[----:B------:R-:W-:Y:S01]  /*6d10*/  ISETP.GE.U32.AND P6, PT, R3, 0x7fffff1c, PT ;  /* 0x7fffff1c0300780c */ /* 0x000fe20003fc6070 */
[----:B---3--:R-:W-:-:S02]  /*6d20*/  VIADD R3, R8, 0xffffff97 ;  /* 0xffffff9708037836 */ /* 0x008fc40000000000 */
[----:B------:R-:W-:Y:S01]  /*6d30*/  LDGSTS.E [R13+0x13000], desc[UR8][R68.64], !P5 ;  /* 0x13000000440d7fae */ /* 0x000fe2000e9a1008 */
[----:B------:R-:W3:Y:S03]  /*6d40*/  LDC R8, c[0x0][0x3a0] ;  /* 0x0000e800ff087b82 */ /* 0x000ee60000000800 */
[----:B------:R-:W-:Y:S04]  /*6d50*/  LDGSTS.E [R13+0x13100], desc[UR8][R70.64], !P5 ;  /* 0x13100000460d7fae */ /* 0x000fe8000e9a1008 */
[----:B------:R-:W-:Y:S04]  /*6d60*/  LDGSTS.E [R13+0x13200], desc[UR8][R72.64], !P5 ;  /* 0x13200000480d7fae */ /* 0x000fe8000e9a1008 */
[----:B------:R-:W-:Y:S01]  /*6d70*/  LDGSTS.E [R13+0x13300], desc[UR8][R74.64], !P5 ;  /* 0x133000004a0d7fae */ /* 0x000fe2000e9a1008 */
[----:B------:R-:W-:Y:S01]  /*6d80*/  ISETP.GE.U32.AND P5, PT, R3, 0x7fffff18, PT ;  /* 0x7fffff180300780c */ /* 0x000fe20003fa6070 */
[----:B-1----:R-:W-:-:S02]  /*6d90*/  VIADD R3, R9, 0xffffff93 ;  /* 0xffffff9309037836 */ /* 0x002fc40000000000 */
[----:B------:R-:W1:Y:S01]  /*6da0*/  LDC R9, c[0x0][0x3a0] ;  /* 0x0000e800ff097b82 */ /* 0x000e620000000800 */
[----:B------:R-:W-:Y:S04]  /*6db0*/  LDGSTS.E [R13+0x14000], desc[UR8][R76.64], !P0 ;  /* 0x140000004c0d7fae */ /* 0x000fe8000c1a1008 */
        /* <DEDUP_REMOVED lines=62> */
[----:B------:R4:W-:Y:S04]  /*71a0*/  STL.64 [R1], R14 ;  /* 0x0000000e01007387 */ /* 0x0009e80000100a00 */
[----:B------:R2:W-:Y:S04]  /*71b0*/  STL.64 [R1+0x1f10], R250 ;  /* 0x001f10fa01007387 */ /* 0x0005e80000100a00 */
[----:B------:R5:W-:Y:S04]  /*71c0*/  STL.64 [R1+0x1f18], R248 ;  /* 0x001f18f801007387 */ /* 0x000be80000100a00 */
[----:B------:R5:W-:Y:S01]  /*71d0*/  STL.64 [R1+0x1f08], R246 ;  /* 0x001f08f601007387 */ /* 0x000be20000100a00 */
[----:B----4-:R-:W-:Y:S01]  /*71e0*/  LOP3.LUT R14, R0, 0x20, RZ, 0x3c, !PT ;  /* 0x00000020000e7812 */ /* 0x010fe200078e3cff */
[----:B------:R-:W4:Y:S02]  /*71f0*/  LDC R15, c[0x0][0x3a0] ;  /* 0x0000e800ff0f7b82 */ /* 0x000f240000000800 */
[----:B------:R3:W-:Y:S01]  /*7200*/  STL.64 [R1+0x1f20], R244 ;  /* 0x001f20f401007387 */ /* 0x0007e20000100a00 */
[----:B--2---:R-:W-:Y:S01]  /*7210*/  MOV R250, R192 ;  /* 0x000000c000fa7202 */ /* 0x004fe20000000f00 */
[----:B------:R-:W-:-:S02]  /*7220*/  VIADD R14, R14, UR4 ;  /* 0x000000040e0e7c36 */ /* 0x000fc40008000000 */
[----:B------:R-:W-:Y:S01]  /*7230*/  LDGSTS.E [R13+0x1d000], desc[UR8][R148.64], !P4 ;  /* 0x1d000000940d7fae */ /* 0x000fe2000e1a1008 */
[----:B------:R-:W-:Y:S01]  /*7240*/  IMAD.MOV.U32 R251, RZ, RZ, R193 ;  /* 0x000000fffffb7224 */ /* 0x000fe200078e00c1 */
[----:B-----5:R-:W-:Y:S01]  /*7250*/  MOV R249, R215 ;  /* 0x000000d700f97202 */ /* 0x020fe20000000f00 */
[----:B------:R-:W-:Y:S01]  /*7260*/  IMAD.MOV.U32 R248, RZ, RZ, R214 ;  /* 0x000000fffff87224 */ /* 0x000fe200078e00d6 */
[----:B------:R-:W-:Y:S01]  /*7270*/  STL.64 [R1+0x1f00], R20 ;  /* 0x001f001401007387 */ /* 0x000fe20000100a00 */
[----:B------:R-:W-:Y:S01]  /*7280*/  MOV R246, R210 ;  /* 0x000000d200f67202 */ /* 0x000fe20000000f00 */
[C---:B------:R-:W-:Y:S02]  /*7290*/  IMAD R210, R2.reuse, 0x6d, RZ ;  /* 0x0000006d02d27824 */ /* 0x040fe400078e02ff */
[----:B------:R-:W-:Y:S01]  /*72a0*/  LDGSTS.E [R13+0x1d100], desc[UR8][R150.64], !P4 ;  /* 0x1d100000960d7fae */ /* 0x000fe2000e1a1008 */
[----:B---3--:R-:W-:Y:S01]  /*72b0*/  IMAD.MOV.U32 R244, RZ, RZ, R202 ;  /* 0x000000fffff47224 */ /* 0x008fe200078e00ca */
[----:B------:R-:W-:Y:S01]  /*72c0*/  MOV R245, R203 ;  /* 0x000000cb00f57202 */ /* 0x000fe20000000f00 */
[----:B------:R-:W-:Y:S01]  /*72d0*/  IMAD R202, R2, 0x69, RZ ;  /* 0x0000006902ca7824 */ /* 0x000fe200078e02ff */
[----:B------:R-:W-:Y:S01]  /*72e0*/  STL.64 [R1+0x1f28], R22 ;  /* 0x001f281601007387 */ /* 0x000fe20000100a00 */
[----:B------:R-:W-:-:S03]  /*72f0*/  IMAD.MOV.U32 R247, RZ, RZ, R211 ;  /* 0x000000fffff77224 */ /* 0x000fc600078e00d3 */
[----:B------:R-:W-:Y:S04]  /*7300*/  LDGSTS.E [R13+0x1d200], desc[UR8][R152.64], !P4 ;  /* 0x1d200000980d7fae */ /* 0x000fe8000e1a1008 */
[----:B------:R-:W-:Y:S04]  /*7310*/  STL.64 [R1+0x1f30], R24 ;  /* 0x001f301801007387 */ /* 0x000fe80000100a00 */
[----:B------:R-:W-:Y:S01]  /*7320*/  LDGSTS.E [R13+0x1d300], desc[UR8][R154.64], !P4 ;  /* 0x1d3000009a0d7fae */ /* 0x000fe2000e1a1008 */
[----:B------:R-:W-:Y:S02]  /*7330*/  ISETP.GE.U32.AND P4, PT, R3, 0x7fffff6f, PT ;  /* 0x7fffff6f0300780c */ /* 0x000fe40003f86070 */
[----:B------:R-:W-:Y:S01]  /*7340*/  IADD3 R3, PT, PT, R10, -0x16, RZ ;  /* 0xffffffea0a037810 */ /* 0x000fe20007ffe0ff */
[----:B------:R-:W-:Y:S01]  /*7350*/  STL.64 [R1+0x1f38], R26 ;  /* 0x001f381a01007387 */ /* 0x000fe20000100a00 */
[----:B------:R-:W2:Y:S03]  /*7360*/  LDC R10, c[0x0][0x3a0] ;  /* 0x0000e800ff0a7b82 */ /* 0x000ea60000000800 */
[----:B------:R3:W-:Y:S04]  /*7370*/  STL.64 [R1+0x1f40], R28 ;  /* 0x001f401c01007387 */ /* 0x0007e80000100a00 */
[----:B------:R5:W-:Y:S04]  /*7380*/  STL.64 [R1+0x1f48], R30 ;  /* 0x001f481e01007387 */ /* 0x000be80000100a00 */
[----:B------:R1:W-:Y:S04]  /*7390*/  STL.64 [R1+0x1f50], R32 ;  /* 0x001f502001007387 */ /* 0x0003e80000100a00 */
[----:B------:R4:W-:Y:S01]  /*73a0*/  STL.64 [R1+0x1f58], R34 ;  /* 0x001f582201007387 */ /* 0x0009e20000100a00 */
[----:B---3--:R-:W-:Y:S01]  /*73b0*/  MOV R28, R180 ;  /* 0x000000b4001c7202 */ /* 0x008fe20000000f00 */
[----:B------:R-:W-:-:S02]  /*73c0*/  IMAD.MOV.U32 R29, RZ, RZ, R181 ;  /* 0x000000ffff1d7224 */ /* 0x000fc400078e00b5 */
[----:B------:R3:W-:Y:S01]  /*73d0*/  STL.64 [R1+0x1f60], R36 ;  /* 0x001f602401007387 */ /* 0x0007e20000100a00 */
[----:B-----5:R-:W-:Y:S02]  /*73e0*/  IMAD.MOV.U32 R30, RZ, RZ, R200 ;  /* 0x000000ffff1e7224 */ /* 0x020fe400078e00c8 */
[----:B------:R-:W-:Y:S01]  /*73f0*/  IMAD.MOV.U32 R31, RZ, RZ, R201 ;  /* 0x000000ffff1f7224 */ /* 0x000fe200078e00c9 */
[----:B------:R5:W-:Y:S01]  /*7400*/  STL.64 [R1+0x1f68], R38 ;  /* 0x001f682601007387 */ /* 0x000be20000100a00 */
[----:B-1----:R-:W-:Y:S01]  /*7410*/  IMAD.MOV.U32 R32, RZ, RZ, R190 ;  /* 0x000000ffff207224 */ /* 0x002fe200078e00be */
[----:B------:R-:W-:Y:S01]  /*7420*/  MOV R33, R191 ;  /* 0x000000bf00217202 */ /* 0x000fe20000000f00 */
[----:B------:R-:W-:Y:S01]  /*7430*/  IMAD.WIDE R200, R202, 0x4, R6 ;  /* 0x00000004cac87825 */ /* 0x000fe200078e0206 */
[----:B------:R1:W-:Y:S01]  /*7440*/  STL.64 [R1+0x1f70], R40 ;  /* 0x001f702801007387 */ /* 0x0003e20000100a00 */
[----:B----4-:R-:W-:Y:S02]  /*7450*/  MOV R35, R209 ;  /* 0x000000d100237202 */ /* 0x010fe40000000f00 */
[----:B------:R-:W-:Y:S01]  /*7460*/  IMAD.MOV.U32 R34, RZ, RZ, R208 ;  /* 0x000000ffff227224 */ /* 0x000fe200078e00d0 */
[----:B------:R-:W-:Y:S01]  /*7470*/  LDGSTS.E [R13+0x1e000], desc[UR8][R156.64], !P3 ;  /* 0x1e0000009c0d7fae */ /* 0x000fe2000d9a1008 */
[----:B---3--:R-:W-:-:S02]  /*7480*/  IMAD.MOV.U32 R36, RZ, RZ, R174 ;  /* 0x000000ffff247224 */ /* 0x008fc400078e00ae */
[----:B------:R-:W-:Y:S01]  /*7490*/  IMAD.MOV.U32 R37, RZ, RZ, R175 ;  /* 0x000000ffff257224 */ /* 0x000fe200078e00af */
[----:B------:R3:W-:Y:S01]  /*74a0*/  STL.64 [R1+0x1f78], R42 ;  /* 0x001f782a01007387 */ /* 0x0007e20000100a00 */
[----:B-----5:R-:W-:Y:S02]  /*74b0*/  IMAD.MOV.U32 R38, RZ, RZ, R188 ;  /* 0x000000ffff267224 */ /* 0x020fe400078e00bc */
[----:B------:R-:W-:Y:S01]  /*74c0*/  IMAD.MOV.U32 R39, RZ, RZ, R189 ;  /* 0x000000ffff277224 */ /* 0x000fe200078e00bd */
[----:B------:R-:W-:Y:S01]  /*74d0*/  LDGSTS.E [R13+0x1e100], desc[UR8][R158.64], !P3 ;  /* 0x1e1000009e0d7fae */ /* 0x000fe2000d9a1008 */
[----:B-1----:R-:W-:Y:S01]  /*74e0*/  IMAD.MOV.U32 R40, RZ, RZ, R196 ;  /* 0x000000ffff287224 */ /* 0x002fe200078e00c4 */
[----:B------:R-:W-:Y:S01]  /*74f0*/  MOV R41, R197 ;  /* 0x000000c500297202 */ /* 0x000fe20000000f00 */
[----:B------:R-:W-:Y:S01]  /*7500*/  IMAD.WIDE R196, R202, 0x4, R18 ;  /* 0x00000004cac47825 */ /* 0x000fe200078e0212 */
[----:B------:R1:W-:Y:S03]  /*7510*/  STL.64 [R1+0x1f80], R44 ;  /* 0x001f802c01007387 */ /* 0x0003e60000100a00 */
[----:B------:R-:W-:Y:S01]  /*7520*/  IMAD.WIDE R208, R210, 0x4, R6 ;  /* 0x00000004d2d07825 */ /* 0x000fe200078e0206 */
[----:B------:R-:W-:Y:S01]  /*7530*/  LDGSTS.E [R13+0x1e200], desc[UR8][R160.64], !P3 ;  /* 0x1e200000a00d7fae */ /* 0x000fe2000d9a1008 */
[----:B---3--:R-:W-:-:S02]  /*7540*/  MOV R42, R172 ;  /* 0x000000ac002a7202 */ /* 0x008fc40000000f00 */
[----:B------:R-:W-:Y:S01]  /*7550*/  IMAD.MOV.U32 R43, RZ, RZ, R173 ;  /* 0x000000ffff2b7224 */ /* 0x000fe200078e00ad */
[----:B------:R3:W-:Y:S04]  /*7560*/  STL.64 [R1+0x1f88], R46 ;  /* 0x001f882e01007387 */ /* 0x0007e80000100a00 */
[----:B------:R-:W-:Y:S01]  /*7570*/  LDGSTS.E [R13+0x1e300], desc[UR8][R162.64], !P3 ;  /* 0x1e300000a20d7fae */ /* 0x000fe2000d9a1008 */
[----:B------:R-:W-:Y:S01]  /*7580*/  ISETP.GE.U32.AND P3, PT, R3, 0x7fffff6b, PT ;  /* 0x7fffff6b0300780c */ /* 0x000fe20003f66070 */
[----:B------:R-:W-:Y:S01]  /*7590*/  VIADD R3, R8, 0xffffffe6 ;  /* 0xffffffe608037836 */ /* 0x000fe20000000000 */
[----:B------:R-:W-:Y:S01]  /*75a0*/  IADD3 R8, PT, PT, R9, -0x1e, RZ ;  /* 0xffffffe209087810 */ /* 0x000fe20007ffe0ff */
[----:B------:R-:W-:Y:S01]  /*75b0*/  STL.64 [R1+0x1f90], R48 ;  /* 0x001f903001007387 */ /* 0x000fe20000100a00 */
[----:B------:R-:W4:Y:S01]  /*75c0*/  LDC R9, c[0x0][0x3a0] ;  /* 0x0000e800ff097b82 */ /* 0x000f220000000800 */
[----:B-1----:R-:W-:-:S02]  /*75d0*/  IMAD.MOV.U32 R44, RZ, RZ, R212 ;  /* 0x000000ffff2c7224 */ /* 0x002fc400078e00d4 */
[----:B------:R1:W-:Y:S01]  /*75e0*/  STL.64 [R1+0x1f98], R50 ;  /* 0x001f983201007387 */ /* 0x0003e20000100a00 */
[----:B---3--:R-:W-:Y:S02]  /*75f0*/  IMAD.MOV.U32 R46, RZ, RZ, R194 ;  /* 0x000000ffff2e7224 */ /* 0x008fe400078e00c2 */
[----:B------:R-:W-:Y:S01]  /*7600*/  IMAD R194, R2, 0x65, RZ ;  /* 0x0000006502c27824 */ /* 0x000fe200078e02ff */
[----:B------:R3:W-:Y:S01]  /*7610*/  STL.64 [R1+0x1fa0], R52 ;  /* 0x001fa03401007387 */ /* 0x0007e20000100a00 */
[----:B------:R-:W-:Y:S02]  /*7620*/  IMAD.MOV.U32 R47, RZ, RZ, R195 ;  /* 0x000000ffff2f7224 */ /* 0x000fe400078e00c3 */
[C---:B------:R-:W-:Y:S01]  /*7630*/  IMAD.WIDE R188, R194.reuse, 0x4, R18 ;  /* 0x00000004c2bc7825 */ /* 0x040fe200078e0212 */
[----:B------:R-:W-:Y:S03]  /*7640*/  LDGSTS.E [R13+0x1f000], desc[UR8][R164.64], !P2 ;  /* 0x1f000000a40d7fae */ /* 0x000fe6000d1a1008 */
[----:B------:R-:W-:Y:S01]  /*7650*/  IMAD.WIDE R190, R194, 0x4, R4 ;  /* 0x00000004c2be7825 */ /* 0x000fe200078e0204 */
[----:B------:R-:W-:Y:S01]  /*7660*/  STL.64 [R1+0x1fa8], R54 ;  /* 0x001fa83601007387 */ /* 0x000fe20000100a00 */
[----:B-1----:R-:W-:-:S02]  /*7670*/  MOV R50, R198 ;  /* 0x000000c600327202 */ /* 0x002fc40000000f00 */
[C---:B------:R-:W-:Y:S01]  /*7680*/  IMAD.WIDE R192, R194.reuse, 0x4, R6 ;  /* 0x00000004c2c07825 */ /* 0x040fe200078e0206 */
[----:B------:R-:W-:Y:S01]  /*7690*/  LDGSTS.E [R13+0x1f100], desc[UR8][R166.64], !P2 ;  /* 0x1f100000a60d7fae */ /* 0x000fe2000d1a1008 */
[----:B---3--:R-:W-:Y:S02]  /*76a0*/  MOV R53, R177 ;  /* 0x000000b100357202 */ /* 0x008fe40000000f00 */
[----:B------:R-:W-:Y:S01]  /*76b0*/  IMAD.MOV.U32 R52, RZ, RZ, R176 ;  /* 0x000000ffff347224 */ /* 0x000fe200078e00b0 */
[----:B------:R-:W-:Y:S01]  /*76c0*/  STL.64 [R1+0x1fb0], R56 ;  /* 0x001fb03801007387 */ /* 0x000fe20000100a00 */
[----:B------:R-:W-:-:S03]  /*76d0*/  IMAD.WIDE R194, R194, 0x4, R16 ;  /* 0x00000004c2c27825 */ /* 0x000fc600078e0210 */
[----:B------:R-:W-:Y:S01]  /*76e0*/  LDGSTS.E [R13+0x1f200], desc[UR8][R168.64], !P2 ;  /* 0x1f200000a80d7fae */ /* 0x000fe2000d1a1008 */
[----:B------:R-:W-:Y:S02]  /*76f0*/  IMAD.MOV.U32 R51, RZ, RZ, R199 ;  /* 0x000000ffff337224 */ /* 0x000fe400078e00c7 */
[C---:B------:R-:W-:Y:S01]  /*7700*/  IMAD.WIDE R198, R202.reuse, 0x4, R4 ;  /* 0x00000004cac67825 */ /* 0x040fe200078e0204 */
[----:B------:R-:W-:Y:S03]  /*7710*/  STL.64 [R1+0x1fb8], R58 ;  /* 0x001fb83a01007387 */ /* 0x000fe60000100a00 */
[----:B------:R-:W-:Y:S01]  /*7720*/  IMAD.WIDE R202, R202, 0x4, R16 ;  /* 0x00000004caca7825 */ /* 0x000fe200078e0210 */
[----:B------:R-:W-:Y:S01]  /*7730*/  LDGSTS.E [R13+0x1f300], desc[UR8][R170.64], !P2 ;  /* 0x1f300000aa0d7fae */ /* 0x000fe2000d1a1008 */
[----:B------:R-:W-:Y:S02]  /*7740*/  ISETP.GE.U32.AND P2, PT, R3, 0x7fffff67, PT ;  /* 0x7fffff670300780c */ /* 0x000fe40003f46070 */
[----:B------:R-:W-:Y:S01]  /*7750*/  IMAD R3, R2, 0x5, RZ ;  /* 0x0000000502037824 */ /* 0x000fe200078e02ff */
[----:B------:R-:W-:Y:S01]  /*7760*/  STL.64 [R1+0x1fc0], R60 ;  /* 0x001fc03c01007387 */ /* 0x000fe20000100a00 */
[----:B------:R-:W-:-:S02]  /*7770*/  IMAD.MOV.U32 R48, RZ, RZ, R206 ;  /* 0x000000ffff307224 */ /* 0x000fc400078e00ce */
[C---:B------:R-:W-:Y:S01]  /*7780*/  IMAD.WIDE R26, R3.reuse, 0x4, R18 ;  /* 0x00000004031a7825 */ /* 0x040fe200078e0212 */
[----:B------:R-:W-:Y:S03]  /*7790*/  STL.64 [R1+0x1fc8], R62 ;  /* 0x001fc83e01007387 */ /* 0x000fe60000100a00 */
[C---:B------:R-:W-:Y:S01]  /*77a0*/  IMAD.WIDE R24, R3.reuse, 0x4, R4 ;  /* 0x0000000403187825 */ /* 0x040fe200078e0204 */
[----:B------:R-:W-:Y:S03]  /*77b0*/  STL.64 [R1+0x1fd0], R64 ;  /* 0x001fd04001007387 */ /* 0x000fe60000100a00 */
[C---:B------:R-:W-:Y:S01]  /*77c0*/  IMAD.WIDE R22, R3.reuse, 0x4, R6 ;  /* 0x0000000403167825 */ /* 0x040fe200078e0206 */
[----:B------:R1:W-:Y:S03]  /*77d0*/  LDGSTS.E [R14+0x400], desc[UR8][R220.64], !P6 ;  /* 0x00400000dc0e7fae */ /* 0x0003e6000f1a1008 */
[----:B------:R-:W-:Y:S01]  /*77e0*/  IMAD.WIDE R20, R3, 0x4, R16 ;  /* 0x0000000403147825 */ /* 0x000fe200078e0210 */
[----:B------:R-:W-:Y:S03]  /*77f0*/  STL.64 [R1+0x1fd8], R66 ;  /* 0x001fd84201007387 */ /* 0x000fe60000100a00 */
[----:B--2---:R-:W-:Y:S01]  /*7800*/  VIADD R3, R10, 0xffffffde ;  /* 0xffffffde0a037836 */ /* 0x004fe20000000000 */
[----:B------:R2:W-:Y:S01]  /*7810*/  LDGSTS.E [R14+0x500], desc[UR8][R218.64], !P6 ;  /* 0x00500000da0e7fae */ /* 0x0005e2000f1a1008 */
[----:B------:R-:W3:Y:S01]  /*7820*/  LDC R10, c[0x0][0x3a0] ;  /* 0x0000e800ff0a7b82 */ /* 0x000ee20000000800 */
[----:B------:R-:W-:-:S02]  /*7830*/  IMAD.MOV.U32 R49, RZ, RZ, R207 ;  /* 0x000000ffff317224 */ /* 0x000fc400078e00cf */
[----:B------:R-:W-:Y:S01]  /*7840*/  STL.64 [R1+0x1fe0], R68 ;  /* 0x001fe04401007387 */ /* 0x000fe20000100a00 */
[----:B------:R-:W-:-:S03]  /*7850*/  IMAD.WIDE R206, R210, 0x4, R4 ;  /* 0x00000004d2ce7825 */ /* 0x000fc600078e0204 */
[----:B------:R-:W-:Y:S01]  /*7860*/  LDGSTS.E [R14+0x600], desc[UR8][R216.64], !P6 ;  /* 0x00600000d80e7fae */ /* 0x000fe2000f1a1008 */
[----:B------:R-:W-:-:S03]  /*7870*/  IMAD.MOV.U32 R45, RZ, RZ, R213 ;  /* 0x000000ffff2d7224 */ /* 0x000fc600078e00d5 */
[----:B------:R-:W-:Y:S04]  /*7880*/  STL.64 [R1+0x1fe8], R70 ;  /* 0x001fe84601007387 */ /* 0x000fe80000100a00 */
[----:B------:R5:W-:Y:S01]  /*7890*/  LDGSTS.E [R14+0x700], desc[UR8][R178.64], !P6 ;  /* 0x00700000b20e7fae */ /* 0x000be2000f1a1008 */
[----:B------:R-:W-:Y:S01]  /*78a0*/  ISETP.GE.U32.AND P6, PT, R8, 0x7fffff63, PT ;  /* 0x7fffff630800780c */ /* 0x000fe20003fc6070 */
[----:B------:R-:W-:Y:S02]  /*78b0*/  IMAD R8, R2, 0x9, RZ ;  /* 0x0000000902087824 */ /* 0x000fe400078e02ff */
[----:B------:R1:W-:Y:S04]  /*78c0*/  STL.64 [R1+0x1e8], R220 ;  /* 0x0001e8dc01007387 */ /* 0x0003e80000100a00 */
[----:B------:R2:W-:Y:S04]  /*78d0*/  STL.64 [R1+0x1e0], R218 ;  /* 0x0001e0da01007387 */ /* 0x0005e80000100a00 */
[----:B------:R-:W-:Y:S04]  /*78e0*/  STL.64 [R1+0x1d8], R216 ;  /* 0x0001d8d801007387 */ /* 0x000fe80000100a00 */
[----:B------:R5:W-:Y:S01]  /*78f0*/  STL.64 [R1+0x1d0], R178 ;  /* 0x0001d0b201007387 */ /* 0x000be20000100a00 */
[----:B-1----:R-:W-:-:S03]  /*7900*/  IMAD.WIDE R220, R226, 0x4, R18 ;  /* 0x00000004e2dc7825 */ /* 0x002fc600078e0212 */
[----:B------:R1:W-:Y:S01]  /*7910*/  STL.64 [R1+0x1a8], R26 ;  /* 0x0001a81a01007387 */ /* 0x0003e20000100a00 */
[----:B--2---:R-:W-:Y:S02]  /*7920*/  IMAD R218, R2, 0x71, RZ ;  /* 0x0000007102da7824 */ /* 0x004fe400078e02ff */
[----:B------:R-:W-:Y:S01]  /*7930*/  IMAD.WIDE R226, R226, 0x4, R16 ;  /* 0x00000004e2e27825 */ /* 0x000fe200078e0210 */
[----:B------:R1:W-:Y:S03]  /*7940*/  LDGSTS.E [R14+0x1400], desc[UR8][R26.64], !P5 ;  /* 0x014000001a0e7fae */ /* 0x0003e6000e9a1008 */
[----:B------:R-:W-:Y:S01]  /*7950*/  IMAD.WIDE R212, R218, 0x4, R18 ;  /* 0x00000004dad47825 */ /* 0x000fe200078e0212 */
[----:B------:R2:W-:Y:S03]  /*7960*/  STL.64 [R1+0x1a0], R24 ;  /* 0x0001a01801007387 */ /* 0x0005e60000100a00 */
[----:B-----5:R-:W-:Y:S01]  /*7970*/  IMAD R178, R2, 0x5d, RZ ;  /* 0x0000005d02b27824 */ /* 0x020fe200078e02ff */
[----:B------:R2:W-:Y:S01]  /*7980*/  LDGSTS.E [R14+0x1500], desc[UR8][R24.64], !P5 ;  /* 0x01500000180e7fae */ /* 0x0005e2000e9a1008 */
[----:B------:R-:W-:-:S03]  /*7990*/  IMAD.WIDE R214, R218, 0x4, R4 ;  /* 0x00000004dad67825 */ /* 0x000fc600078e0204 */
[----:B------:R5:W-:Y:S01]  /*79a0*/  STL.64 [R1+0x198], R22 ;  /* 0x0001981601007387 */ /* 0x000be20000100a00 */
[----:B-1----:R-:W-:-:S03]  /*79b0*/  IMAD.WIDE R26, R8, 0x4, R18 ;  /* 0x00000004081a7825 */ /* 0x002fc600078e0212 */
[----:B------:R5:W-:Y:S01]  /*79c0*/  LDGSTS.E [R14+0x1600], desc[UR8][R22.64], !P5 ;  /* 0x01600000160e7fae */ /* 0x000be2000e9a1008 */
[----:B------:R-:W-:-:S03]  /*79d0*/  IMAD.WIDE R172, R178, 0x4, R18 ;  /* 0x00000004b2ac7825 */ /* 0x000fc600078e0212 */
[----:B------:R1:W-:Y:S01]  /*79e0*/  STL.64 [R1+0x190], R20 ;  /* 0x0001901401007387 */ /* 0x0003e20000100a00 */
[----:B--2---:R-:W-:-:S03]  /*79f0*/  IMAD.WIDE R24, R8, 0x4, R4 ;  /* 0x0000000408187825 */ /* 0x004fc600078e0204 */
[----:B------:R1:W-:Y:S01]  /*7a00*/  LDGSTS.E [R14+0x1700], desc[UR8][R20.64], !P5 ;  /* 0x01700000140e7fae */ /* 0x0003e2000e9a1008 */
[----:B------:R-:W-:Y:S01]  /*7a10*/  ISETP.GE.U32.AND P5, PT, R3, 0x7fffff5f, PT ;  /* 0x7fffff5f0300780c */ /* 0x000fe20003fa6070 */
[----:B------:R-:W-:Y:S02]  /*7a20*/  IMAD R3, R2, 0xd, RZ ;  /* 0x0000000d02037824 */ /* 0x000fe400078e02ff */
[----:B-----5:R-:W-:Y:S01]  /*7a30*/  IMAD.WIDE R22, R8, 0x4, R6 ;  /* 0x0000000408167825 */ /* 0x020fe200078e0206 */
[----:B------:R2:W-:Y:S03]  /*7a40*/  STL.64 [R1+0x168], R26 ;  /* 0x0001681a01007387 */ /* 0x0005e60000100a00 */
[----:B------:R-:W-:Y:S01]  /*7a50*/  IMAD.WIDE R174, R178, 0x4, R4 ;  /* 0x00000004b2ae7825 */ /* 0x000fe200078e0204 */
[----:B------:R2:W-:Y:S03]  /*7a60*/  LDGSTS.E [R14+0x2400], desc[UR8][R26.64], !P0 ;  /* 0x024000001a0e7fae */ /* 0x0005e6000c1a1008 */
[----:B-1----:R-:W-:Y:S01]  /*7a70*/  IMAD.WIDE R20, R8, 0x4, R16 ;  /* 0x0000000408147825 */ /* 0x002fe200078e0210 */
[----:B------:R1:W-:Y:S03]  /*7a80*/  STL.64 [R1+0x160], R24 ;  /* 0x0001601801007387 */ /* 0x0003e60000100a00 */
[----:B------:R-:W-:Y:S01]  /*7a90*/  VIADD R8, R11, 0xffffffda ;  /* 0xffffffda0b087836 */ /* 0x000fe20000000000 */
[----:B------:R1:W-:Y:S01]  /*7aa0*/  LDGSTS.E [R14+0x2500], desc[UR8][R24.64], !P0 ;  /* 0x02500000180e7fae */ /* 0x0003e2000c1a1008 */
[----:B------:R-:W5:Y:S01]  /*7ab0*/  LDC R11, c[0x0][0x3a0] ;  /* 0x0000e800ff0b7b82 */ /* 0x000f620000000800 */
[----:B------:R-:W-:-:S02]  /*7ac0*/  IMAD.WIDE R176, R178, 0x4, R6 ;  /* 0x00000004b2b07825 */ /* 0x000fc400078e0206 */
[----:B------:R3:W-:Y:S02]  /*7ad0*/  STL.64 [R1+0x158], R22 ;  /* 0x0001581601007387 */ /* 0x0007e40000100a00 */
[C---:B--2---:R-:W-:Y:S02]  /*7ae0*/  IMAD.WIDE R26, R3.reuse, 0x4, R18 ;  /* 0x00000004031a7825 */ /* 0x044fe400078e0212 */
[----:B------:R3:W-:Y:S02]  /*7af0*/  LDGSTS.E [R14+0x2600], desc[UR8][R22.64], !P0 ;  /* 0x02600000160e7fae */ /* 0x0007e4000c1a1008 */
[----:B------:R-:W-:Y:S02]  /*7b00*/  IMAD.WIDE R178, R178, 0x4, R16 ;  /* 0x00000004b2b27825 */ /* 0x000fe400078e0210 */
[----:B------:R2:W-:Y:S02]  /*7b10*/  STL.64 [R1+0x150], R20 ;  /* 0x0001501401007387 */ /* 0x0005e40000100a00 */
[----:B-1----:R-:W-:-:S02]  /*7b20*/  IMAD.WIDE R24, R3, 0x4, R4 ;  /* 0x0000000403187825 */ /* 0x002fc400078e0204 */
[----:B------:R2:W-:Y:S01]  /*7b30*/  LDGSTS.E [R14+0x2700], desc[UR8][R20.64], !P0 ;  /* 0x02700000140e7fae */ /* 0x0005e2000c1a1008 */
[----:B------:R-:W-:Y:S01]  /*7b40*/  ISETP.GE.U32.AND P0, PT, R8, 0x7fffff5b, PT ;  /* 0x7fffff5b0800780c */ /* 0x000fe20003f06070 */
[----:B------:R-:W-:Y:S02]  /*7b50*/  IMAD R8, R2, 0x11, RZ ;  /* 0x0000001102087824 */ /* 0x000fe400078e02ff */
[C-C-:B---3--:R-:W-:Y:S01]  /*7b60*/  IMAD.WIDE R22, R3.reuse, 0x4, R6.reuse ;  /* 0x0000000403167825 */ /* 0x148fe200078e0206 */
[----:B------:R1:W-:Y:S03]  /*7b70*/  LDGSTS.E [R14+0x3400], desc[UR8][R26.64], !P1 ;  /* 0x034000001a0e7fae */ /* 0x0003e6000c9a1008 */
[C---:B------:R-:W-:Y:S01]  /*7b80*/  IMAD.WIDE R216, R218.reuse, 0x4, R6 ;  /* 0x00000004dad87825 */ /* 0x040fe200078e0206 */
[----:B------:R3:W-:Y:S03]  /*7b90*/  LDGSTS.E [R14+0x3500], desc[UR8][R24.64], !P1 ;  /* 0x03500000180e7fae */ /* 0x0007e6000c9a1008 */
[--C-:B--2---:R-:W-:Y:S01]  /*7ba0*/  IMAD.WIDE R20, R3, 0x4, R16.reuse ;  /* 0x0000000403147825 */ /* 0x104fe200078e0210 */
[----:B----4-:R-:W-:Y:S01]  /*7bb0*/  IADD3 R3, PT, PT, R9, -0x2a, RZ ;  /* 0xffffffd609037810 */ /* 0x010fe20007ffe0ff */
[----:B------:R1:W-:Y:S01]  /*7bc0*/  STL.64 [R1+0x128], R26 ;  /* 0x0001281a01007387 */ /* 0x0003e20000100a00 */
[----:B------:R-:W2:Y:S01]  /*7bd0*/  LDC R9, c[0x0][0x3a0] ;  /* 0x0000e800ff097b82 */ /* 0x000ea20000000800 */
[----:B------:R-:W-:-:S02]  /*7be0*/  IMAD.WIDE R218, R218, 0x4, R16 ;  /* 0x00000004dada7825 */ /* 0x000fc400078e0210 */
[----:B------:R4:W-:Y:S04]  /*7bf0*/  LDGSTS.E [R14+0x3600], desc[UR8][R22.64], !P1 ;  /* 0x03600000160e7fae */ /* 0x0009e8000c9a1008 */
[----:B------:R3:W-:Y:S04]  /*7c00*/  STL.64 [R1+0x120], R24 ;  /* 0x0001201801007387 */ /* 0x0007e80000100a00 */
[----:B------:R4:W-:Y:S01]  /*7c10*/  LDGSTS.E [R14+0x3700], desc[UR8][R20.64], !P1 ;  /* 0x03700000140e7fae */ /* 0x0009e2000c9a1008 */
[----:B-1----:R-:W-:Y:S01]  /*7c20*/  IMAD.WIDE R26, R8, 0x4, R18 ;  /* 0x00000004081a7825 */ /* 0x002fe200078e0212 */
[----:B------:R-:W-:-:S02]  /*7c30*/  ISETP.GE.U32.AND P1, PT, R3, 0x7fffff57, PT ;  /* 0x7fffff570300780c */ /* 0x000fc40003f26070 */
[----:B------:R4:W-:Y:S01]  /*7c40*/  STL.64 [R1+0x118], R22 ;  /* 0x0001181601007387 */ /* 0x0009e20000100a00 */
[----:B------:R-:W-:Y:S02]  /*7c50*/  IMAD R3, R2, 0x15, RZ ;  /* 0x0000001502037824 */ /* 0x000fe400078e02ff */
[C---:B---3--:R-:W-:Y:S01]  /*7c60*/  IMAD.WIDE R24, R8.reuse, 0x4, R4 ;  /* 0x0000000408187825 */ /* 0x048fe200078e0204 */
[----:B------:R1:W-:Y:S04]  /*7c70*/  STL.64 [R1+0x110], R20 ;  /* 0x0001101401007387 */ /* 0x0003e80000100a00 */
[----:B------:R3:W-:Y:S01]  /*7c80*/  STL.64 [R1+0xe8], R26 ;  /* 0x0000e81a01007387 */ /* 0x0007e20000100a00 */
[----:B----4-:R-:W-:-:S03]  /*7c90*/  IMAD.WIDE R22, R8, 0x4, R6 ;  /* 0x0000000408167825 */ /* 0x010fc600078e0206 */
[----:B------:R3:W-:Y:S01]  /*7ca0*/  LDGSTS.E [R14+0x4400], desc[UR8][R26.64], !P4 ;  /* 0x044000001a0e7fae */ /* 0x0007e2000e1a1008 */
[----:B-1----:R-:W-:-:S03]  /*7cb0*/  IMAD.WIDE R20, R8, 0x4, R16 ;  /* 0x0000000408147825 */ /* 0x002fc600078e0210 */
[----:B------:R1:W-:Y:S01]  /*7cc0*/  STL.64 [R1+0xe0], R24 ;  /* 0x0000e01801007387 */ /* 0x0003e20000100a00 */
[----:B------:R-:W-:-:S03]  /*7cd0*/  VIADD R8, R10, 0xffffffd2 ;  /* 0xffffffd20a087836 */ /* 0x000fc60000000000 */
[----:B------:R1:W-:Y:S01]  /*7ce0*/  LDGSTS.E [R14+0x4500], desc[UR8][R24.64], !P4 ;  /* 0x04500000180e7fae */ /* 0x0003e2000e1a1008 */
[----:B------:R-:W4:Y:S01]  /*7cf0*/  LDC R10, c[0x0][0x3a0] ;  /* 0x0000e800ff0a7b82 */ /* 0x000f220000000800 */
[C---:B---3--:R-:W-:Y:S02]  /*7d00*/  IMAD.WIDE R26, R3.reuse, 0x4, R18 ;  /* 0x00000004031a7825 */ /* 0x048fe400078e0212 */
[----:B------:R3:W-:Y:S04]  /*7d10*/  STL.64 [R1+0x4d0], R22 ;  /* 0x0004d01601007387 */ /* 0x0007e80000100a00 */
[----:B------:R3:W-:Y:S01]  /*7d20*/  LDGSTS.E [R14+0x4600], desc[UR8][R22.64], !P4 ;  /* 0x04600000160e7fae */ /* 0x0007e2000e1a1008 */
[----:B-1----:R-:W-:-:S03]  /*7d30*/  IMAD.WIDE R24, R3, 0x4, R4 ;  /* 0x0000000403187825 */ /* 0x002fc600078e0204 */
[----:B------:R1:W-:Y:S04]  /*7d40*/  STL.64 [R1+0x4c8], R20 ;  /* 0x0004c81401007387 */ /* 0x0003e80000100a00 */
[----:B------:R1:W-:Y:S01]  /*7d50*/  LDGSTS.E [R14+0x4700], desc[UR8][R20.64], !P4 ;  /* 0x04700000140e7fae */ /* 0x0003e2000e1a1008 */
[----:B------:R-:W-:Y:S01]  /*7d60*/  ISETP.GE.U32.AND P4, PT, R8, 0x7fffff53, PT ;  /* 0x7fffff530800780c */ /* 0x000fe20003f86070 */
[----:B------:R-:W-:Y:S02]  /*7d70*/  IMAD R8, R2, 0x19, RZ ;  /* 0x0000001902087824 */ /* 0x000fe400078e02ff */
[C---:B---3--:R-:W-:Y:S01]  /*7d80*/  IMAD.WIDE R22, R3.reuse, 0x4, R6 ;  /* 0x0000000403167825 */ /* 0x048fe200078e0206 */
[----:B------:R3:W-:Y:S04]  /*7d90*/  STL.64 [R1+0x4c0], R26 ;  /* 0x0004c01a01007387 */ /* 0x0007e80000100a00 */
[----:B------:R3:W-:Y:S01]  /*7da0*/  LDGSTS.E [R14+0x5400], desc[UR8][R26.64], !P3 ;  /* 0x054000001a0e7fae */ /* 0x0007e2000d9a1008 */
[----:B-1----:R-:W-:-:S03]  /*7db0*/  IMAD.WIDE R20, R3, 0x4, R16 ;  /* 0x0000000403147825 */ /* 0x002fc600078e0210 */
[----:B------:R1:W-:Y:S01]  /*7dc0*/  STL.64 [R1+0x4b8], R24 ;  /* 0x0004b81801007387 */ /* 0x0003e20000100a00 */
[----:B-----5:R-:W-:-:S03]  /*7dd0*/  VIADD R3, R11, 0xffffffce ;  /* 0xffffffce0b037836 */ /* 0x020fc60000000000 */
[----:B------:R1:W-:Y:S01]  /*7de0*/  LDGSTS.E [R14+0x5500], desc[UR8][R24.64], !P3 ;  /* 0x05500000180e7fae */ /* 0x0003e2000d9a1008 */
[----:B------:R-:W5:Y:S03]  /*7df0*/  LDC R11, c[0x0][0x3a0] ;  /* 0x0000e800ff0b7b82 */ /* 0x000f660000000800 */
[----:B------:R2:W-:Y:S01]  /*7e00*/  STL.64 [R1+0x4b0], R22 ;  /* 0x0004b01601007387 */ /* 0x0005e20000100a00 */
[----:B---3--:R-:W-:-:S03]  /*7e10*/  IMAD.WIDE R26, R8, 0x4, R18 ;  /* 0x00000004081a7825 */ /* 0x008fc600078e0212 */
[----:B------:R2:W-:Y:S04]  /*7e20*/  LDGSTS.E [R14+0x5600], desc[UR8][R22.64], !P3 ;  /* 0x05600000160e7fae */ /* 0x0005e8000d9a1008 */
[----:B------:R3:W-:Y:S01]  /*7e30*/  STL.64 [R1+0x4a8], R20 ;  /* 0x0004a81401007387 */ /* 0x0007e20000100a00 */
[----:B-1----:R-:W-:-:S03]  /*7e40*/  IMAD.WIDE R24, R8, 0x4, R4 ;  /* 0x0000000408187825 */ /* 0x002fc600078e0204 */
[----:B------:R3:W-:Y:S01]  /*7e50*/  LDGSTS.E [R14+0x5700], desc[UR8][R20.64], !P3 ;  /* 0x05700000140e7fae */ /* 0x0007e2000d9a1008 */
[----:B------:R-:W-:Y:S01]  /*7e60*/  ISETP.GE.U32.AND P3, PT, R3, 0x7fffff4f, PT ;  /* 0x7fffff4f0300780c */ /* 0x000fe20003f66070 */
[----:B------:R-:W-:Y:S02]  /*7e70*/  IMAD R3, R2, 0x1d, RZ ;  /* 0x0000001d02037824 */ /* 0x000fe400078e02ff */
[C---:B--2---:R-:W-:Y:S01]  /*7e80*/  IMAD.WIDE R22, R8.reuse, 0x4, R6 ;  /* 0x0000000408167825 */ /* 0x044fe200078e0206 */
[----:B------:R1:W-:Y:S04]  /*7e90*/  LDGSTS.E [R14+0x6400], desc[UR8][R26.64], !P2 ;  /* 0x064000001a0e7fae */ /* 0x0003e8000d1a1008 */
[----:B------:R2:W-:Y:S01]  /*7ea0*/  LDGSTS.E [R14+0x6500], desc[UR8][R24.64], !P2 ;  /* 0x06500000180e7fae */ /* 0x0005e2000d1a1008 */
[----:B---3--:R-:W-:Y:S01]  /*7eb0*/  IMAD.WIDE R20, R8, 0x4, R16 ;  /* 0x0000000408147825 */ /* 0x008fe200078e0210 */
[----:B------:R-:W-:-:S02]  /*7ec0*/  IADD3 R8, PT, PT, R9, -0x36, RZ ;  /* 0xffffffca09087810 */ /* 0x000fc40007ffe0ff */
[----:B------:R1:W-:Y:S01]  /*7ed0*/  STL.64 [R1+0x4a0], R26 ;  /* 0x0004a01a01007387 */ /* 0x0003e20000100a00 */
[----:B------:R-:W3:Y:S03]  /*7ee0*/  LDC R9, c[0x0][0x3a0] ;  /* 0x0000e800ff097b82 */ /* 0x000ee60000000800 */
[----:B------:R2:W-:Y:S04]  /*7ef0*/  LDGSTS.E [R14+0x6600], desc[UR8][R22.64], !P2 ;  /* 0x06600000160e7fae */ /* 0x0005e8000d1a1008 */
[----:B------:R2:W-:Y:S04]  /*7f00*/  STL.64 [R1+0x498], R24 ;  /* 0x0004981801007387 */ /* 0x0005e80000100a00 */
[----:B------:R4:W-:Y:S01]  /*7f10*/  LDGSTS.E [R14+0x6700], desc[UR8][R20.64], !P2 ;  /* 0x06700000140e7fae */ /* 0x0009e2000d1a1008 */
[----:B-1----:R-:W-:Y:S01]  /*7f20*/  IMAD.WIDE R26, R3, 0x4, R18 ;  /* 0x00000004031a7825 */ /* 0x002fe200078e0212 */
[----:B------:R-:W-:-:S02]  /*7f30*/  ISETP.GE.U32.AND P2, PT, R8, 0x7fffff4b, PT ;  /* 0x7fffff4b0800780c */ /* 0x000fc40003f46070 */
[----:B------:R1:W-:Y:S01]  /*7f40*/  STL.64 [R1+0x490], R22 ;  /* 0x0004901601007387 */ /* 0x0003e20000100a00 */
[----:B------:R-:W-:Y:S02]  /*7f50*/  IMAD R8, R2, 0x21, RZ ;  /* 0x0000002102087824 */ /* 0x000fe400078e02ff */
[C---:B--2---:R-:W-:Y:S01]  /*7f60*/  IMAD.WIDE R24, R3.reuse, 0x4, R4 ;  /* 0x0000000403187825 */ /* 0x044fe200078e0204 */
[----:B------:R4:W-:Y:S04]  /*7f70*/  STL.64 [R1+0x488], R20 ;  /* 0x0004881401007387 */ /* 0x0009e80000100a00 */
[----:B------:R2:W-:Y:S01]  /*7f80*/  STL.64 [R1+0x480], R26 ;  /* 0x0004801a01007387 */ /* 0x0005e20000100a00 */
[----:B-1----:R-:W-:-:S03]  /*7f90*/  IMAD.WIDE R22, R3, 0x4, R6 ;  /* 0x0000000403167825 */ /* 0x002fc600078e0206 */
[----:B------:R2:W-:Y:S01]  /*7fa0*/  LDGSTS.E [R14+0x7400], desc[UR8][R26.64], !P6 ;  /* 0x074000001a0e7fae */ /* 0x0005e2000f1a1008 */
[----:B----4-:R-:W-:-:S03]  /*7fb0*/  IMAD.WIDE R20, R3, 0x4, R16 ;  /* 0x0000000403147825 */ /* 0x010fc600078e0210 */
[----:B------:R1:W-:Y:S01]  /*7fc0*/  STL.64 [R1+0x478], R24 ;  /* 0x0004781801007387 */ /* 0x0003e20000100a00 */
[----:B------:R-:W-:-:S03]  /*7fd0*/  VIADD R3, R10, 0xffffffc6 ;  /* 0xffffffc60a037836 */ /* 0x000fc60000000000 */
[----:B------:R1:W-:Y:S01]  /*7fe0*/  LDGSTS.E [R14+0x7500], desc[UR8][R24.64], !P6 ;  /* 0x07500000180e7fae */ /* 0x0003e2000f1a1008 */
[----:B------:R-:W4:Y:S01]  /*7ff0*/  LDC R10, c[0x0][0x3a0] ;  /* 0x0000e800ff0a7b82 */ /* 0x000f220000000800 */
[C---:B--2---:R-:W-:Y:S02]  /*8000*/  IMAD.WIDE R26, R8.reuse, 0x4, R18 ;  /* 0x00000004081a7825 */ /* 0x044fe400078e0212 */
[----:B------:R2:W-:Y:S04]  /*8010*/  STL.64 [R1+0x470], R22 ;  /* 0x0004701601007387 */ /* 0x0005e80000100a00 */
[----:B------:R2:W-:Y:S01]  /*8020*/  LDGSTS.E [R14+0x7600], desc[UR8][R22.64], !P6 ;  /* 0x07600000160e7fae */ /* 0x0005e2000f1a1008 */
[----:B-1----:R-:W-:-:S03]  /*8030*/  IMAD.WIDE R24, R8, 0x4, R4 ;  /* 0x0000000408187825 */ /* 0x002fc600078e0204 */
[----:B------:R1:W-:Y:S04]  /*8040*/  STL.64 [R1+0x468], R20 ;  /* 0x0004681401007387 */ /* 0x0003e80000100a00 */
[----:B------:R1:W-:Y:S01]  /*8050*/  LDGSTS.E [R14+0x7700], desc[UR8][R20.64], !P6 ;  /* 0x07700000140e7fae */ /* 0x0003e2000f1a1008 */
[----:B------:R-:W-:Y:S01]  /*8060*/  ISETP.GE.U32.AND P6, PT, R3, 0x7fffff47, PT ;  /* 0x7fffff470300780c */ /* 0x000fe20003fc6070 */
[----:B------:R-:W-:Y:S02]  /*8070*/  IMAD R3, R2, 0x25, RZ ;  /* 0x0000002502037824 */ /* 0x000fe400078e02ff */
[C---:B--2---:R-:W-:Y:S01]  /*8080*/  IMAD.WIDE R22, R8.reuse, 0x4, R6 ;  /* 0x0000000408167825 */ /* 0x044fe200078e0206 */
        /* <DEDUP_REMOVED lines=8> */
[----:B--2---:R-:W-:-:S03]  /*8110*/  IMAD.WIDE R26, R3, 0x4, R18 ;  /* 0x00000004031a7825 */ /* 0x004fc600078e0212 */
[----:B------:R3:W-:Y:S04]  /*8120*/  LDGSTS.E [R14+0x8600], desc[UR8][R22.64], !P5 ;  /* 0x08600000160e7fae */ /* 0x0007e8000e9a1008 */
[----:B------:R2:W-:Y:S01]  /*8130*/  STL.64 [R1+0x448], R20 ;  /* 0x0004481401007387 */ /* 0x0005e20000100a00 */
[----:B-1----:R-:W-:-:S03]  /*8140*/  IMAD.WIDE R24, R3, 0x4, R4 ;  /* 0x0000000403187825 */ /* 0x002fc600078e0204 */
[----:B------:R2:W-:Y:S01]  /*8150*/  LDGSTS.E [R14+0x8700], desc[UR8][R20.64], !P5 ;  /* 0x08700000140e7fae */ /* 0x0005e2000e9a1008 */
[----:B------:R-:W-:Y:S01]  /*8160*/  ISETP.GE.U32.AND P5, PT, R8, 0x7fffff43, PT ;  /* 0x7fffff430800780c */ /* 0x000fe20003fa6070 */
[----:B------:R-:W-:Y:S02]  /*8170*/  IMAD R8, R2, 0x29, RZ ;  /* 0x0000002902087824 */ /* 0x000fe400078e02ff */
[C---:B---3--:R-:W-:Y:S01]  /*8180*/  IMAD.WIDE R22, R3.reuse, 0x4, R6 ;  /* 0x0000000403167825 */ /* 0x048fe200078e0206 */
[----:B------:R1:W-:Y:S04]  /*8190*/  LDGSTS.E [R14+0x9400], desc[UR8][R26.64], !P0 ;  /* 0x094000001a0e7fae */ /* 0x0003e8000c1a1008 */
[----:B------:R3:W-:Y:S01]  /*81a0*/  LDGSTS.E [R14+0x9500], desc[UR8][R24.64], !P0 ;  /* 0x09500000180e7fae */ /* 0x0007e2000c1a1008 */
[----:B--2---:R-:W-:Y:S01]  /*81b0*/  IMAD.WIDE R20, R3, 0x4, R16 ;  /* 0x0000000403147825 */ /* 0x004fe200078e0210 */
[----:B------:R-:W-:-:S02]  /*81c0*/  IADD3 R3, PT, PT, R9, -0x42, RZ ;  /* 0xffffffbe09037810 */ /* 0x000fc40007ffe0ff */
[----:B------:R1:W-:Y:S01]  /*81d0*/  STL.64 [R1+0x440], R26 ;  /* 0x0004401a01007387 */ /* 0x0003e20000100a00 */
[----:B------:R-:W2:Y:S03]  /*81e0*/  LDC R9, c[0x0][0x3a0] ;  /* 0x0000e800ff097b82 */ /* 0x000ea60000000800 */
        /* <DEDUP_REMOVED lines=186> */
[----:B------:R1:W-:Y:S04]  /*8d90*/  STL.64 [R1+0x228], R26 ;  /* 0x0002281a01007387 */ /* 0x0003e80000100a00 */
[----:B------:R1:W-:Y:S01]  /*8da0*/  LDGSTS.E [R14+0x15400], desc[UR8][R26.64], !P6 ;  /* 0x154000001a0e7fae */ /* 0x0003e2000f1a1008 */
[----:B--2---:R-:W-:Y:S01]  /*8db0*/  IMAD.WIDE R20, R3, 0x4, R16 ;  /* 0x0000000403147825 */ /* 0x004fe200078e0210 */
[----:B------:R-:W-:-:S02]  /*8dc0*/  IADD3 R3, PT, PT, R9, -0x72, RZ ;  /* 0xffffff8e09037810 */ /* 0x000fc40007ffe0ff */
[----:B------:R2:W-:Y:S01]  /*8dd0*/  STL.64 [R1+0x220], R24 ;  /* 0x0002201801007387 */ /* 0x0005e20000100a00 */
[----:B------:R-:W3:Y:S03]  /*8de0*/  LDC R9, c[0x0][0x3a0] ;  /* 0x0000e800ff097b82 */ /* 0x000ee60000000800 */
[----:B------:R2:W-:Y:S01]  /*8df0*/  LDGSTS.E [R14+0x15500], desc[UR8][R24.64], !P6 ;  /* 0x15500000180e7fae */ /* 0x0005e2000f1a1008 */
[----:B-1----:R-:W-:-:S03]  /*8e00*/  IMAD.WIDE R26, R8, 0x4, R18 ;  /* 0x00000004081a7825 */ /* 0x002fc600078e0212 */
[----:B------:R1:W-:Y:S04]  /*8e10*/  STL.64 [R1+0x218], R22 ;  /* 0x0002181601007387 */ /* 0x0003e80000100a00 */
[----:B------:R1:W-:Y:S01]  /*8e20*/  LDGSTS.E [R14+0x15600], desc[UR8][R22.64], !P6 ;  /* 0x15600000160e7fae */ /* 0x0003e2000f1a1008 */
[----:B--2---:R-:W-:-:S03]  /*8e30*/  IMAD.WIDE R24, R8, 0x4, R4 ;  /* 0x0000000408187825 */ /* 0x004fc600078e0204 */
[----:B------:R2:W-:Y:S04]  /*8e40*/  STL.64 [R1+0x210], R20 ;  /* 0x0002101401007387 */ /* 0x0005e80000100a00 */
[----:B------:R2:W-:Y:S01]  /*8e50*/  LDGSTS.E [R14+0x15700], desc[UR8][R20.64], !P6 ;  /* 0x15700000140e7fae */ /* 0x0005e2000f1a1008 */
[----:B------:R-:W-:Y:S01]  /*8e60*/  ISETP.GE.U32.AND P6, PT, R3, 0x7fffff0f, PT ;  /* 0x7fffff0f0300780c */ /* 0x000fe20003fc6070 */
[----:B----4-:R-:W-:Y:S02]  /*8e70*/  VIADD R3, R10, 0xffffff8a ;  /* 0xffffff8a0a037836 */ /* 0x010fe40000000000 */
[C---:B-1----:R-:W-:Y:S01]  /*8e80*/  IMAD.WIDE R22, R8.reuse, 0x4, R6 ;  /* 0x0000000408167825 */ /* 0x042fe200078e0206 */
[----:B------:R1:W-:Y:S01]  /*8e90*/  LDGSTS.E [R14+0x16400], desc[UR8][R26.64], !P5 ;  /* 0x164000001a0e7fae */ /* 0x0003e2000e9a1008 */
[----:B------:R-:W4:Y:S03]  /*8ea0*/  LDC R10, c[0x0][0x3a0] ;  /* 0x0000e800ff0a7b82 */ /* 0x000f260000000800 */
[----:B------:R1:W-:Y:S01]  /*8eb0*/  LDGSTS.E [R14+0x16500], desc[UR8][R24.64], !P5 ;  /* 0x16500000180e7fae */ /* 0x0003e2000e9a1008 */
[----:B--2---:R-:W-:-:S03]  /*8ec0*/  IMAD.WIDE R20, R8, 0x4, R16 ;  /* 0x0000000408147825 */ /* 0x004fc600078e0210 */
[----:B------:R2:W-:Y:S01]  /*8ed0*/  LDGSTS.E [R14+0x16600], desc[UR8][R22.64], !P5 ;  /* 0x16600000160e7fae */ /* 0x0005e2000e9a1008 */
[----:B------:R-:W4:Y:S03]  /*8ee0*/  LDC R8, c[0x0][0x3a0] ;  /* 0x0000e800ff087b82 */ /* 0x000f260000000800 */
[----:B------:R1:W-:Y:S01]  /*8ef0*/  LDGSTS.E [R14+0x16700], desc[UR8][R20.64], !P5 ;  /* 0x16700000140e7fae */ /* 0x0003e2000e9a1008 */
[----:B------:R-:W-:Y:S01]  /*8f00*/  ISETP.GE.U32.AND P5, PT, R3, 0x7fffff0b, PT ;  /* 0x7fffff0b0300780c */ /* 0x000fe20003fa6070 */
[----:B-----5:R-:W-:Y:S02]  /*8f10*/  VIADD R3, R11, 0xffffff86 ;  /* 0xffffff860b037836 */ /* 0x020fe40000000000 */
[----:B------:R1:W-:Y:S01]  /*8f20*/  STL.64 [R1+0x208], R26 ;  /* 0x0002081a01007387 */ /* 0x0003e20000100a00 */
[----:B------:R-:W5:Y:S03]  /*8f30*/  LDC R11, c[0x0][0x3a0] ;  /* 0x0000e800ff0b7b82 */ /* 0x000f660000000800 */
[----:B------:R2:W-:Y:S04]  /*8f40*/  STL.64 [R1+0x200], R24 ;  /* 0x0002001801007387 */ /* 0x0005e80000100a00 */
[----:B------:R-:W-:Y:S04]  /*8f50*/  LDGSTS.E [R14+0x17400], desc[UR8][R172.64], !P0 ;  /* 0x17400000ac0e7fae */ /* 0x000fe8000c1a1008 */
[----:B------:R3:W-:Y:S01]  /*8f60*/  STL.64 [R1+0x1f8], R22 ;  /* 0x0001f81601007387 */ /* 0x0007e20000100a00 */
[----:B-1----:R-:W-:-:S02]  /*8f70*/  IMAD.MOV.U32 R26, RZ, RZ, R182 ;  /* 0x000000ffff1a7224 */ /* 0x002fc400078e00b6 */
[----:B------:R-:W-:Y:S01]  /*8f80*/  IMAD.MOV.U32 R27, RZ, RZ, R183 ;  /* 0x000000ffff1b7224 */ /* 0x000fe200078e00b7 */
[----:B------:R-:W-:Y:S01]  /*8f90*/  LDGSTS.E [R14+0x17500], desc[UR8][R174.64], !P0 ;  /* 0x17500000ae0e7fae */ /* 0x000fe2000c1a1008 */
[----:B--2---:R-:W-:Y:S01]  /*8fa0*/  MOV R24, R204 ;  /* 0x000000cc00187202 */ /* 0x004fe20000000f00 */
[----:B------:R-:W-:Y:S02]  /*8fb0*/  IMAD.MOV.U32 R25, RZ, RZ, R205 ;  /* 0x000000ffff197224 */ /* 0x000fe400078e00cd */
[----:B------:R1:W-:Y:S01]  /*8fc0*/  STL.64 [R1+0x1f0], R20 ;  /* 0x0001f01401007387 */ /* 0x0003e20000100a00 */
[----:B------:R-:W-:-:S03]  /*8fd0*/  IMAD.WIDE R204, R210, 0x4, R18 ;  /* 0x00000004d2cc7825 */ /* 0x000fc600078e0212 */
[----:B------:R-:W-:Y:S01]  /*8fe0*/  LDGSTS.E [R14+0x17600], desc[UR8][R176.64], !P0 ;  /* 0x17600000b00e7fae */ /* 0x000fe2000c1a1008 */
[----:B---3--:R-:W-:Y:S01]  /*8ff0*/  IMAD.MOV.U32 R22, RZ, RZ, R184 ;  /* 0x000000ffff167224 */ /* 0x008fe200078e00b8 */
[----:B------:R-:W-:Y:S01]  /*9000*/  MOV R23, R185 ;  /* 0x000000b900177202 */ /* 0x000fe20000000f00 */
[----:B------:R-:W-:Y:S01]  /*9010*/  IMAD.WIDE R210, R210, 0x4, R16 ;  /* 0x00000004d2d27825 */ /* 0x000fe200078e0210 */
[----:B------:R-:W-:Y:S01]  /*9020*/  LDGSTS.E [R14+0x17700], desc[UR8][R178.64], !P0 ;  /* 0x17700000b20e7fae */ /* 0x000fe2000c1a1008 */
[----:B------:R-:W-:Y:S02]  /*9030*/  ISETP.GE.U32.AND P0, PT, R3, 0x7fffff07, PT ;  /* 0x7fffff070300780c */ /* 0x000fe40003f06070 */
[----:B------:R-:W-:Y:S01]  /*9040*/  IADD3 R3, PT, PT, R9, -0x7e, RZ ;  /* 0xffffff8209037810 */ /* 0x000fe20007ffe0ff */
[----:B-1----:R-:W-:Y:S01]  /*9050*/  IMAD.MOV.U32 R21, RZ, RZ, R187 ;  /* 0x000000ffff157224 */ /* 0x002fe200078e00bb */
[----:B------:R-:W-:Y:S01]  /*9060*/  MOV R20, R186 ;  /* 0x000000ba00147202 */ /* 0x000fe20000000f00 */
[----:B------:R-:W-:Y:S01]  /*9070*/  IMAD R186, R2, 0x61, RZ ;  /* 0x0000006102ba7824 */ /* 0x000fe200078e02ff */
[----:B------:R-:W1:Y:S03]  /*9080*/  LDC R9, c[0x0][0x3a0] ;  /* 0x0000e800ff097b82 */ /* 0x000e660000000800 */
[----:B------:R-:W-:-:S04]  /*9090*/  IMAD.WIDE R180, R186, 0x4, R18 ;  /* 0x00000004bab47825 */ /* 0x000fc800078e0212 */
[C---:B------:R-:W-:Y:S01]  /*90a0*/  IMAD.WIDE R182, R186.reuse, 0x4, R4 ;  /* 0x00000004bab67825 */ /* 0x040fe200078e0204 */
[----:B------:R-:W-:Y:S03]  /*90b0*/  LDGSTS.E [R14+0x18400], desc[UR8][R180.64], !P1 ;  /* 0x18400000b40e7fae */ /* 0x000fe6000c9a1008 */
[C---:B------:R-:W-:Y:S01]  /*90c0*/  IMAD.WIDE R184, R186.reuse, 0x4, R6 ;  /* 0x00000004bab87825 */ /* 0x040fe200078e0206 */
[----:B------:R-:W-:Y:S03]  /*90d0*/  LDGSTS.E [R14+0x18500], desc[UR8][R182.64], !P1 ;  /* 0x18500000b60e7fae */ /* 0x000fe6000c9a1008 */
[----:B------:R-:W-:Y:S01]  /*90e0*/  IMAD.WIDE R186, R186, 0x4, R16 ;  /* 0x00000004baba7825 */ /* 0x000fe200078e0210 */
[----:B------:R-:W-:Y:S04]  /*90f0*/  LDGSTS.E [R14+0x18600], desc[UR8][R184.64], !P1 ;  /* 0x18600000b80e7fae */ /* 0x000fe8000c9a1008 */
[----:B------:R-:W-:Y:S01]  /*9100*/  LDGSTS.E [R14+0x18700], desc[UR8][R186.64], !P1 ;  /* 0x18700000ba0e7fae */ /* 0x000fe2000c9a1008 */
[----:B------:R-:W-:Y:S01]  /*9110*/  ISETP.GE.U32.AND P1, PT, R3, 0x7fffff03, PT ;  /* 0x7fffff030300780c */ /* 0x000fe20003f26070 */
[----:B----4-:R-:W-:-:S02]  /*9120*/  VIADD R3, R8, 0xfffffffd ;  /* 0xfffffffd08037836 */ /* 0x010fc40000000000 */
[----:B------:R-:W-:Y:S01]  /*9130*/  LDGSTS.E [R14+0x19400], desc[UR8][R188.64], !P4 ;  /* 0x19400000bc0e7fae */ /* 0x000fe2000e1a1008 */
[----:B------:R-:W2:Y:S03]  /*9140*/  LDC R8, c[0x0][0x3a0] ;  /* 0x0000e800ff087b82 */ /* 0x000ea60000000800 */
[----:B------:R-:W-:Y:S04]  /*9150*/  LDGSTS.E [R14+0x19500], desc[UR8][R190.64], !P4 ;  /* 0x19500000be0e7fae */ /* 0x000fe8000e1a1008 */
[----:B------:R-:W-:Y:S04]  /*9160*/  LDGSTS.E [R14+0x19600], desc[UR8][R192.64], !P4 ;  /* 0x19600000c00e7fae */ /* 0x000fe8000e1a1008 */
[----:B------:R-:W-:Y:S01]  /*9170*/  LDGSTS.E [R14+0x19700], desc[UR8][R194.64], !P4 ;  /* 0x19700000c20e7fae */ /* 0x000fe2000e1a1008 */
[----:B------:R-:W-:Y:S01]  /*9180*/  ISETP.GE.U32.AND P4, PT, R3, 0x7fffff7e, PT ;  /* 0x7fffff7e0300780c */ /* 0x000fe20003f86070 */
[----:B------:R-:W-:-:S02]  /*9190*/  VIADD R3, R10, 0xfffffff9 ;  /* 0xfffffff90a037836 */ /* 0x000fc40000000000 */
[----:B------:R-:W-:Y:S01]  /*91a0*/  LDGSTS.E [R14+0x1a400], desc[UR8][R196.64], !P3 ;  /* 0x1a400000c40e7fae */ /* 0x000fe2000d9a1008 */
[----:B------:R-:W3:Y:S03]  /*91b0*/  LDC R10, c[0x0][0x3a0] ;  /* 0x0000e800ff0a7b82 */ /* 0x000ee60000000800 */
[----:B------:R-:W-:Y:S04]  /*91c0*/  LDGSTS.E [R14+0x1a500], desc[UR8][R198.64], !P3 ;  /* 0x1a500000c60e7fae */ /* 0x000fe8000d9a1008 */
[----:B------:R-:W-:Y:S04]  /*91d0*/  LDGSTS.E [R14+0x1a600], desc[UR8][R200.64], !P3 ;  /* 0x1a600000c80e7fae */ /* 0x000fe8000d9a1008 */
[----:B------:R-:W-:Y:S01]  /*91e0*/  LDGSTS.E [R14+0x1a700], desc[UR8][R202.64], !P3 ;  /* 0x1a700000ca0e7fae */ /* 0x000fe2000d9a1008 */
[----:B------:R-:W-:-:S02]  /*91f0*/  ISETP.GE.U32.AND P3, PT, R3, 0x7fffff7a, PT ;  /* 0x7fffff7a0300780c */ /* 0x000fc40003f66070 */
[----:B-1----:R-:W-:Y:S01]  /*9200*/  IADD3 R3, PT, PT, R9, -0xb, RZ ;  /* 0xfffffff509037810 */ /* 0x002fe20007ffe0ff */
[----:B------:R-:W-:Y:S01]  /*9210*/  LDGSTS.E [R14+0x1b400], desc[UR8][R204.64], !P2 ;  /* 0x1b400000cc0e7fae */ /* 0x000fe2000d1a1008 */
[----:B------:R-:W1:Y:S03]  /*9220*/  LDC R9, c[0x0][0x3a0] ;  /* 0x0000e800ff097b82 */ /* 0x000e660000000800 */
[----:B------:R-:W-:Y:S04]  /*9230*/  LDGSTS.E [R14+0x1b500], desc[UR8][R206.64], !P2 ;  /* 0x1b500000ce0e7fae */ /* 0x000fe8000d1a1008 */
[----:B------:R-:W-:Y:S04]  /*9240*/  LDGSTS.E [R14+0x1b600], desc[UR8][R208.64], !P2 ;  /* 0x1b600000d00e7fae */ /* 0x000fe8000d1a1008 */
[----:B------:R-:W-:Y:S01]  /*9250*/  LDGSTS.E [R14+0x1b700], desc[UR8][R210.64], !P2 ;  /* 0x1b700000d20e7fae */ /* 0x000fe2000d1a1008 */
[----:B------:R-:W-:Y:S01]  /*9260*/  ISETP.GE.U32.AND P2, PT, R3, 0x7fffff76, PT ;  /* 0x7fffff760300780c */ /* 0x000fe20003f46070 */
[----:B--2---:R-:W-:-:S02]  /*9270*/  VIADD R3, R8, 0xfffffff1 ;  /* 0xfffffff108037836 */ /* 0x004fc40000000000 */
        /* <DEDUP_REMOVED lines=10> */
[----:B------:R-:W-:Y:S01]  /*9320*/  LDGSTS.E [R14+0x1d600], desc[UR8][R224.64], !P5 ;  /* 0x1d600000e00e7fae */ /* 0x000fe2000e9a1008 */
[----:B--2---:R-:W-:-:S03]  /*9330*/  VIADD R8, R8, 0xffffffe5 ;  /* 0xffffffe508087836 */ /* 0x004fc60000000000 */
[----:B------:R-:W-:Y:S01]  /*9340*/  LDGSTS.E [R14+0x1d700], desc[UR8][R226.64], !P5 ;  /* 0x1d700000e20e7fae */ /* 0x000fe2000e9a1008 */
[----:B------:R-:W-:Y:S02]  /*9350*/  ISETP.GE.U32.AND P5, PT, R3, 0x7fffff6e, PT ;  /* 0x7fffff6e0300780c */ /* 0x000fe40003fa6070 */
[----:B-1----:R-:W-:Y:S01]  /*9360*/  IADD3 R3, PT, PT, R9, -0x17, RZ ;  /* 0xffffffe909037810 */ /* 0x002fe20007ffe0ff */
[----:B------:R-:W-:Y:S01]  /*9370*/  LDGSTS.E [R14+0x1e400], desc[UR8][R228.64], !P0 ;  /* 0x1e400000e40e7fae */ /* 0x000fe2000c1a1008 */
[----:B------:R-:W1:Y:S03]  /*9380*/  LDC R9, c[0x0][0x3a0] ;  /* 0x0000e800ff097b82 */ /* 0x000e660000000800 */
[----:B------:R-:W-:Y:S04]  /*9390*/  LDGSTS.E [R14+0x1e500], desc[UR8][R230.64], !P0 ;  /* 0x1e500000e60e7fae */ /* 0x000fe8000c1a1008 */
[----:B------:R-:W-:Y:S04]  /*93a0*/  LDGSTS.E [R14+0x1e600], desc[UR8][R232.64], !P0 ;  /* 0x1e600000e80e7fae */ /* 0x000fe8000c1a1008 */
[----:B------:R-:W-:Y:S01]  /*93b0*/  LDGSTS.E [R14+0x1e700], desc[UR8][R234.64], !P0 ;  /* 0x1e700000ea0e7fae */ /* 0x000fe2000c1a1008 */
[----:B------:R-:W-:Y:S01]  /*93c0*/  ISETP.GE.U32.AND P0, PT, R3, 0x7fffff6a, PT ;  /* 0x7fffff6a0300780c */ /* 0x000fe20003f06070 */
[----:B------:R-:W-:-:S02]  /*93d0*/  IMAD.SHL.U32 R3, R2, 0x2, RZ ;  /* 0x0000000202037824 */ /* 0x000fc400078e00ff */
[----:B------:R-:W-:Y:S02]  /*93e0*/  LDGSTS.E [R14+0x1f400], desc[UR8][R236.64], !P1 ;  /* 0x1f400000ec0e7fae */ /* 0x000fe4000c9a1008 */
[C---:B------:R-:W-:Y:S02]  /*93f0*/  IMAD.WIDE R60, R3.reuse, 0x4, R18 ;  /* 0x00000004033c7825 */ /* 0x040fe400078e0212 */
[----:B------:R-:W-:Y:S02]  /*9400*/  LDGSTS.E [R14+0x1f500], desc[UR8][R238.64], !P1 ;  /* 0x1f500000ee0e7fae */ /* 0x000fe4000c9a1008 */
[C---:B------:R-:W-:Y:S02]  /*9410*/  IMAD.WIDE R58, R3.reuse, 0x4, R4 ;  /* 0x00000004033a7825 */ /* 0x040fe400078e0204 */
[----:B------:R-:W-:Y:S02]  /*9420*/  LDGSTS.E [R14+0x1f600], desc[UR8][R240.64], !P1 ;  /* 0x1f600000f00e7fae */ /* 0x000fe4000c9a1008 */
[----:B------:R-:W-:-:S02]  /*9430*/  IMAD.WIDE R56, R3, 0x4, R6 ;  /* 0x0000000403387825 */ /* 0x000fc400078e0206 */
[----:B------:R-:W-:Y:S01]  /*9440*/  LDGSTS.E [R14+0x1f700], desc[UR8][R242.64], !P1 ;  /* 0x1f700000f20e7fae */ /* 0x000fe2000c9a1008 */
[----:B------:R-:W-:Y:S01]  /*9450*/  ISETP.GE.U32.AND P1, PT, R8, 0x7fffff66, PT ;  /* 0x7fffff660800780c */ /* 0x000fe20003f26070 */
[----:B------:R-:W-:Y:S02]  /*9460*/  IMAD.WIDE R54, R3, 0x4, R16 ;  /* 0x0000000403367825 */ /* 0x000fe400078e0210 */
[----:B------:R2:W-:Y:S02]  /*9470*/  STL.64 [R1+0x4d8], R60 ;  /* 0x0004d83c01007387 */ /* 0x0005e40000100a00 */
[----:B---3--:R-:W-:Y:S02]  /*9480*/  VIADD R3, R10, 0xffffffe1 ;  /* 0xffffffe10a037836 */ /* 0x008fe40000000000 */
[----:B------:R-:W-:Y:S01]  /*9490*/  IMAD R8, R2, 0x6, RZ ;  /* 0x0000000602087824 */ /* 0x000fe200078e02ff */
[----:B------:R2:W-:Y:S01]  /*94a0*/  LDGSTS.E [R12+0x800], desc[UR8][R60.64], !P4 ;  /* 0x008000003c0c7fae */ /* 0x0005e2000e1a1008 */
[----:B------:R-:W3:Y:S03]  /*94b0*/  LDC R10, c[0x0][0x3a0] ;  /* 0x0000e800ff0a7b82 */ /* 0x000ee60000000800 */
[----:B------:R4:W-:Y:S04]  /*94c0*/  STL.64 [R1+0x4e0], R58 ;  /* 0x0004e03a01007387 */ /* 0x0009e80000100a00 */
[----:B------:R4:W-:Y:S04]  /*94d0*/  LDGSTS.E [R12+0x900], desc[UR8][R58.64], !P4 ;  /* 0x009000003a0c7fae */ /* 0x0009e8000e1a1008 */
[----:B------:R1:W-:Y:S01]  /*94e0*/  STL.64 [R1+0x4e8], R56 ;  /* 0x0004e83801007387 */ /* 0x0003e20000100a00 */
[----:B--2---:R-:W-:-:S03]  /*94f0*/  IMAD.WIDE R60, R8, 0x4, R18 ;  /* 0x00000004083c7825 */ /* 0x004fc600078e0212 */
[----:B------:R1:W-:Y:S04]  /*9500*/  LDGSTS.E [R12+0xa00], desc[UR8][R56.64], !P4 ;  /* 0x00a00000380c7fae */ /* 0x0003e8000e1a1008 */
[----:B------:R2:W-:Y:S01]  /*9510*/  STL.64 [R1+0x4f0], R54 ;  /* 0x0004f03601007387 */ /* 0x0005e20000100a00 */
[----:B----4-:R-:W-:-:S03]  /*9520*/  IMAD.WIDE R58, R8, 0x4, R4 ;  /* 0x00000004083a7825 */ /* 0x010fc600078e0204 */
[----:B------:R2:W-:Y:S01]  /*9530*/  LDGSTS.E [R12+0xb00], desc[UR8][R54.64], !P4 ;  /* 0x00b00000360c7fae */ /* 0x0005e2000e1a1008 */
[----:B------:R-:W-:Y:S01]  /*9540*/  ISETP.GE.U32.AND P4, PT, R3, 0x7fffff62, PT ;  /* 0x7fffff620300780c */ /* 0x000fe20003f86070 */
[----:B------:R-:W-:Y:S02]  /*9550*/  IMAD R3, R2, 0xa, RZ ;  /* 0x0000000a02037824 */ /* 0x000fe400078e02ff */
[C---:B-1----:R-:W-:Y:S01]  /*9560*/  IMAD.WIDE R56, R8.reuse, 0x4, R6 ;  /* 0x0000000408387825 */ /* 0x042fe200078e0206 */
[----:B------:R1:W-:Y:S04]  /*9570*/  LDGSTS.E [R12+0x1800], desc[UR8][R60.64], !P3 ;  /* 0x018000003c0c7fae */ /* 0x0003e8000d9a1008 */
[----:B------:R1:W-:Y:S01]  /*9580*/  STL.64 [R1+0x4f8], R60 ;  /* 0x0004f83c01007387 */ /* 0x0003e20000100a00 */
[----:B--2---:R-:W-:-:S03]  /*9590*/  IMAD.WIDE R54, R8, 0x4, R16 ;  /* 0x0000000408367825 */ /* 0x004fc600078e0210 */
[----:B------:R2:W-:Y:S01]  /*95a0*/  LDGSTS.E [R12+0x1900], desc[UR8][R58.64], !P3 ;  /* 0x019000003a0c7fae */ /* 0x0005e2000d9a1008 */
[----:B------:R-:W-:-:S03]  /*95b0*/  VIADD R8, R9, 0xffffffdd ;  /* 0xffffffdd09087836 */ /* 0x000fc60000000000 */
[----:B------:R2:W-:Y:S01]  /*95c0*/  STL.64 [R1+0x500], R58 ;  /* 0x0005003a01007387 */ /* 0x0005e20000100a00 */
[----:B------:R-:W4:Y:S03]  /*95d0*/  LDC R9, c[0x0][0x3a0] ;  /* 0x0000e800ff097b82 */ /* 0x000f260000000800 */
[----:B------:R3:W-:Y:S01]  /*95e0*/  LDGSTS.E [R12+0x1a00], desc[UR8][R56.64], !P3 ;  /* 0x01a00000380c7fae */ /* 0x0007e2000d9a1008 */
[----:B-1----:R-:W-:-:S03]  /*95f0*/  IMAD.WIDE R60, R3, 0x4, R18 ;  /* 0x00000004033c7825 */ /* 0x002fc600078e0212 */
[----:B------:R3:W-:Y:S04]  /*9600*/  STL.64 [R1+0x508], R56 ;  /* 0x0005083801007387 */ /* 0x0007e80000100a00 */
[----:B------:R1:W-:Y:S01]  /*9610*/  LDGSTS.E [R12+0x1b00], desc[UR8][R54.64], !P3 ;  /* 0x01b00000360c7fae */ /* 0x0003e2000d9a1008 */
[----:B------:R-:W-:Y:S01]  /*9620*/  ISETP.GE.U32.AND P3, PT, R8, 0x7fffff5e, PT ;  /* 0x7fffff5e0800780c */ /* 0x000fe20003f66070 */
[----:B--2---:R-:W-:Y:S02]  /*9630*/  IMAD.WIDE R58, R3, 0x4, R4 ;  /* 0x00000004033a7825 */ /* 0x004fe400078e0204 */
[----:B------:R1:W-:Y:S02]  /*9640*/  STL.64 [R1+0x510], R54 ;  /* 0x0005103601007387 */ /* 0x0003e40000100a00 */
[----:B------:R-:W-:-:S02]  /*9650*/  IMAD R8, R2, 0xe, RZ ;  /* 0x0000000e02087824 */ /* 0x000fc400078e02ff */
[C---:B---3--:R-:W-:Y:S01]  /*9660*/  IMAD.WIDE R56, R3.reuse, 0x4, R6 ;  /* 0x0000000403387825 */ /* 0x048fe200078e0206 */
[----:B------:R2:W-:Y:S04]  /*9670*/  STL.64 [R1+0x518], R60 ;  /* 0x0005183c01007387 */ /* 0x0005e80000100a00 */
[----:B------:R2:W-:Y:S01]  /*9680*/  LDGSTS.E [R12+0x2800], desc[UR8][R60.64], !P2 ;  /* 0x028000003c0c7fae */ /* 0x0005e2000d1a1008 */
[----:B-1----:R-:W-:Y:S01]  /*9690*/  IMAD.WIDE R54, R3, 0x4, R16 ;  /* 0x0000000403367825 */ /* 0x002fe200078e0210 */
[----:B-----5:R-:W-:Y:S02]  /*96a0*/  IADD3 R3, PT, PT, R11, -0x27, RZ ;  /* 0xffffffd90b037810 */ /* 0x020fe40007ffe0ff */
[----:B------:R1:W-:Y:S01]  /*96b0*/  STL.64 [R1+0x520], R58 ;  /* 0x0005203a01007387 */ /* 0x0003e20000100a00 */
[----:B------:R-:W3:Y:S03]  /*96c0*/  LDC R11, c[0x0][0x3a0] ;  /* 0x0000e800ff0b7b82 */ /* 0x000ee60000000800 */
[----:B------:R1:W-:Y:S01]  /*96d0*/  LDGSTS.E [R12+0x2900], desc[UR8][R58.64], !P2 ;  /* 0x029000003a0c7fae */ /* 0x0003e2000d1a1008 */
[----:B--2---:R-:W-:-:S03]  /*96e0*/  IMAD.WIDE R60, R8, 0x4, R18 ;  /* 0x00000004083c7825 */ /* 0x004fc600078e0212 */
        /* <DEDUP_REMOVED lines=12> */
[----:B------:R-:W-:-:S03]  /*97b0*/  VIADD R8, R10, 0xffffffd5 ;  /* 0xffffffd50a087836 */ /* 0x000fc60000000000 */
        /* <DEDUP_REMOVED lines=12> */
[----:B------:R1:W-:Y:S01]  /*9880*/  STL.64 [R1+0x558], R60 ;  /* 0x0005583c01007387 */ /* 0x0003e20000100a00 */
[----:B--2---:R-:W-:-:S03]  /*9890*/  IMAD.WIDE R54, R3, 0x4, R16 ;  /* 0x0000000403367825 */ /* 0x004fc600078e0210 */
[----:B------:R2:W-:Y:S01]  /*98a0*/  LDGSTS.E [R12+0x4900], desc[UR8][R58.64], !P5 ;  /* 0x049000003a0c7fae */ /* 0x0005e2000e9a1008 */
[----:B----4-:R-:W-:-:S03]  /*98b0*/  VIADD R3, R9, 0xffffffd1 ;  /* 0xffffffd109037836 */ /* 0x010fc60000000000 */
[----:B------:R2:W-:Y:S01]  /*98c0*/  STL.64 [R1+0x560], R58 ;  /* 0x0005603a01007387 */ /* 0x0005e20000100a00 */
[----:B------:R-:W3:Y:S03]  /*98d0*/  LDC R9, c[0x0][0x3a0] ;  /* 0x0000e800ff097b82 */ /* 0x000ee60000000800 */
        /* <DEDUP_REMOVED lines=8> */
[C---:B----4-:R-:W-:Y:S01]  /*9960*/  IMAD.WIDE R56, R8.reuse, 0x4, R6 ;  /* 0x0000000408387825 */ /* 0x050fe200078e0206 */
[----:B------:R2:W-:Y:S04]  /*9970*/  STL.64 [R1+0x578], R60 ;  /* 0x0005783c01007387 */ /* 0x0005e80000100a00 */
[----:B------:R2:W-:Y:S01]  /*9980*/  LDGSTS.E [R12+0x5800], desc[UR8][R60.64], !P0 ;  /* 0x058000003c0c7fae */ /* 0x0005e2000c1a1008 */
[----:B-1----:R-:W-:Y:S01]  /*9990*/  IMAD.WIDE R54, R8, 0x4, R16 ;  /* 0x0000000408367825 */ /* 0x002fe200078e0210 */
[----:B------:R-:W-:Y:S02]  /*99a0*/  IADD3 R8, PT, PT, R11, -0x33, RZ ;  /* 0xffffffcd0b087810 */ /* 0x000fe40007ffe0ff */
[----:B------:R1:W-:Y:S01]  /*99b0*/  STL.64 [R1+0x580], R58 ;  /* 0x0005803a01007387 */ /* 0x0003e20000100a00 */
[----:B------:R-:W4:Y:S03]  /*99c0*/  LDC R11, c[0x0][0x3a0] ;  /* 0x0000e800ff0b7b82 */ /* 0x000f260000000800 */
        /* <DEDUP_REMOVED lines=30> */
[----:B------:R-:W-:-:S03]  /*9bb0*/  VIADD R8, R9, 0xffffffc5 ;  /* 0xffffffc509087836 */ /* 0x000fc60000000000 */
        /* <DEDUP_REMOVED lines=333> */
[----:B--2---:R-:W-:-:S03]  /*b090*/  IMAD.WIDE R54, R3, 0x4, R16 ;  /* 0x0000000403367825 */ /* 0x004fc600078e0210 */
[----:B------:R2:W-:Y:S01]  /*b0a0*/  STL.64 [R1+0x678], R58 ;  /* 0x0006783a01007387 */ /* 0x0005e20000100a00 */
[----:B------:R-:W-:-:S03]  /*b0b0*/  VIADD R3, R9, 0xfffffff0 ;  /* 0xfffffff009037836 */ /* 0x000fc60000000000 */
[----:B------:R2:W-:Y:S01]  /*b0c0*/  LDGSTS.E [R12+0x1c900], desc[UR8][R58.64], !P4 ;  /* 0x1c9000003a0c7fae */ /* 0x0005e2000e1a1008 */
[----:B------:R-:W3:Y:S01]  /*b0d0*/  LDC R9, c[0x0][0x3a0] ;  /* 0x0000e800ff097b82 */ /* 0x000ee20000000800 */
[C---:B-1----:R-:W-:Y:S02]  /*b0e0*/  IMAD.WIDE R60, R8.reuse, 0x4, R18 ;  /* 0x00000004083c7825 */ /* 0x042fe400078e0212 */
[----:B------:R1:W-:Y:S04]  /*b0f0*/  STL.64 [R1+0x670], R56 ;  /* 0x0006703801007387 */ /* 0x0003e80000100a00 */
[----:B------:R1:W-:Y:S01]  /*b100*/  LDGSTS.E [R12+0x1ca00], desc[UR8][R56.64], !P4 ;  /* 0x1ca00000380c7fae */ /* 0x0003e2000e1a1008 */
[----:B--2---:R-:W-:-:S03]  /*b110*/  IMAD.WIDE R58, R8, 0x4, R4 ;  /* 0x00000004083a7825 */ /* 0x004fc600078e0204 */
[----:B------:R2:W-:Y:S04]  /*b120*/  STL.64 [R1+0x668], R54 ;  /* 0x0006683601007387 */ /* 0x0005e80000100a00 */
[----:B------:R2:W-:Y:S01]  /*b130*/  LDGSTS.E [R12+0x1cb00], desc[UR8][R54.64], !P4 ;  /* 0x1cb00000360c7fae */ /* 0x0005e2000e1a1008 */
[----:B------:R-:W-:Y:S01]  /*b140*/  ISETP.GE.U32.AND P4, PT, R3, 0x7fffff71, PT ;  /* 0x7fffff710300780c */ /* 0x000fe20003f86070 */
[----:B------:R-:W-:Y:S02]  /*b150*/  IMAD R3, R2, 0x7a, RZ ;  /* 0x0000007a02037824 */ /* 0x000fe400078e02ff */
[C---:B-1----:R-:W-:Y:S01]  /*b160*/  IMAD.WIDE R56, R8.reuse, 0x4, R6 ;  /* 0x0000000408387825 */ /* 0x042fe200078e0206 */
[----:B------:R1:W-:Y:S04]  /*b170*/  LDGSTS.E [R12+0x1d800], desc[UR8][R60.64], !P3 ;  /* 0x1d8000003c0c7fae */ /* 0x0003e8000d9a1008 */
[----:B------:R1:W-:Y:S01]  /*b180*/  LDGSTS.E [R12+0x1d900], desc[UR8][R58.64], !P3 ;  /* 0x1d9000003a0c7fae */ /* 0x0003e2000d9a1008 */
[----:B--2---:R-:W-:Y:S01]  /*b190*/  IMAD.WIDE R54, R8, 0x4, R16 ;  /* 0x0000000408367825 */ /* 0x004fe200078e0210 */
[----:B----4-:R-:W-:-:S02]  /*b1a0*/  IADD3 R8, PT, PT, R11, -0x14, RZ ;  /* 0xffffffec0b087810 */ /* 0x010fc40007ffe0ff */
[----:B------:R1:W-:Y:S01]  /*b1b0*/  STL.64 [R1+0x660], R60 ;  /* 0x0006603c01007387 */ /* 0x0003e20000100a00 */
[----:B------:R-:W-:-:S03]  /*b1c0*/  LOP3.LUT R11, R0, 0x60, RZ, 0x3c, !PT ;  /* 0x00000060000b7812 */ /* 0x000fc600078e3cff */
[----:B------:R2:W-:Y:S01]  /*b1d0*/  LDGSTS.E [R12+0x1da00], desc[UR8][R56.64], !P3 ;  /* 0x1da00000380c7fae */ /* 0x0005e2000d9a1008 */
[----:B------:R-:W-:-:S03]  /*b1e0*/  IADD3 R11, PT, PT, R11, UR4, RZ ;  /* 0x000000040b0b7c10 */ /* 0x000fc6000fffe0ff */
[----:B------:R4:W-:Y:S04]  /*b1f0*/  STL.64 [R1+0x658], R58 ;  /* 0x0006583a01007387 */ /* 0x0009e80000100a00 */
[----:B------:R2:W-:Y:S01]  /*b200*/  LDGSTS.E [R12+0x1db00], desc[UR8][R54.64], !P3 ;  /* 0x1db00000360c7fae */ /* 0x0005e2000d9a1008 */
[C---:B-1----:R-:W-:Y:S01]  /*b210*/  IMAD.WIDE R60, R3.reuse, 0x4, R18 ;  /* 0x00000004033c7825 */ /* 0x042fe200078e0212 */
[----:B------:R-:W-:Y:S02]  /*b220*/  ISETP.GE.U32.AND P3, PT, R8, 0x7fffff6d, PT ;  /* 0x7fffff6d0800780c */ /* 0x000fe40003f66070 */
[----:B------:R2:W-:Y:S01]  /*b230*/  STL.64 [R1+0x650], R56 ;  /* 0x0006503801007387 */ /* 0x0005e20000100a00 */
[----:B------:R-:W-:Y:S02]  /*b240*/  IMAD R8, R2, 0x7e, RZ ;  /* 0x0000007e02087824 */ /* 0x000fe400078e02ff */
[C---:B----4-:R-:W-:Y:S01]  /*b250*/  IMAD.WIDE R58, R3.reuse, 0x4, R4 ;  /* 0x00000004033a7825 */ /* 0x050fe200078e0204 */
[----:B------:R1:W-:Y:S04]  /*b260*/  STL.64 [R1+0x648], R54 ;  /* 0x0006483601007387 */ /* 0x0003e80000100a00 */
[----:B------:R4:W-:Y:S01]  /*b270*/  STL.64 [R1+0x640], R60 ;  /* 0x0006403c01007387 */ /* 0x0009e20000100a00 */
[----:B--2---:R-:W-:-:S03]  /*b280*/  IMAD.WIDE R56, R3, 0x4, R6 ;  /* 0x0000000403387825 */ /* 0x004fc600078e0206 */
[----:B------:R4:W-:Y:S01]  /*b290*/  LDGSTS.E [R12+0x1e800], desc[UR8][R60.64], !P2 ;  /* 0x1e8000003c0c7fae */ /* 0x0009e2000d1a1008 */
[----:B-1----:R-:W-:-:S03]  /*b2a0*/  IMAD.WIDE R54, R3, 0x4, R16 ;  /* 0x0000000403367825 */ /* 0x002fc600078e0210 */
[----:B------:R1:W-:Y:S01]  /*b2b0*/  STL.64 [R1+0x638], R58 ;  /* 0x0006383a01007387 */ /* 0x0003e20000100a00 */
[----:B-----5:R-:W-:-:S03]  /*b2c0*/  VIADD R3, R10, 0xffffffe8 ;  /* 0xffffffe80a037836 */ /* 0x020fc60000000000 */
[----:B------:R1:W-:Y:S01]  /*b2d0*/  LDGSTS.E [R12+0x1e900], desc[UR8][R58.64], !P2 ;  /* 0x1e9000003a0c7fae */ /* 0x0003e2000d1a1008 */
[----:B------:R-:W2:Y:S01]  /*b2e0*/  LDC R10, c[0x0][0x3a0] ;  /* 0x0000e800ff0a7b82 */ /* 0x000ea20000000800 */
[C---:B----4-:R-:W-:Y:S02]  /*b2f0*/  IMAD.WIDE R60, R8.reuse, 0x4, R18 ;  /* 0x00000004083c7825 */ /* 0x050fe400078e0212 */
[----:B------:R4:W-:Y:S04]  /*b300*/  STL.64 [R1+0x630], R56 ;  /* 0x0006303801007387 */ /* 0x0009e80000100a00 */
[----:B------:R4:W-:Y:S01]  /*b310*/  LDGSTS.E [R12+0x1ea00], desc[UR8][R56.64], !P2 ;  /* 0x1ea00000380c7fae */ /* 0x0009e2000d1a1008 */
[----:B-1----:R-:W-:-:S03]  /*b320*/  IMAD.WIDE R58, R8, 0x4, R4 ;  /* 0x00000004083a7825 */ /* 0x002fc600078e0204 */
[----:B------:R1:W-:Y:S04]  /*b330*/  STL.64 [R1+0x628], R54 ;  /* 0x0006283601007387 */ /* 0x0003e80000100a00 */
[----:B------:R1:W-:Y:S01]  /*b340*/  LDGSTS.E [R12+0x1eb00], desc[UR8][R54.64], !P2 ;  /* 0x1eb00000360c7fae */ /* 0x0003e2000d1a1008 */
[----:B------:R-:W-:Y:S01]  /*b350*/  ISETP.GE.U32.AND P2, PT, R3, 0x7fffff69, PT ;  /* 0x7fffff690300780c */ /* 0x000fe20003f46070 */
[----:B---3--:R-:W-:Y:S02]  /*b360*/  VIADD R3, R9, 0xffffffe4 ;  /* 0xffffffe409037836 */ /* 0x008fe40000000000 */
[C---:B----4-:R-:W-:Y:S01]  /*b370*/  IMAD.WIDE R56, R8.reuse, 0x4, R6 ;  /* 0x0000000408387825 */ /* 0x050fe200078e0206 */
[----:B------:R3:W-:Y:S01]  /*b380*/  LDGSTS.E [R12+0x1f800], desc[UR8][R60.64], !P6 ;  /* 0x1f8000003c0c7fae */ /* 0x0007e2000f1a1008 */
[----:B------:R-:W4:Y:S03]  /*b390*/  LDC R9, c[0x0][0x3a0] ;  /* 0x0000e800ff097b82 */ /* 0x000f260000000800 */
[----:B------:R5:W-:Y:S01]  /*b3a0*/  LDGSTS.E [R12+0x1f900], desc[UR8][R58.64], !P6 ;  /* 0x1f9000003a0c7fae */ /* 0x000be2000f1a1008 */
[----:B-1----:R-:W-:-:S03]  /*b3b0*/  IMAD.WIDE R54, R8, 0x4, R16 ;  /* 0x0000000408367825 */ /* 0x002fc600078e0210 */
[----:B------:R1:W-:Y:S01]  /*b3c0*/  LDGSTS.E [R12+0x1fa00], desc[UR8][R56.64], !P6 ;  /* 0x1fa00000380c7fae */ /* 0x0003e2000f1a1008 */
[----:B------:R-:W-:-:S03]  /*b3d0*/  IMAD R8, R2, 0x7, RZ ;  /* 0x0000000702087824 */ /* 0x000fc600078e02ff */
[----:B------:R1:W-:Y:S01]  /*b3e0*/  LDGSTS.E [R12+0x1fb00], desc[UR8][R54.64], !P6 ;  /* 0x1fb00000360c7fae */ /* 0x0003e2000f1a1008 */
[----:B------:R-:W-:Y:S01]  /*b3f0*/  ISETP.GE.U32.AND P6, PT, R3, 0x7fffff65, PT ;  /* 0x7fffff650300780c */ /* 0x000fe20003fc6070 */
[----:B------:R-:W-:Y:S02]  /*b400*/  IMAD R3, R2, 0x3, RZ ;  /* 0x0000000302037824 */ /* 0x000fe400078e02ff */
[----:B------:R3:W-:Y:S04]  /*b410*/  STL.64 [R1+0x620], R60 ;  /* 0x0006203c01007387 */ /* 0x0007e80000100a00 */
[----:B------:R5:W-:Y:S04]  /*b420*/  STL.64 [R1+0x618], R58 ;  /* 0x0006183a01007387 */ /* 0x000be80000100a00 */
[----:B------:R1:W-:Y:S04]  /*b430*/  STL.64 [R1+0x610], R56 ;  /* 0x0006103801007387 */ /* 0x0003e80000100a00 */
[----:B------:R2:W-:Y:S01]  /*b440*/  STL.64 [R1+0x608], R54 ;  /* 0x0006083601007387 */ /* 0x0005e20000100a00 */
[----:B---3--:R-:W-:-:S04]  /*b450*/  IMAD.WIDE R60, R3, 0x4, R18 ;  /* 0x00000004033c7825 */ /* 0x008fc800078e0212 */
[C---:B-----5:R-:W-:Y:S01]  /*b460*/  IMAD.WIDE R58, R3.reuse, 0x4, R4 ;  /* 0x00000004033a7825 */ /* 0x060fe200078e0204 */
[----:B------:R3:W-:Y:S03]  /*b470*/  STL.64 [R1+0x8e8], R60 ;  /* 0x0008e83c01007387 */ /* 0x0007e60000100a00 */
[C---:B-1----:R-:W-:Y:S01]  /*b480*/  IMAD.WIDE R56, R3.reuse, 0x4, R6 ;  /* 0x0000000403387825 */ /* 0x042fe200078e0206 */
[----:B------:R3:W-:Y:S03]  /*b490*/  LDGSTS.E [R11+0xc00], desc[UR8][R60.64], !P5 ;  /* 0x00c000003c0b7fae */ /* 0x0007e6000e9a1008 */
[----:B--2---:R-:W-:Y:S01]  /*b4a0*/  IMAD.WIDE R54, R3, 0x4, R16 ;  /* 0x0000000403367825 */ /* 0x004fe200078e0210 */
[----:B------:R1:W-:Y:S03]  /*b4b0*/  STL.64 [R1+0x8f0], R58 ;  /* 0x0008f03a01007387 */ /* 0x0003e60000100a00 */
[----:B------:R-:W-:Y:S01]  /*b4c0*/  VIADD R3, R15, 0xffffffe0 ;  /* 0xffffffe00f037836 */ /* 0x000fe20000000000 */
[----:B------:R1:W-:Y:S01]  /*b4d0*/  LDGSTS.E [R11+0xd00], desc[UR8][R58.64], !P5 ;  /* 0x00d000003a0b7fae */ /* 0x0003e2000e9a1008 */
[----:B------:R-:W2:Y:S03]  /*b4e0*/  LDC R15, c[0x0][0x3a0] ;  /* 0x0000e800ff0f7b82 */ /* 0x000ea60000000800 */
        /* <DEDUP_REMOVED lines=8> */
[C---:B-----5:R-:W-:Y:S01]  /*b570*/  IMAD.WIDE R56, R8.reuse, 0x4, R6 ;  /* 0x0000000408387825 */ /* 0x060fe200078e0206 */
[----:B------:R1:W-:Y:S04]  /*b580*/  STL.64 [R1+0x908], R60 ;  /* 0x0009083c01007387 */ /* 0x0003e80000100a00 */
[----:B------:R1:W-:Y:S01]  /*b590*/  LDGSTS.E [R11+0x1c00], desc[UR8][R60.64], !P0 ;  /* 0x01c000003c0b7fae */ /* 0x0003e2000c1a1008 */
[----:B---3--:R-:W-:-:S03]  /*b5a0*/  IMAD.WIDE R54, R8, 0x4, R16 ;  /* 0x0000000408367825 */ /* 0x008fc600078e0210 */
[----:B------:R3:W-:Y:S01]  /*b5b0*/  STL.64 [R1+0x910], R58 ;  /* 0x0009103a01007387 */ /* 0x0007e20000100a00 */
[----:B------:R-:W-:-:S03]  /*b5c0*/  VIADD R8, R10, 0xffffffdc ;  /* 0xffffffdc0a087836 */ /* 0x000fc60000000000 */
[----:B------:R3:W-:Y:S01]  /*b5d0*/  LDGSTS.E [R11+0x1d00], desc[UR8][R58.64], !P0 ;  /* 0x01d000003a0b7fae */ /* 0x0007e2000c1a1008 */
[----:B------:R-:W5:Y:S01]  /*b5e0*/  LDC R10, c[0x0][0x3a0] ;  /* 0x0000e800ff0a7b82 */ /* 0x000f620000000800 */
[C---:B-1----:R-:W-:Y:S02]  /*b5f0*/  IMAD.WIDE R60, R3.reuse, 0x4, R18 ;  /* 0x00000004033c7825 */ /* 0x042fe400078e0212 */
[----:B------:R1:W-:Y:S04]  /*b600*/  STL.64 [R1+0x918], R56 ;  /* 0x0009183801007387 */ /* 0x0003e80000100a00 */
[----:B------:R1:W-:Y:S01]  /*b610*/  LDGSTS.E [R11+0x1e00], desc[UR8][R56.64], !P0 ;  /* 0x01e00000380b7fae */ /* 0x0003e2000c1a1008 */
[----:B---3--:R-:W-:-:S03]  /*b620*/  IMAD.WIDE R58, R3, 0x4, R4 ;  /* 0x00000004033a7825 */ /* 0x008fc600078e0204 */
[----:B------:R3:W-:Y:S04]  /*b630*/  STL.64 [R1+0x920], R54 ;  /* 0x0009203601007387 */ /* 0x0007e80000100a00 */
[----:B------:R3:W-:Y:S01]  /*b640*/  LDGSTS.E [R11+0x1f00], desc[UR8][R54.64], !P0 ;  /* 0x01f00000360b7fae */ /* 0x0007e2000c1a1008 */
[----:B------:R-:W-:Y:S01]  /*b650*/  ISETP.GE.U32.AND P0, PT, R8, 0x7fffff5d, PT ;  /* 0x7fffff5d0800780c */ /* 0x000fe20003f06070 */
[----:B------:R-:W-:Y:S02]  /*b660*/  IMAD R8, R2, 0xf, RZ ;  /* 0x0000000f02087824 */ /* 0x000fe400078e02ff */
[C---:B-1----:R-:W-:Y:S01]  /*b670*/  IMAD.WIDE R56, R3.reuse, 0x4, R6 ;  /* 0x0000000403387825 */ /* 0x042fe200078e0206 */
[----:B------:R1:W-:Y:S04]  /*b680*/  STL.64 [R1+0x928], R60 ;  /* 0x0009283c01007387 */ /* 0x0003e80000100a00 */
[----:B------:R1:W-:Y:S01]  /*b690*/  LDGSTS.E [R11+0x2c00], desc[UR8][R60.64], !P1 ;  /* 0x02c000003c0b7fae */ /* 0x0003e2000c9a1008 */
[----:B---3--:R-:W-:Y:S01]  /*b6a0*/  IMAD.WIDE R54, R3, 0x4, R16 ;  /* 0x0000000403367825 */ /* 0x008fe200078e0210 */
[----:B----4-:R-:W-:-:S02]  /*b6b0*/  IADD3 R3, PT, PT, R9, -0x28, RZ ;  /* 0xffffffd809037810 */ /* 0x010fc40007ffe0ff */
[----:B------:R3:W-:Y:S01]  /*b6c0*/  STL.64 [R1+0x930], R58 ;  /* 0x0009303a01007387 */ /* 0x0007e20000100a00 */
[----:B------:R-:W4:Y:S03]  /*b6d0*/  LDC R9, c[0x0][0x3a0] ;  /* 0x0000e800ff097b82 */ /* 0x000f260000000800 */
[----:B------:R3:W-:Y:S01]  /*b6e0*/  LDGSTS.E [R11+0x2d00], desc[UR8][R58.64], !P1 ;  /* 0x02d000003a0b7fae */ /* 0x0007e2000c9a1008 */
[----:B-1----:R-:W-:-:S03]  /*b6f0*/  IMAD.WIDE R60, R8, 0x4, R18 ;  /* 0x00000004083c7825 */ /* 0x002fc600078e0212 */
[----:B------:R1:W-:Y:S04]  /*b700*/  STL.64 [R1+0x938], R56 ;  /* 0x0009383801007387 */ /* 0x0003e80000100a00 */
[----:B------:R1:W-:Y:S04]  /*b710*/  LDGSTS.E [R11+0x2e00], desc[UR8][R56.64], !P1 ;  /* 0x02e00000380b7fae */ /* 0x0003e8000c9a1008 */
[----:B------:R2:W-:Y:S01]  /*b720*/  STL.64 [R1+0x940], R54 ;  /* 0x0009403601007387 */ /* 0x0005e20000100a00 */
[----:B---3--:R-:W-:-:S03]  /*b730*/  IMAD.WIDE R58, R8, 0x4, R4 ;  /* 0x00000004083a7825 */ /* 0x008fc600078e0204 */
[----:B------:R2:W-:Y:S01]  /*b740*/  LDGSTS.E [R11+0x2f00], desc[UR8][R54.64], !P1 ;  /* 0x02f00000360b7fae */ /* 0x0005e2000c9a1008 */
[----:B------:R-:W-:Y:S01]  /*b750*/  ISETP.GE.U32.AND P1, PT, R3, 0x7fffff59, PT ;  /* 0x7fffff590300780c */ /* 0x000fe20003f26070 */
[----:B------:R-:W-:Y:S02]  /*b760*/  IMAD R3, R2, 0x13, RZ ;  /* 0x0000001302037824 */ /* 0x000fe400078e02ff */
[C---:B-1----:R-:W-:Y:S01]  /*b770*/  IMAD.WIDE R56, R8.reuse, 0x4, R6 ;  /* 0x0000000408387825 */ /* 0x042fe200078e0206 */
[----:B------:R1:W-:Y:S04]  /*b780*/  STL.64 [R1+0x948], R60 ;  /* 0x0009483c01007387 */ /* 0x0003e80000100a00 */
[----:B------:R1:W-:Y:S01]  /*b790*/  LDGSTS.E [R11+0x3c00], desc[UR8][R60.64], !P4 ;  /* 0x03c000003c0b7fae */ /* 0x0003e2000e1a1008 */
[----:B--2---:R-:W-:-:S03]  /*b7a0*/  IMAD.WIDE R54, R8, 0x4, R16 ;  /* 0x0000000408367825 */ /* 0x004fc600078e0210 */
[----:B------:R2:W-:Y:S01]  /*b7b0*/  STL.64 [R1+0x950], R58 ;  /* 0x0009503a01007387 */ /* 0x0005e20000100a00 */
[----:B------:R-:W-:-:S03]  /*b7c0*/  VIADD R8, R15, 0xffffffd4 ;  /* 0xffffffd40f087836 */ /* 0x000fc60000000000 */
[----:B------:R2:W-:Y:S01]  /*b7d0*/  LDGSTS.E [R11+0x3d00], desc[UR8][R58.64], !P4 ;  /* 0x03d000003a0b7fae */ /* 0x0005e2000e1a1008 */
[----:B------:R-:W3:Y:S03]  /*b7e0*/  LDC R15, c[0x0][0x3a0] ;  /* 0x0000e800ff0f7b82 */ /* 0x000ee60000000800 */
[----:B------:R4:W-:Y:S01]  /*b7f0*/  STL.64 [R1+0x958], R56 ;  /* 0x0009583801007387 */ /* 0x0009e20000100a00 */
[----:B-1----:R-:W-:-:S03]  /*b800*/  IMAD.WIDE R60, R3, 0x4, R18 ;  /* 0x00000004033c7825 */ /* 0x002fc600078e0212 */
[----:B------:R4:W-:Y:S04]  /*b810*/  LDGSTS.E [R11+0x3e00], desc[UR8][R56.64], !P4 ;  /* 0x03e00000380b7fae */ /* 0x0009e8000e1a1008 */
[----:B------:R1:W-:Y:S01]  /*b820*/  STL.64 [R1+0x960], R54 ;  /* 0x0009603601007387 */ /* 0x0003e20000100a00 */
[----:B--2---:R-:W-:-:S03]  /*b830*/  IMAD.WIDE R58, R3, 0x4, R4 ;  /* 0x00000004033a7825 */ /* 0x004fc600078e0204 */
[----:B------:R1:W-:Y:S01]  /*b840*/  LDGSTS.E [R11+0x3f00], desc[UR8][R54.64], !P4 ;  /* 0x03f00000360b7fae */ /* 0x0003e2000e1a1008 */
[----:B------:R-:W-:Y:S01]  /*b850*/  ISETP.GE.U32.AND P4, PT, R8, 0x7fffff55, PT ;  /* 0x7fffff550800780c */ /* 0x000fe20003f86070 */
[----:B------:R-:W-:Y:S02]  /*b860*/  IMAD R8, R2, 0x17, RZ ;  /* 0x0000001702087824 */ /* 0x000fe400078e02ff */
[C---:B----4-:R-:W-:Y:S01]  /*b870*/  IMAD.WIDE R56, R3.reuse, 0x4, R6 ;  /* 0x0000000403387825 */ /* 0x050fe200078e0206 */
[----:B------:R2:W-:Y:S04]  /*b880*/  STL.64 [R1+0x968], R60 ;  /* 0x0009683c01007387 */ /* 0x0005e80000100a00 */
[----:B------:R2:W-:Y:S01]  /*b890*/  LDGSTS.E [R11+0x4c00], desc[UR8][R60.64], !P3 ;  /* 0x04c000003c0b7fae */ /* 0x0005e2000d9a1008 */
[----:B-1----:R-:W-:-:S03]  /*b8a0*/  IMAD.WIDE R54, R3, 0x4, R16 ;  /* 0x0000000403367825 */ /* 0x002fc600078e0210 */
[----:B------:R1:W-:Y:S01]  /*b8b0*/  STL.64 [R1+0x970], R58 ;  /* 0x0009703a01007387 */ /* 0x0003e20000100a00 */
[----:B-----5:R-:W-:-:S03]  /*b8c0*/  VIADD R3, R10, 0xffffffd0 ;  /* 0xffffffd00a037836 */ /* 0x020fc60000000000 */
        /* <DEDUP_REMOVED lines=13> */
[----:B-1----:R-:W-:Y:S01]  /*b9a0*/  IMAD.WIDE R54, R8, 0x4, R16 ;  /* 0x0000000408367825 */ /* 0x002fe200078e0210 */
[----:B------:R-:W-:-:S02]  /*b9b0*/  IADD3 R8, PT, PT, R9, -0x34, RZ ;  /* 0xffffffcc09087810 */ /* 0x000fc40007ffe0ff */
[----:B------:R1:W-:Y:S01]  /*b9c0*/  STL.64 [R1+0x990], R58 ;  /* 0x0009903a01007387 */ /* 0x0003e20000100a00 */
[----:B------:R-:W5:Y:S03]  /*b9d0*/  LDC R9, c[0x0][0x3a0] ;  /* 0x0000e800ff097b82 */ /* 0x000f660000000800 */
[----:B------:R1:W-:Y:S01]  /*b9e0*/  LDGSTS.E [R11+0x5d00], desc[UR8][R58.64], !P2 ;  /* 0x05d000003a0b7fae */ /* 0x0003e2000d1a1008 */
[----:B--2---:R-:W-:-:S03]  /*b9f0*/  IMAD.WIDE R60, R3, 0x4, R18 ;  /* 0x00000004033c7825 */ /* 0x004fc600078e0212 */
[----:B------:R2:W-:Y:S04]  /*ba00*/  STL.64 [R1+0x998], R56 ;  /* 0x0009983801007387 */ /* 0x0005e80000100a00 */
[----:B------:R2:W-:Y:S04]  /*ba10*/  LDGSTS.E [R11+0x5e00], desc[UR8][R56.64], !P2 ;  /* 0x05e00000380b7fae */ /* 0x0005e8000d1a1008 */
[----:B------:R3:W-:Y:S01]  /*ba20*/  STL.64 [R1+0x9a0], R54 ;  /* 0x0009a03601007387 */ /* 0x0007e20000100a00 */
[----:B-1----:R-:W-:-:S03]  /*ba30*/  IMAD.WIDE R58, R3, 0x4, R4 ;  /* 0x00000004033a7825 */ /* 0x002fc600078e0204 */
[----:B------:R3:W-:Y:S01]  /*ba40*/  LDGSTS.E [R11+0x5f00], desc[UR8][R54.64], !P2 ;  /* 0x05f00000360b7fae */ /* 0x0007e2000d1a1008 */
[----:B------:R-:W-:Y:S01]  /*ba50*/  ISETP.GE.U32.AND P2, PT, R8, 0x7fffff4d, PT ;  /* 0x7fffff4d0800780c */ /* 0x000fe20003f46070 */
[----:B------:R-:W-:Y:S02]  /*ba60*/  IMAD R8, R2, 0x1f, RZ ;  /* 0x0000001f02087824 */ /* 0x000fe400078e02ff */
[C---:B--2---:R-:W-:Y:S01]  /*ba70*/  IMAD.WIDE R56, R3.reuse, 0x4, R6 ;  /* 0x0000000403387825 */ /* 0x044fe200078e0206 */
[----:B------:R1:W-:Y:S04]  /*ba80*/  STL.64 [R1+0x9a8], R60 ;  /* 0x0009a83c01007387 */ /* 0x0003e80000100a00 */
[----:B------:R1:W-:Y:S01]  /*ba90*/  LDGSTS.E [R11+0x6c00], desc[UR8][R60.64], !P6 ;  /* 0x06c000003c0b7fae */ /* 0x0003e2000f1a1008 */
[----:B---3--:R-:W-:-:S03]  /*baa0*/  IMAD.WIDE R54, R3, 0x4, R16 ;  /* 0x0000000403367825 */ /* 0x008fc600078e0210 */
        /* <DEDUP_REMOVED lines=32> */
[----:B-----5:R-:W-:-:S02]  /*bcb0*/  IADD3 R3, PT, PT, R9, -0x40, RZ ;  /* 0xffffffc009037810 */ /* 0x020fc40007ffe0ff */
        /* <DEDUP_REMOVED lines=174> */
[----:B--2---:R-:W-:-:S03]  /*c7a0*/  IMAD.WIDE R54, R8, 0x4, R16 ;  /* 0x0000000408367825 */ /* 0x004fc600078e0210 */
[----:B------:R1:W-:Y:S01]  /*c7b0*/  STL.64 [R1+0xc78], R60 ;  /* 0x000c783c01007387 */ /* 0x0003e20000100a00 */
[----:B----4-:R-:W-:-:S03]  /*c7c0*/  VIADD R8, R10, 0xffffff94 ;  /* 0xffffff940a087836 */ /* 0x010fc60000000000 */
[----:B------:R2:W-:Y:S01]  /*c7d0*/  LDGSTS.E [R11+0x13e00], desc[UR8][R56.64], !P2 ;  /* 0x13e00000380b7fae */ /* 0x0005e2000d1a1008 */
[----:B------:R-:W4:Y:S03]  /*c7e0*/  LDC R10, c[0x0][0x3a0] ;  /* 0x0000e800ff0a7b82 */ /* 0x000f260000000800 */
        /* <DEDUP_REMOVED lines=11> */
[----:B---3--:R-:W-:Y:S01]  /*c8a0*/  IMAD.WIDE R54, R3, 0x4, R16 ;  /* 0x0000000403367825 */ /* 0x008fe200078e0210 */
        /* <DEDUP_REMOVED lines=11> */
[----:B------:R-:W-:Y:S02]  /*c960*/  VIADD R3, R15, 0xffffff8c ;  /* 0xffffff8c0f037836 */ /* 0x000fe40000000000 */
[C---:B--2---:R-:W-:Y:S01]  /*c970*/  IMAD.WIDE R56, R8.reuse, 0x4, R6 ;  /* 0x0000000408387825 */ /* 0x044fe200078e0206 */
[----:B------:R2:W-:Y:S01]  /*c980*/  LDGSTS.E [R11+0x15c00], desc[UR8][R60.64], !P5 ;  /* 0x15c000003c0b7fae */ /* 0x0005e2000e9a1008 */
[----:B------:R-:W5:Y:S03]  /*c990*/  LDC R15, c[0x0][0x3a0] ;  /* 0x0000e800ff0f7b82 */ /* 0x000f660000000800 */
        /* <DEDUP_REMOVED lines=9> */
[----:B------:R3:W-:Y:S01]  /*ca30*/  STL.64 [R1+0xc28], R56 ;  /* 0x000c283801007387 */ /* 0x0007e20000100a00 */
[----:B--2---:R-:W-:-:S03]  /*ca40*/  IMAD.WIDE R60, R3, 0x4, R18 ;  /* 0x00000004033c7825 */ /* 0x004fc600078e0212 */
[----:B------:R2:W-:Y:S01]  /*ca50*/  STL.64 [R1+0xc20], R54 ;  /* 0x000c203601007387 */ /* 0x0005e20000100a00 */
[----:B-1----:R-:W-:-:S03]  /*ca60*/  IMAD.WIDE R58, R3, 0x4, R4 ;  /* 0x00000004033a7825 */ /* 0x002fc600078e0204 */
[----:B------:R1:W-:Y:S01]  /*ca70*/  STL.64 [R1+0xc18], R60 ;  /* 0x000c183c01007387 */ /* 0x0003e20000100a00 */
[----:B---3--:R-:W-:-:S03]  /*ca80*/  IMAD.WIDE R56, R3, 0x4, R6 ;  /* 0x0000000403387825 */ /* 0x008fc600078e0206 */
[----:B------:R1:W-:Y:S01]  /*ca90*/  LDGSTS.E [R11+0x16c00], desc[UR8][R60.64], !P0 ;  /* 0x16c000003c0b7fae */ /* 0x0003e2000c1a1008 */
[----:B--2---:R-:W-:-:S03]  /*caa0*/  IMAD.WIDE R54, R3, 0x4, R16 ;  /* 0x0000000403367825 */ /* 0x004fc600078e0210 */
[----:B------:R2:W-:Y:S01]  /*cab0*/  STL.64 [R1+0xc10], R58 ;  /* 0x000c103a01007387 */ /* 0x0005e20000100a00 */
[----:B----4-:R-:W-:-:S03]  /*cac0*/  VIADD R3, R10, 0xffffff88 ;  /* 0xffffff880a037836 */ /* 0x010fc60000000000 */
[----:B------:R2:W-:Y:S01]  /*cad0*/  LDGSTS.E [R11+0x16d00], desc[UR8][R58.64], !P0 ;  /* 0x16d000003a0b7fae */ /* 0x0005e2000c1a1008 */
[----:B------:R-:W-:Y:S02]  /*cae0*/  IMAD R10, R2, 0x6f, RZ ;  /* 0x0000006f020a7824 */ /* 0x000fe400078e02ff */
[C---:B-1----:R-:W-:Y:S01]  /*caf0*/  IMAD.WIDE R60, R8.reuse, 0x4, R18 ;  /* 0x00000004083c7825 */ /* 0x042fe200078e0212 */
[----:B------:R1:W-:Y:S04]  /*cb00*/  STL.64 [R1+0xc08], R56 ;  /* 0x000c083801007387 */ /* 0x0003e80000100a00 */
[----:B------:R1:W-:Y:S01]  /*cb10*/  LDGSTS.E [R11+0x16e00], desc[UR8][R56.64], !P0 ;  /* 0x16e00000380b7fae */ /* 0x0003e2000c1a1008 */
[----:B--2---:R-:W-:-:S03]  /*cb20*/  IMAD.WIDE R58, R8, 0x4, R4 ;  /* 0x00000004083a7825 */ /* 0x004fc600078e0204 */
[----:B------:R2:W-:Y:S04]  /*cb30*/  STL.64 [R1+0xc00], R54 ;  /* 0x000c003601007387 */ /* 0x0005e80000100a00 */
[----:B------:R2:W-:Y:S01]  /*cb40*/  LDGSTS.E [R11+0x16f00], desc[UR8][R54.64], !P0 ;  /* 0x16f00000360b7fae */ /* 0x0005e2000c1a1008 */
[----:B------:R-:W-:Y:S01]  /*cb50*/  ISETP.GE.U32.AND P0, PT, R3, 0x7fffff09, PT ;  /* 0x7fffff090300780c */ /* 0x000fe20003f06070 */
[----:B-1----:R-:W-:Y:S02]  /*cb60*/  IMAD.WIDE R56, R8, 0x4, R6 ;  /* 0x0000000408387825 */ /* 0x002fe400078e0206 */
[----:B------:R1:W-:Y:S01]  /*cb70*/  STL.64 [R1+0xbf8], R60 ;  /* 0x000bf83c01007387 */ /* 0x0003e20000100a00 */
[----:B------:R-:W-:Y:S01]  /*cb80*/  IADD3 R3, PT, PT, R9, -0x7c, RZ ;  /* 0xffffff8409037810 */ /* 0x000fe20007ffe0ff */
[----:B------:R-:W-:-:S02]  /*cb90*/  IMAD R9, R2, 0x6b, RZ ;  /* 0x0000006b02097824 */ /* 0x000fc400078e02ff */
[----:B------:R1:W-:Y:S01]  /*cba0*/  LDGSTS.E [R11+0x17c00], desc[UR8][R60.64], !P1 ;  /* 0x17c000003c0b7fae */ /* 0x0003e2000c9a1008 */
[----:B--2---:R-:W-:-:S03]  /*cbb0*/  IMAD.WIDE R54, R8, 0x4, R16 ;  /* 0x0000000408367825 */ /* 0x004fc600078e0210 */
[----:B------:R-:W-:Y:S01]  /*cbc0*/  STL.64 [R1+0xbe0], R58 ;  /* 0x000be03a01007387 */ /* 0x000fe20000100a00 */
[----:B------:R-:W-:-:S03]  /*cbd0*/  IMAD R8, R2, 0x67, RZ ;  /* 0x0000006702087824 */ /* 0x000fc600078e02ff */
[----:B------:R-:W-:Y:S01]  /*cbe0*/  LDGSTS.E [R11+0x17d00], desc[UR8][R58.64], !P1 ;  /* 0x17d000003a0b7fae */ /* 0x000fe2000c9a1008 */
[----:B------:R-:W-:-:S03]  /*cbf0*/  IMAD.WIDE R70, R8, 0x4, R18 ;  /* 0x0000000408467825 */ /* 0x000fc600078e0212 */
[----:B------:R-:W-:Y:S01]  /*cc00*/  STL.64 [R1+0xbd8], R56 ;  /* 0x000bd83801007387 */ /* 0x000fe20000100a00 */
[----:B------:R-:W-:-:S03]  /*cc10*/  IMAD.WIDE R68, R8, 0x4, R4 ;  /* 0x0000000408447825 */ /* 0x000fc600078e0204 */
[----:B------:R-:W-:Y:S01]  /*cc20*/  LDGSTS.E [R11+0x17e00], desc[UR8][R56.64], !P1 ;  /* 0x17e00000380b7fae */ /* 0x000fe2000c9a1008 */
[----:B------:R-:W-:-:S03]  /*cc30*/  IMAD.WIDE R66, R8, 0x4, R6 ;  /* 0x0000000408427825 */ /* 0x000fc600078e0206 */
[----:B------:R2:W-:Y:S01]  /*cc40*/  STL.64 [R1+0xbc0], R54 ;  /* 0x000bc03601007387 */ /* 0x0005e20000100a00 */
[----:B------:R-:W-:-:S03]  /*cc50*/  IMAD.WIDE R64, R8, 0x4, R16 ;  /* 0x0000000408407825 */ /* 0x000fc600078e0210 */
[----:B------:R2:W-:Y:S01]  /*cc60*/  LDGSTS.E [R11+0x17f00], desc[UR8][R54.64], !P1 ;  /* 0x17f00000360b7fae */ /* 0x0005e2000c9a1008 */
[----:B------:R-:W-:Y:S01]  /*cc70*/  ISETP.GE.U32.AND P1, PT, R3, 0x7fffff05, PT ;  /* 0x7fffff050300780c */ /* 0x000fe20003f26070 */
[----:B------:R-:W-:-:S04]  /*cc80*/  IMAD R3, R2, 0x63, RZ ;  /* 0x0000006302037824 */ /* 0x000fc800078e02ff */
[----:B------:R-:W-:-:S04]  /*cc90*/  IMAD.WIDE R62, R3, 0x4, R18 ;  /* 0x00000004033e7825 */ /* 0x000fc800078e0212 */
[C---:B-1----:R-:W-:Y:S01]  /*cca0*/  IMAD.WIDE R60, R3.reuse, 0x4, R4 ;  /* 0x00000004033c7825 */ /* 0x042fe200078e0204 */
[----:B--2---:R-:W1:Y:S03]  /*ccb0*/  S2R R55, SR_TID.X ;  /* 0x0000000000377919 */ /* 0x004e660000002100 */
[C---:B------:R-:W-:Y:S01]  /*ccc0*/  IMAD.WIDE R58, R3.reuse, 0x4, R6 ;  /* 0x00000004033a7825 */ /* 0x040fe200078e0206 */
[----:B------:R2:W-:Y:S03]  /*ccd0*/  STL.64 [R1+0xbb8], R62 ;  /* 0x000bb83e01007387 */ /* 0x0005e60000100a00 */
[----:B------:R-:W-:Y:S01]  /*cce0*/  IMAD.WIDE R56, R3, 0x4, R16 ;  /* 0x0000000403387825 */ /* 0x000fe200078e0210 */
[----:B------:R2:W-:Y:S03]  /*ccf0*/  LDGSTS.E [R11+0x18c00], desc[UR8][R62.64], !P4 ;  /* 0x18c000003e0b7fae */ /* 0x0005e6000e1a1008 */
[----:B-----5:R-:W-:Y:S01]  /*cd00*/  VIADD R54, R15, 0x7f ;  /* 0x0000007f0f367836 */ /* 0x020fe20000000000 */
[----:B------:R3:W-:Y:S04]  /*cd10*/  STL.64 [R1+0xba8], R60 ;  /* 0x000ba83c01007387 */ /* 0x0007e80000100a00 */
[----:B------:R4:W-:Y:S01]  /*cd20*/  STL.64 [R1+0xb98], R58 ;  /* 0x000b983a01007387 */ /* 0x0009e20000100a00 */
[----:B--2---:R-:W-:-:S03]  /*cd30*/  IMAD.WIDE R62, R9, 0x4, R18 ;  /* 0x00000004093e7825 */ /* 0x004fc600078e0212 */
[----:B------:R3:W-:Y:S04]  /*cd40*/  LDGSTS.E [R11+0x18d00], desc[UR8][R60.64], !P4 ;  /* 0x18d000003c0b7fae */ /* 0x0007e8000e1a1008 */
[----:B------:R2:W-:Y:S04]  /*cd50*/  STL.64 [R1+0xb90], R56 ;  /* 0x000b903801007387 */ /* 0x0005e80000100a00 */
[----:B------:R4:W-:Y:S01]  /*cd60*/  LDGSTS.E [R11+0x18e00], desc[UR8][R58.64], !P4 ;  /* 0x18e000003a0b7fae */ /* 0x0009e2000e1a1008 */
[----:B-1----:R-:W-:-:S03]  /*cd70*/  LOP3.LUT R55, R55, 0x3f, RZ, 0xc0, !PT ;  /* 0x0000003f37377812 */ /* 0x002fc600078ec0ff */
[----:B------:R2:W-:Y:S01]  /*cd80*/  LDGSTS.E [R11+0x18f00], desc[UR8][R56.64], !P4 ;  /* 0x18f00000380b7fae */ /* 0x0005e2000e1a1008 */
[----:B---3--:R-:W-:Y:S01]  /*cd90*/  IMAD.WIDE R60, R9, 0x4, R4 ;  /* 0x00000004093c7825 */ /* 0x008fe200078e0204 */
[C---:B------:R-:W-:Y:S02]  /*cda0*/  ISETP.GE.AND P4, PT, R55.reuse, UR5, PT ;  /* 0x0000000537007c0c */ /* 0x040fe4000bf86270 */
[----:B------:R1:W-:Y:S01]  /*cdb0*/  STL.64 [R1+0xb88], R70 ;  /* 0x000b884601007387 */ /* 0x0003e20000100a00 */
[----:B------:R-:W-:-:S03]  /*cdc0*/  LOP3.LUT R15, R55, 0x40, RZ, 0xfc, !PT ;  /* 0x00000040370f7812 */ /* 0x000fc600078efcff */
[----:B------:R3:W-:Y:S01]  /*cdd0*/  STL.64 [R1+0xd50], R62 ;  /* 0x000d503e01007387 */ /* 0x0007e20000100a00 */
[----:B----4-:R-:W-:-:S03]  /*cde0*/  IMAD.WIDE R58, R9, 0x4, R6 ;  /* 0x00000004093a7825 */ /* 0x010fc600078e0206 */
[----:B------:R-:W-:Y:S01]  /*cdf0*/  LDGSTS.E [R11+0x19c00], desc[UR8][R70.64], !P3 ;  /* 0x19c00000460b7fae */ /* 0x000fe2000d9a1008 */
[----:B--2---:R-:W-:-:S03]  /*ce00*/  IMAD.WIDE R56, R9, 0x4, R16 ;  /* 0x0000000409387825 */ /* 0x004fc600078e0210 */
[----:B------:R-:W-:Y:S04]  /*ce10*/  STL.64 [R1+0xb78], R68 ;  /* 0x000b784401007387 */ /* 0x000fe80000100a00 */
[----:B------:R-:W-:Y:S04]  /*ce20*/  LDGSTS.E [R11+0x19d00], desc[UR8][R68.64], !P3 ;  /* 0x19d00000440b7fae */ /* 0x000fe8000d9a1008 */
[----:B------:R-:W-:Y:S04]  /*ce30*/  STL.64 [R1+0xb68], R66 ;  /* 0x000b684201007387 */ /* 0x000fe80000100a00 */
[----:B------:R-:W-:Y:S04]  /*ce40*/  LDGSTS.E [R11+0x19e00], desc[UR8][R66.64], !P3 ;  /* 0x19e00000420b7fae */ /* 0x000fe8000d9a1008 */
[----:B------:R-:W-:Y:S04]  /*ce50*/  STL.64 [R1+0xb60], R64 ;  /* 0x000b604001007387 */ /* 0x000fe80000100a00 */
[----:B------:R-:W-:Y:S01]  /*ce60*/  LDGSTS.E [R11+0x19f00], desc[UR8][R64.64], !P3 ;  /* 0x19f00000400b7fae */ /* 0x000fe2000d9a1008 */
[----:B------:R-:W-:-:S03]  /*ce70*/  ISETP.GT.AND P3, PT, R54, 0x7f, PT ;  /* 0x0000007f3600780c */ /* 0x000fc60003f64270 */
[----:B-1----:R-:W2:Y:S01]  /*ce80*/  LDL.LU.64 R70, [R1+0x1fe8] ;  /* 0x001fe80001467983 */ /* 0x002ea20000300a00 */
[----:B------:R-:W-:Y:S02]  /*ce90*/  SEL R3, RZ, 0x4, !P3 ;  /* 0x00000004ff037807 */ /* 0x000fe40005800000 */
[----:B------:R-:W-:Y:S01]  /*cea0*/  ISETP.GE.AND P3, PT, R15, UR6, PT ;  /* 0x000000060f007c0c */ /* 0x000fe2000bf66270 */
[----:B------:R3:W-:Y:S01]  /*ceb0*/  LDGSTS.E [R11+0x1ac00], desc[UR8][R62.64], !P2 ;  /* 0x1ac000003e0b7fae */ /* 0x0007e2000d1a1008 */
[----:B------:R-:W-:Y:S02]  /*cec0*/  SEL R9, R3, RZ, !P4 ;  /* 0x000000ff03097207 */ /* 0x000fe40006000000 */
[----:B------:R-:W-:Y:S01]  /*ced0*/  ISETP.GE.AND P4, PT, R55, R252, PT ;  /* 0x000000fc3700720c */ /* 0x000fe20003f86270 */
[----:B------:R1:W-:Y:S01]  /*cee0*/  STL.64 [R1+0xd48], R60 ;  /* 0x000d483c01007387 */ /* 0x0003e20000100a00 */
[----:B------:R-:W-:Y:S02]  /*cef0*/  SEL R8, R3, RZ, !P3 ;  /* 0x000000ff03087207 */ /* 0x000fe40005800000 */
[----:B------:R-:W-:Y:S01]  /*cf00*/  SEL R3, RZ, 0x4, P4 ;  /* 0x00000004ff037807 */ /* 0x000fe20002000000 */
[----:B------:R1:W-:Y:S01]  /*cf10*/  LDGSTS.E [R11+0x1ad00], desc[UR8][R60.64], !P2 ;  /* 0x1ad000003c0b7fae */ /* 0x0003e2000d1a1008 */
[----:B------:R-:W-:-:S02]  /*cf20*/  ISETP.NE.U32.AND P4, PT, R8, RZ, PT ;  /* 0x000000ff0800720c */ /* 0x000fc40003f85070 */
[----:B------:R-:W-:Y:S01]  /*cf30*/  ISETP.NE.U32.AND P3, PT, R9, RZ, PT ;  /* 0x000000ff0900720c */ /* 0x000fe20003f65070 */
[C---:B---3--:R-:W-:Y:S01]  /*cf40*/  IMAD.WIDE R62, R10.reuse, 0x4, R18 ;  /* 0x000000040a3e7825 */ /* 0x048fe200078e0212 */
[----:B------:R3:W-:Y:S04]  /*cf50*/  STL.64 [R1+0xd40], R58 ;  /* 0x000d403a01007387 */ /* 0x0007e80000100a00 */
[----:B------:R3:W-:Y:S01]  /*cf60*/  LDGSTS.E [R11+0x1ae00], desc[UR8][R58.64], !P2 ;  /* 0x1ae000003a0b7fae */ /* 0x0007e2000d1a1008 */
[----:B-1----:R-:W-:-:S03]  /*cf70*/  IMAD.WIDE R60, R10, 0x4, R4 ;  /* 0x000000040a3c7825 */ /* 0x002fc600078e0204 */
[----:B------:R1:W-:Y:S04]  /*cf80*/  STL.64 [R1+0xd38], R56 ;  /* 0x000d383801007387 */ /* 0x0003e80000100a00 */
[----:B------:R1:W-:Y:S01]  /*cf90*/  LDGSTS.E [R11+0x1af00], desc[UR8][R56.64], !P2 ;  /* 0x1af00000380b7fae */ /* 0x0003e2000d1a1008 */
[----:B------:R-:W-:Y:S01]  /*cfa0*/  ISETP.GE.U32.AND P2, PT, R252, 0x7fffff01, PT ;  /* 0x7fffff01fc00780c */ /* 0x000fe20003f46070 */
[C---:B---3--:R-:W-:Y:S02]  /*cfb0*/  IMAD.WIDE R58, R10.reuse, 0x4, R6 ;  /* 0x000000040a3a7825 */ /* 0x048fe400078e0206 */
[----:B------:R-:W-:Y:S04]  /*cfc0*/  LDGSTS.E [R11+0x1bc00], desc[UR8][R62.64], !P6 ;  /* 0x1bc000003e0b7fae */ /* 0x000fe8000f1a1008 */
[----:B------:R3:W-:Y:S01]  /*cfd0*/  LDGSTS.E [R11+0x1bd00], desc[UR8][R60.64], !P6 ;  /* 0x1bd000003c0b7fae */ /* 0x0007e2000f1a1008 */
[----:B-1----:R-:W-:-:S03]  /*cfe0*/  IMAD.WIDE R56, R10, 0x4, R16 ;  /* 0x000000040a387825 */ /* 0x002fc600078e0210 */
[----:B------:R1:W-:Y:S01]  /*cff0*/  LDGSTS.E [R11+0x1be00], desc[UR8][R58.64], !P6 ;  /* 0x1be000003a0b7fae */ /* 0x0003e2000f1a1008 */
[----:B------:R-:W-:-:S03]  /*d000*/  IMAD R10, R2, 0x73, RZ ;  /* 0x00000073020a7824 */ /* 0x000fc600078e02ff */
[----:B------:R4:W-:Y:S01]  /*d010*/  LDGSTS.E [R11+0x1bf00], desc[UR8][R56.64], !P6 ;  /* 0x1bf00000380b7fae */ /* 0x0009e2000f1a1008 */
[----:B------:R-:W-:Y:S01]  /*d020*/  ISETP.GE.AND P6, PT, R15, R252, PT ;  /* 0x000000fc0f00720c */ /* 0x000fe20003fc6270 */
[----:B------:R-:W-:Y:S01]  /*d030*/  IMAD R15, R2, 0x77, RZ ;  /* 0x00000077020f7824 */ /* 0x000fe200078e02ff */
[----:B------:R-:W5:Y:S01]  /*d040*/  LDC R252, c[0x0][0x3a0] ;  /* 0x0000e800fffc7b82 */ /* 0x000f620000000800 */
[----:B------:R-:W-:Y:S01]  /*d050*/  STL.64 [R1+0xd30], R62 ;  /* 0x000d303e01007387 */ /* 0x000fe20000100a00 */
[----:B------:R-:W-:Y:S02]  /*d060*/  SEL R8, RZ, 0x4, P6 ;  /* 0x00000004ff087807 */ /* 0x000fe40003000000 */
[----:B------:R-:W-:Y:S01]  /*d070*/  ISETP.GT.AND P6, PT, R54, 0xff, PT ;  /* 0x000000ff3600780c */ /* 0x000fe20003fc4270 */
[----:B------:R3:W-:Y:S01]  /*d080*/  STL.64 [R1+0xd28], R60 ;  /* 0x000d283c01007387 */ /* 0x0007e20000100a00 */
[----:B------:R-:W-:Y:S02]  /*d090*/  IMAD.WIDE R54, R10, 0x4, R16 ;  /* 0x000000040a367825 */ /* 0x000fe400078e0210 */
[----:B------:R-:W-:Y:S01]  /*d0a0*/  SEL R9, R3, RZ, P6 ;  /* 0x000000ff03097207 */ /* 0x000fe20003000000 */
[----:B------:R1:W-:Y:S01]  /*d0b0*/  STL.64 [R1+0xd20], R58 ;  /* 0x000d203a01007387 */ /* 0x0003e20000100a00 */
[----:B------:R-:W-:-:S02]  /*d0c0*/  SEL R3, R8, RZ, P6 ;  /* 0x000000ff08037207 */ /* 0x000fc40003000000 */
[----:B------:R-:W2:Y:S01]  /*d0d0*/  LDC R8, c[0x0][0x3a0] ;  /* 0x0000e800ff087b82 */ /* 0x000ea20000000800 */
[----:B------:R4:W-:Y:S01]  /*d0e0*/  STL.64 [R1+0xd18], R56 ;  /* 0x000d183801007387 */ /* 0x0009e20000100a00 */
[----:B------:R-:W-:Y:S01]  /*d0f0*/  ISETP.NE.U32.AND P6, PT, R3, RZ, PT ;  /* 0x000000ff0300720c */ /* 0x000fe20003fc5070 */
[----:B---3--:R-:W-:-:S05]  /*d100*/  IMAD.WIDE R60, R10, 0x4, R18 ;  /* 0x000000040a3c7825 */ /* 0x008fca00078e0212 */
[----:B------:R-:W3:Y:S01]  /*d110*/  LDC R62, c[0x0][0x3a0] ;  /* 0x0000e800ff3e7b82 */ /* 0x000ee20000000800 */
[----:B-1----:R-:W-:Y:S01]  /*d120*/  IMAD.WIDE R58, R10, 0x4, R4 ;  /* 0x000000040a3a7825 */ /* 0x002fe200078e0204 */
[----:B------:R1:W-:Y:S01]  /*d130*/  STL.64 [R1+0xd10], R60 ;  /* 0x000d103c01007387 */ /* 0x0003e20000100a00 */
[----:B-----5:R-:W-:Y:S02]  /*d140*/  IADD3 R3, PT, PT, R252, -0x81, RZ ;  /* 0xffffff7ffc037810 */ /* 0x020fe40007ffe0ff */
[----:B----4-:R-:W-:Y:S01]  /*d150*/  IMAD.WIDE R56, R10, 0x4, R6 ;  /* 0x000000040a387825 */ /* 0x010fe200078e0206 */
[----:B------:R1:W-:Y:S01]  /*d160*/  LDGSTS.E [R11+0x1cc00], desc[UR8][R60.64], !P5 ;  /* 0x1cc000003c0b7fae */ /* 0x0003e2000e9a1008 */
[----:B------:R-:W-:Y:S01]  /*d170*/  LOP3.LUT R10, R0, 0x10, RZ, 0x3c, !PT ;  /* 0x00000010000a7812 */ /* 0x000fe200078e3cff */
[----:B------:R-:W4:Y:S02]  /*d180*/  LDC R252, c[0x0][0x3a0] ;  /* 0x0000e800fffc7b82 */ /* 0x000f240000000800 */
[----:B------:R5:W-:Y:S02]  /*d190*/  STL.64 [R1+0xd08], R58 ;  /* 0x000d083a01007387 */ /* 0x000be40000100a00 */
[----:B------:R-:W-:-:S02]  /*d1a0*/  VIADD R10, R10, UR4 ;  /* 0x000000040a0a7c36 */ /* 0x000fc40008000000 */
[----:B------:R5:W-:Y:S01]  /*d1b0*/  LDGSTS.E [R11+0x1cd00], desc[UR8][R58.64], !P5 ;  /* 0x1cd000003a0b7fae */ /* 0x000be2000e9a1008 */
[----:B-1----:R-:W-:-:S03]  /*d1c0*/  IMAD.WIDE R60, R15, 0x4, R18 ;  /* 0x000000040f3c7825 */ /* 0x002fc600078e0212 */
[----:B------:R1:W-:Y:S04]  /*d1d0*/  STL.64 [R1+0xd00], R56 ;  /* 0x000d003801007387 */ /* 0x0003e80000100a00 */
[----:B------:R1:W-:Y:S01]  /*d1e0*/  LDGSTS.E [R11+0x1ce00], desc[UR8][R56.64], !P5 ;  /* 0x1ce00000380b7fae */ /* 0x0003e2000e9a1008 */
[----:B-----5:R-:W-:-:S03]  /*d1f0*/  IMAD.WIDE R58, R15, 0x4, R4 ;  /* 0x000000040f3a7825 */ /* 0x020fc600078e0204 */
[----:B------:R5:W-:Y:S04]  /*d200*/  STL.64 [R1+0xcf8], R54 ;  /* 0x000cf83601007387 */ /* 0x000be80000100a00 */
[----:B------:R5:W-:Y:S01]  /*d210*/  LDGSTS.E [R11+0x1cf00], desc[UR8][R54.64], !P5 ;  /* 0x1cf00000360b7fae */ /* 0x000be2000e9a1008 */
[----:B------:R-:W-:Y:S02]  /*d220*/  ISETP.NE.U32.AND P5, PT, R9, RZ, PT ;  /* 0x000000ff0900720c */ /* 0x000fe40003fa5070 */
[----:B------:R-:W3:Y:S01]  /*d230*/  LDC R9, c[0x0][0x3a0] ;  /* 0x0000e800ff097b82 */ /* 0x000ee20000000800 */
[C---:B-1----:R-:W-:Y:S01]  /*d240*/  IMAD.WIDE R56, R15.reuse, 0x4, R6 ;  /* 0x000000040f387825 */ /* 0x042fe200078e0206 */
[----:B------:R1:W-:Y:S04]  /*d250*/  LDGSTS.E [R11+0x1dc00], desc[UR8][R60.64], !P0 ;  /* 0x1dc000003c0b7fae */ /* 0x0003e8000c1a1008 */
[----:B------:R1:W-:Y:S01]  /*d260*/  LDGSTS.E [R11+0x1dd00], desc[UR8][R58.64], !P0 ;  /* 0x1dd000003a0b7fae */ /* 0x0003e2000c1a1008 */
[----:B-----5:R-:W-:-:S03]  /*d270*/  IMAD.WIDE R54, R15, 0x4, R16 ;  /* 0x000000040f367825 */ /* 0x020fc600078e0210 */
[----:B------:R5:W-:Y:S01]  /*d280*/  LDGSTS.E [R11+0x1de00], desc[UR8][R56.64], !P0 ;  /* 0x1de00000380b7fae */ /* 0x000be2000c1a1008 */
[----:B------:R-:W3:Y:S03]  /*d290*/  LDC R15, c[0x0][0x3a0] ;  /* 0x0000e800ff0f7b82 */ /* 0x000ee60000000800 */
[----:B------:R1:W-:Y:S01]  /*d2a0*/  LDGSTS.E [R11+0x1df00], desc[UR8][R54.64], !P0 ;  /* 0x1df00000360b7fae */ /* 0x0003e2000c1a1008 */
[----:B------:R-:W-:Y:S01]  /*d2b0*/  ISETP.GE.U32.AND P0, PT, R3, 0x7fffff00, PT ;  /* 0x7fffff000300780c */ /* 0x000fe20003f06070 */
[C---:B------:R-:W-:Y:S02]  /*d2c0*/  IMAD R3, R2.reuse, 0x7b, RZ ;  /* 0x0000007b02037824 */ /* 0x040fe400078e02ff */
[----:B------:R1:W-:Y:S01]  /*d2d0*/  STL.64 [R1+0xcf0], R60 ;  /* 0x000cf03c01007387 */ /* 0x0003e20000100a00 */
[----:B------:R-:W-:-:S03]  /*d2e0*/  IMAD R2, R2, 0x7f, RZ ;  /* 0x0000007f02027824 */ /* 0x000fc600078e02ff */
[----:B------:R4:W-:Y:S04]  /*d2f0*/  STL.64 [R1+0xce8], R58 ;  /* 0x000ce83a01007387 */ /* 0x0009e80000100a00 */
[----:B------:R5:W-:Y:S01]  /*d300*/  STL.64 [R1+0xce0], R56 ;  /* 0x000ce03801007387 */ /* 0x000be20000100a00 */
[----:B-1----:R-:W-:-:S03]  /*d310*/  IMAD.WIDE R60, R3, 0x4, R18 ;  /* 0x00000004033c7825 */ /* 0x002fc600078e0212 */
[----:B------:R1:W-:Y:S01]  /*d320*/  STL.64 [R1+0xcd8], R54 ;  /* 0x000cd83601007387 */ /* 0x0003e20000100a00 */
[----:B----4-:R-:W-:-:S03]  /*d330*/  IMAD.WIDE R58, R3, 0x4, R4 ;  /* 0x00000004033a7825 */ /* 0x010fc600078e0204 */
[----:B------:R4:W-:Y:S01]  /*d340*/  STL.64 [R1+0xcd0], R60 ;  /* 0x000cd03c01007387 */ /* 0x0009e20000100a00 */
[----:B---3--:R-:W-:Y:S01]  /*d350*/  IADD3 R15, PT, PT, R15, -0x91, RZ ;  /* 0xffffff6f0f0f7810 */ /* 0x008fe20007ffe0ff */
[C---:B-----5:R-:W-:Y:S02]  /*d360*/  IMAD.WIDE R56, R3.reuse, 0x4, R6 ;  /* 0x0000000403387825 */ /* 0x060fe400078e0206 */
[----:B------:R4:W-:Y:S02]  /*d370*/  LDGSTS.E [R11+0x1ec00], desc[UR8][R60.64], !P1 ;  /* 0x1ec000003c0b7fae */ /* 0x0009e4000c9a1008 */
[----:B-1----:R-:W-:Y:S02]  /*d380*/  IMAD.WIDE R54, R3, 0x4, R16 ;  /* 0x0000000403367825 */ /* 0x002fe400078e0210 */
[----:B------:R1:W-:Y:S02]  /*d390*/  STL.64 [R1+0xcc8], R58 ;  /* 0x000cc83a01007387 */ /* 0x0003e40000100a00 */
[----:B------:R-:W-:-:S02]  /*d3a0*/  VIADD R3, R62, 0xffffff7b ;  /* 0xffffff7b3e037836 */ /* 0x000fc40000000000 */
[----:B------:R1:W-:Y:S01]  /*d3b0*/  LDGSTS.E [R11+0x1ed00], desc[UR8][R58.64], !P1 ;  /* 0x1ed000003a0b7fae */ /* 0x0003e2000c9a1008 */
[----:B----4-:R-:W-:-:S03]  /*d3c0*/  IMAD.WIDE R60, R2, 0x4, R18 ;  /* 0x00000004023c7825 */ /* 0x010fc600078e0212 */
[----:B------:R3:W-:Y:S04]  /*d3d0*/  STL.64 [R1+0xcc0], R56 ;  /* 0x000cc03801007387 */ /* 0x0007e80000100a00 */
[----:B------:R3:W-:Y:S04]  /*d3e0*/  LDGSTS.E [R11+0x1ee00], desc[UR8][R56.64], !P1 ;  /* 0x1ee00000380b7fae */ /* 0x0007e8000c9a1008 */
[----:B------:R4:W-:Y:S01]  /*d3f0*/  STL.64 [R1+0xb58], R54 ;  /* 0x000b583601007387 */ /* 0x0009e20000100a00 */
[----:B-1----:R-:W-:-:S03]  /*d400*/  IMAD.WIDE R58, R2, 0x4, R4 ;  /* 0x00000004023a7825 */ /* 0x002fc600078e0204 */
[----:B------:R4:W-:Y:S01]  /*d410*/  LDGSTS.E [R11+0x1ef00], desc[UR8][R54.64], !P1 ;  /* 0x1ef00000360b7fae */ /* 0x0009e2000c9a1008 */
[----:B------:R-:W-:Y:S02]  /*d420*/  ISETP.GE.U32.AND P1, PT, R3, 0x7ffffefc, PT ;  /* 0x7ffffefc0300780c */ /* 0x000fe40003f26070 */
[----:B------:R-:W-:Y:S01]  /*d430*/  LOP3.LUT R3, R0, 0x70, RZ, 0x3c, !PT ;  /* 0x0000007000037812 */ /* 0x000fe200078e3cff */
[----:B---3--:R-:W-:Y:S01]  /*d440*/  IMAD.MOV.U32 R56, RZ, RZ, R52 ;  /* 0x000000ffff387224 */ /* 0x008fe200078e0034 */
[----:B------:R-:W-:Y:S01]  /*d450*/  MOV R57, R53 ;  /* 0x0000003500397202 */ /* 0x000fe20000000f00 */
[----:B------:R-:W-:Y:S01]  /*d460*/  IMAD.MOV.U32 R53, RZ, RZ, R49 ;  /* 0x000000ffff357224 */ /* 0x000fe200078e0031 */
[----:B------:R-:W-:Y:S01]  /*d470*/  MOV R52, R48 ;  /* 0x0000003000347202 */ /* 0x000fe20000000f00 */
[----:B------:R-:W-:Y:S01]  /*d480*/  IMAD.MOV.U32 R48, RZ, RZ, R44 ;  /* 0x000000ffff307224 */ /* 0x000fe200078e002c */
[----:B------:R1:W-:Y:S01]  /*d490*/  STL.64 [R1+0xb50], R60 ;  /* 0x000b503c01007387 */ /* 0x0003e20000100a00 */
[----:B------:R-:W-:Y:S01]  /*d4a0*/  IMAD.MOV.U32 R49, RZ, RZ, R45 ;  /* 0x000000ffff317224 */ /* 0x000fe200078e002d */
[----:B------:R-:W-:Y:S01]  /*d4b0*/  MOV R45, R41 ;  /* 0x00000029002d7202 */ /* 0x000fe20000000f00 */
[----:B----4-:R-:W-:Y:S01]  /*d4c0*/  IMAD.MOV.U32 R54, RZ, RZ, R50 ;  /* 0x000000ffff367224 */ /* 0x010fe200078e0032 */
[----:B------:R1:W-:Y:S01]  /*d4d0*/  LDGSTS.E [R11+0x1fc00], desc[UR8][R60.64], !P2 ;  /* 0x1fc000003c0b7fae */ /* 0x0003e2000d1a1008 */
[----:B------:R-:W-:Y:S01]  /*d4e0*/  IMAD.MOV.U32 R55, RZ, RZ, R51 ;  /* 0x000000ffff377224 */ /* 0x000fe200078e0033 */
[----:B------:R-:W-:Y:S01]  /*d4f0*/  MOV R51, R47 ;  /* 0x0000002f00337202 */ /* 0x000fe20000000f00 */
[----:B------:R-:W-:Y:S01]  /*d500*/  IMAD.MOV.U32 R50, RZ, RZ, R46 ;  /* 0x000000ffff327224 */ /* 0x000fe200078e002e */
[----:B------:R-:W-:Y:S01]  /*d510*/  MOV R46, R42 ;  /* 0x0000002a002e7202 */ /* 0x000fe20000000f00 */
[----:B------:R-:W-:Y:S01]  /*d520*/  IMAD.MOV.U32 R47, RZ, RZ, R43 ;  /* 0x000000ffff2f7224 */ /* 0x000fe200078e002b */
[----:B------:R3:W-:Y:S01]  /*d530*/  STL.64 [R1+0xb48], R58 ;  /* 0x000b483a01007387 */ /* 0x0007e20000100a00 */
[----:B------:R-:W-:Y:S01]  /*d540*/  IMAD.MOV.U32 R44, RZ, RZ, R40 ;  /* 0x000000ffff2c7224 */ /* 0x000fe200078e0028 */
[----:B------:R-:W-:Y:S01]  /*d550*/  MOV R40, R36 ;  /* 0x0000002400287202 */ /* 0x000fe20000000f00 */
[----:B------:R-:W-:Y:S01]  /*d560*/  IMAD.MOV.U32 R42, RZ, RZ, R38 ;  /* 0x000000ffff2a7224 */ /* 0x000fe200078e0026 */
[----:B------:R3:W-:Y:S01]  /*d570*/  LDGSTS.E [R11+0x1fd00], desc[UR8][R58.64], !P2 ;  /* 0x1fd000003a0b7fae */ /* 0x0007e2000d1a1008 */
[----:B------:R-:W-:Y:S01]  /*d580*/  IMAD.MOV.U32 R43, RZ, RZ, R39 ;  /* 0x000000ffff2b7224 */ /* 0x000fe200078e0027 */
[----:B------:R-:W-:Y:S01]  /*d590*/  MOV R39, R35 ;  /* 0x0000002300277202 */ /* 0x000fe20000000f00 */
[----:B------:R-:W-:Y:S01]  /*d5a0*/  IMAD.MOV.U32 R41, RZ, RZ, R37 ;  /* 0x000000ffff297224 */ /* 0x000fe200078e0025 */
[----:B------:R-:W-:Y:S01]  /*d5b0*/  MOV R62, R42 ;  /* 0x0000002a003e7202 */ /* 0x000fe20000000f00 */
[----:B------:R-:W-:Y:S01]  /*d5c0*/  IMAD.MOV.U32 R38, RZ, RZ, R34 ;  /* 0x000000ffff267224 */ /* 0x000fe200078e0022 */
[----:B------:R-:W-:Y:S01]  /*d5d0*/  MOV R34, R30 ;  /* 0x0000001e00227202 */ /* 0x000fe20000000f00 */
[----:B------:R-:W-:Y:S01]  /*d5e0*/  IMAD.MOV.U32 R36, RZ, RZ, R32 ;  /* 0x000000ffff247224 */ /* 0x000fe200078e0020 */
[----:B-1----:R-:W-:Y:S01]  /*d5f0*/  MOV R61, R41 ;  /* 0x00000029003d7202 */ /* 0x002fe20000000f00 */
[----:B------:R-:W-:Y:S01]  /*d600*/  IMAD.MOV.U32 R37, RZ, RZ, R33 ;  /* 0x000000ffff257224 */ /* 0x000fe200078e0021 */
[----:B------:R-:W-:Y:S01]  /*d610*/  MOV R33, R27 ;  /* 0x0000001b00217202 */ /* 0x000fe20000000f00 */
        /* <DEDUP_REMOVED lines=8> */
[----:B------:R-:W-:-:S02]  /*d6a0*/  IMAD.MOV.U32 R27, RZ, RZ, R21 ;  /* 0x000000ffff1b7224 */ /* 0x000fc400078e0015 */
[----:B------:R-:W-:-:S03]  /*d6b0*/  IMAD.WIDE R24, R2, 0x4, R6 ;  /* 0x0000000402187825 */ /* 0x000fc600078e0206 */
[----:B------:R-:W-:Y:S01]  /*d6c0*/  MOV R49, R27 ;  /* 0x0000001b00317202 */ /* 0x000fe20000000f00 */
[----:B------:R-:W-:Y:S01]  /*d6d0*/  IMAD.WIDE R20, R2, 0x4, R16 ;  /* 0x0000000402147825 */ /* 0x000fe200078e0210 */
[----:B------:R1:W-:Y:S03]  /*d6e0*/  STL.64 [R1+0xb40], R24 ;  /* 0x000b401801007387 */ /* 0x0003e60000100a00 */
[----:B------:R-:W-:Y:S01]  /*d6f0*/  IMAD.MOV.U32 R63, RZ, RZ, R43 ;  /* 0x000000ffff3f7224 */ /* 0x000fe200078e002b */
[----:B------:R1:W-:Y:S01]  /*d700*/  LDGSTS.E [R11+0x1fe00], desc[UR8][R24.64], !P2 ;  /* 0x1fe00000180b7fae */ /* 0x0003e2000d1a1008 */
[----:B------:R-:W-:Y:S02]  /*d710*/  IMAD.MOV.U32 R60, RZ, RZ, R40 ;  /* 0x000000ffff3c7224 */ /* 0x000fe400078e0028 */
[----:B------:R-:W-:Y:S01]  /*d720*/  IMAD.MOV.U32 R69, RZ, RZ, R57 ;  /* 0x000000ffff457224 */ /* 0x000fe200078e0039 */
[----:B------:R4:W-:Y:S01]  /*d730*/  STL.64 [R1+0xb30], R20 ;  /* 0x000b301401007387 */ /* 0x0009e20000100a00 */
[----:B---3--:R-:W-:-:S02]  /*d740*/  IMAD.MOV.U32 R58, RZ, RZ, R38 ;  /* 0x000000ffff3a7224 */ /* 0x008fc400078e0026 */
[----:B------:R-:W-:Y:S01]  /*d750*/  IMAD.MOV.U32 R59, RZ, RZ, R39 ;  /* 0x000000ffff3b7224 */ /* 0x000fe200078e0027 */
[----:B------:R4:W-:Y:S01]  /*d760*/  LDGSTS.E [R11+0x1ff00], desc[UR8][R20.64], !P2 ;  /* 0x1ff00000140b7fae */ /* 0x0009e2000d1a1008 */
[----:B------:R-:W-:Y:S02]  /*d770*/  IMAD.MOV.U32 R57, RZ, RZ, R37 ;  /* 0x000000ffff397224 */ /* 0x000fe400078e0025 */
[----:B------:R-:W-:Y:S01]  /*d780*/  IMAD.MOV.U32 R66, RZ, RZ, R48 ;  /* 0x000000ffff427224 */ /* 0x000fe200078e0030 */
[----:B------:R-:W0:Y:S01]  /*d790*/  LDGDEPBAR ;  /* 0x00000000000079af */ /* 0x000e220000000000 */
[----:B------:R-:W-:Y:S01]  /*d7a0*/  IMAD.MOV.U32 R48, RZ, RZ, R26 ;  /* 0x000000ffff307224 */ /* 0x000fe200078e001a */
[----:B-1----:R-:W1:Y:S01]  /*d7b0*/  LDC R24, c[0x0][0x3a0] ;  /* 0x0000e800ff187b82 */ /* 0x002e620000000800 */
[----:B------:R-:W-:Y:S01]  /*d7c0*/  IMAD.MOV.U32 R64, RZ, RZ, R44 ;  /* 0x000000ffff407224 */ /* 0x000fe200078e002c */
[----:B------:R3:W-:Y:S01]  /*d7d0*/  LDGSTS.E [R13+0x40000], desc[UR8][R54.64], P3 ;  /* 0x40000000360d7fae */ /* 0x0007e200099a1008 */
[----:B------:R-:W-:Y:S01]  /*d7e0*/  IMAD.MOV.U32 R65, RZ, RZ, R45 ;  /* 0x000000ffff417224 */ /* 0x000fe200078e002d */
[----:B------:R-:W-:Y:S01]  /*d7f0*/  MOV R44, R246 ;  /* 0x000000f6002c7202 */ /* 0x000fe20000000f00 */
[----:B------:R-:W-:Y:S01]  /*d800*/  IMAD.MOV.U32 R45, RZ, RZ, R247 ;  /* 0x000000ffff2d7224 */ /* 0x000fe200078e00f7 */
[----:B------:R5:W-:Y:S01]  /*d810*/  LDGSTS.E [R13+0x40100], desc[UR8][R52.64], P4 ;  /* 0x40100000340d7fae */ /* 0x000be2000a1a1008 */
[----:B------:R-:W-:Y:S01]  /*d820*/  VIADD R2, R9, 0xffffff77 ;  /* 0xffffff7709027836 */ /* 0x000fe20000000000 */
[----:B----4-:R-:W4:Y:S01]  /*d830*/  LDC.64 R20, c[0x0][0x3a8] ;  /* 0x0000ea00ff147b82 */ /* 0x010f220000000a00 */
[----:B------:R-:W-:Y:S01]  /*d840*/  LOP3.LUT R9, R0, 0x30, RZ, 0x3c, !PT ;  /* 0x0000003000097812 */ /* 0x000fe200078e3cff */
[----:B------:R5:W-:Y:S01]  /*d850*/  LDGSTS.E [R13+0x41000], desc[UR8][R50.64], P3 ;  /* 0x41000000320d7fae */ /* 0x000be200099a1008 */
[----:B------:R-:W-:Y:S01]  /*d860*/  VIADD R3, R3, UR4 ;  /* 0x0000000403037c36 */ /* 0x000fe20008000000 */
[----:B------:R-:W-:Y:S01]  /*d870*/  ISETP.GE.U32.AND P2, PT, R2, 0x7ffffef8, PT ;  /* 0x7ffffef80200780c */ /* 0x000fe20003f46070 */
[----:B--2---:R-:W-:Y:S01]  /*d880*/  VIADD R2, R8, 0xffffff73 ;  /* 0xffffff7308027836 */ /* 0x004fe20000000000 */
[----:B---3--:R-:W-:Y:S01]  /*d890*/  MOV R55, R35 ;  /* 0x0000002300377202 */ /* 0x008fe20000000f00 */
[----:B------:R-:W-:Y:S01]  /*d8a0*/  IMAD.MOV.U32 R54, RZ, RZ, R34 ;  /* 0x000000ffff367224 */ /* 0x000fe200078e0022 */
[----:B------:R2:W-:Y:S01]  /*d8b0*/  LDGSTS.E [R13+0x41100], desc[UR8][R46.64], P4 ;  /* 0x411000002e0d7fae */ /* 0x0005e2000a1a1008 */
[----:B------:R-:W-:Y:S01]  /*d8c0*/  VIADD R9, R9, UR4 ;  /* 0x0000000409097c36 */ /* 0x000fe20008000000 */
[----:B------:R-:W-:Y:S01]  /*d8d0*/  LOP3.LUT R8, R0, 0x50, RZ, 0x3c, !PT ;  /* 0x0000005000087812 */ /* 0x000fe200078e3cff */
[----:B-----5:R-:W-:Y:S01]  /*d8e0*/  IMAD.MOV.U32 R52, RZ, RZ, R32 ;  /* 0x000000ffff347224 */ /* 0x020fe200078e0020 */
[----:B------:R-:W-:Y:S01]  /*d8f0*/  LDGSTS.E [R13+0x42000], desc[UR8][R68.64], P3 ;  /* 0x42000000440d7fae */ /* 0x000fe200099a1008 */
[----:B------:R-:W-:Y:S01]  /*d900*/  IMAD.MOV.U32 R53, RZ, RZ, R33 ;  /* 0x000000ffff357224 */ /* 0x000fe200078e0021 */
[----:B------:R-:W-:Y:S01]  /*d910*/  MOV R50, R30 ;  /* 0x0000001e00327202 */ /* 0x000fe20000000f00 */
[----:B------:R-:W-:Y:S01]  /*d920*/  IMAD.MOV.U32 R51, RZ, RZ, R31 ;  /* 0x000000ffff337224 */ /* 0x000fe200078e001f */
[----:B------:R-:W-:Y:S01]  /*d930*/  LDGSTS.E [R13+0x42100], desc[UR8][R28.64], P4 ;  /* 0x421000001c0d7fae */ /* 0x000fe2000a1a1008 */
[----:B------:R-:W-:Y:S01]  /*d940*/  IADD3 R8, PT, PT, R8, UR4, RZ ;  /* 0x0000000408087c10 */ /* 0x000fe2000fffe0ff */
[----:B--2---:R-:W-:-:S02]  /*d950*/  IMAD.MOV.U32 R46, RZ, RZ, R244 ;  /* 0x000000ffff2e7224 */ /* 0x004fc400078e00f4 */
[----:B------:R-:W-:Y:S01]  /*d960*/  LDGSTS.E [R13+0x43000], desc[UR8][R22.64], P3 ;  /* 0x43000000160d7fae */ /* 0x000fe200099a1008 */
[----:B------:R-:W-:-:S03]  /*d970*/  IMAD.MOV.U32 R47, RZ, RZ, R245 ;  /* 0x000000ffff2f7224 */ /* 0x000fc600078e00f5 */
[----:B----4-:R-:W-:Y:S04]  /*d980*/  STL [R1+0xb1c], R21 ;  /* 0x000b1c1501007387 */ /* 0x010fe80000100800 */
[----:B------:R-:W2:Y:S04]  /*d990*/  LDL.64 R42, [R1+0x1268] ;  /* 0x00126800012a7983 */ /* 0x000ea80000100a00 */
[----:B------:R-:W3:Y:S04]  /*d9a0*/  LDL.64 R40, [R1+0x1260] ;  /* 0x0012600001287983 */ /* 0x000ee80000100a00 */
[----:B------:R-:W4:Y:S04]  /*d9b0*/  LDL.64 R38, [R1+0x1258] ;  /* 0x0012580001267983 */ /* 0x000f280000100a00 */
[----:B------:R-:W5:Y:S04]  /*d9c0*/  LDL.64 R36, [R1+0x1250] ;  /* 0x0012500001247983 */ /* 0x000f680000100a00 */
[----:B------:R-:W5:Y:S04]  /*d9d0*/  LDL.64 R34, [R1+0x1248] ;  /* 0x0012480001227983 */ /* 0x000f680000100a00 */
[----:B------:R-:W5:Y:S04]  /*d9e0*/  LDL.64 R32, [R1+0x1240] ;  /* 0x0012400001207983 */ /* 0x000f680000100a00 */
[----:B------:R-:W5:Y:S04]  /*d9f0*/  LDL.64 R30, [R1+0x1238] ;  /* 0x00123800011e7983 */ /* 0x000f680000100a00 */
[----:B------:R-:W5:Y:S04]  /*da00*/  LDL.64 R26, [R1+0x1230] ;  /* 0x00123000011a7983 */ /* 0x000f680000100a00 */
[----:B------:R-:W5:Y:S04]  /*da10*/  LDL.64 R244, [R1+0x1228] ;  /* 0x0012280001f47983 */ /* 0x000f680000100a00 */
[----:B------:R-:W5:Y:S04]  /*da20*/  LDL.64 R246, [R1+0x1220] ;  /* 0x0012200001f67983 */ /* 0x000f680000100a00 */
[----:B------:R-:W5:Y:S04]  /*da30*/  LDL.64 R28, [R1+0x1218] ;  /* 0x00121800011c7983 */ /* 0x000f680000100a00 */
[----:B------:R-:W-:Y:S04]  /*da40*/  LDGSTS.E [R13+0x43100], desc[UR8][R248.64], P4 ;  /* 0x43100000f80d7fae */ /* 0x000fe8000a1a1008 */
[----:B------:R-:W5:Y:S04]  /*da50*/  LDL.64 R22, [R1+0x1298] ;  /* 0x0012980001167983 */ /* 0x000f680000100a00 */
[----:B------:R-:W-:Y:S04]  /*da60*/  LDGSTS.E [R13+0x44000], desc[UR8][R66.64], P3 ;  /* 0x44000000420d7fae */ /* 0x000fe800099a1008 */
[----:B------:R-:W5:Y:S04]  /*da70*/  LDL.64 R248, [R1+0x12a0] ;  /* 0x0012a00001f87983 */ /* 0x000f680000100a00 */
[----:B------:R-:W-:Y:S04]  /*da80*/  LDGSTS.E [R13+0x44100], desc[UR8][R250.64], P4 ;  /* 0x44100000fa0d7fae */ /* 0x000fe8000a1a1008 */
[----:B------:R-:W-:Y:S04]  /*da90*/  LDGSTS.E [R13+0x45000], desc[UR8][R64.64], P3 ;  /* 0x45000000400d7fae */ /* 0x000fe800099a1008 */
[----:B------:R-:W-:Y:S04]  /*daa0*/  LDGSTS.E [R13+0x45100], desc[UR8][R62.64], P4 ;  /* 0x451000003e0d7fae */ /* 0x000fe8000a1a1008 */
[----:B------:R-:W5:Y:S04]  /*dab0*/  LDL.64 R250, [R1+0x1310] ;  /* 0x0013100001fa7983 */ /* 0x000f680000100a00 */
[----:B------:R-:W-:Y:S04]  /*dac0*/  LDGSTS.E [R13+0x46000], desc[UR8][R60.64], P3 ;  /* 0x460000003c0d7fae */ /* 0x000fe800099a1008 */
        /* <DEDUP_REMOVED lines=21> */
[----:B--2---:R-:W-:Y:S04]  /*dc20*/  LDGSTS.E [R10+0x42300], desc[UR8][R42.64], P4 ;  /* 0x423000002a0a7fae */ /* 0x004fe8000a1a1008 */
[----:B---3--:R-:W-:Y:S04]  /*dc30*/  LDGSTS.E [R10+0x43200], desc[UR8][R40.64], P3 ;  /* 0x43200000280a7fae */ /* 0x008fe800099a1008 */
[----:B----4-:R-:W-:Y:S04]  /*dc40*/  LDGSTS.E [R10+0x43300], desc[UR8][R38.64], P4 ;  /* 0x43300000260a7fae */ /* 0x010fe8000a1a1008 */
[----:B-----5:R-:W-:Y:S04]  /*dc50*/  LDGSTS.E [R10+0x44200], desc[UR8][R36.64], P3 ;  /* 0x44200000240a7fae */ /* 0x020fe800099a1008 */
[----:B------:R-:W-:Y:S04]  /*dc60*/  LDGSTS.E [R10+0x44300], desc[UR8][R34.64], P4 ;  /* 0x44300000220a7fae */ /* 0x000fe8000a1a1008 */
[----:B------:R-:W-:Y:S04]  /*dc70*/  LDGSTS.E [R10+0x45200], desc[UR8][R32.64], P3 ;  /* 0x45200000200a7fae */ /* 0x000fe800099a1008 */
[----:B------:R-:W-:Y:S04]  /*dc80*/  LDGSTS.E [R10+0x45300], desc[UR8][R30.64], P4 ;  /* 0x453000001e0a7fae */ /* 0x000fe8000a1a1008 */
[----:B------:R-:W-:Y:S04]  /*dc90*/  LDGSTS.E [R10+0x46200], desc[UR8][R26.64], P3 ;  /* 0x462000001a0a7fae */ /* 0x000fe800099a1008 */
[----:B------:R-:W-:Y:S04]  /*dca0*/  LDGSTS.E [R10+0x46300], desc[UR8][R244.64], P4 ;  /* 0x46300000f40a7fae */ /* 0x000fe8000a1a1008 */
[----:B------:R-:W-:Y:S04]  /*dcb0*/  LDGSTS.E [R10+0x47200], desc[UR8][R246.64], P3 ;  /* 0x47200000f60a7fae */ /* 0x000fe800099a1008 */
[----:B------:R-:W2:Y:S04]  /*dcc0*/  LDL.64 R26, [R1+0x1300] ;  /* 0x00130000011a7983 */ /* 0x000ea80000100a00 */
[----:B------:R-:W3:Y:S04]  /*dcd0*/  LDL.64 R244, [R1+0x12f8] ;  /* 0x0012f80001f47983 */ /* 0x000ee80000100a00 */
[----:B------:R-:W4:Y:S04]  /*dce0*/  LDL.64 R246, [R1+0x12f0] ;  /* 0x0012f00001f67983 */ /* 0x000f280000100a00 */
        /* <DEDUP_REMOVED lines=14> */
[----:B------:R-:W5:Y:S04]  /*ddd0*/  LDL.64 R250, [R1+0x1348] ;  /* 0x0013480001fa7983 */ /* 0x000f680000100a00 */
[----:B------:R-:W-:Y:S04]  /*dde0*/  LDGSTS.E [R14+0x41500], desc[UR8][R68.64], P4 ;  /* 0x41500000440e7fae */ /* 0x000fe8000a1a1008 */
[----:B------:R-:W5:Y:S04]  /*ddf0*/  LDL.64 R68, [R1+0x13a8] ;  /* 0x0013a80001447983 */ /* 0x000f680000100a00 */
[----:B--2---:R-:W-:Y:S04]  /*de00*/  LDGSTS.E [R14+0x42400], desc[UR8][R26.64], P3 ;  /* 0x424000001a0e7fae */ /* 0x004fe800099a1008 */
[----:B---3--:R-:W-:Y:S04]  /*de10*/  LDGSTS.E [R14+0x42500], desc[UR8][R244.64], P4 ;  /* 0x42500000f40e7fae */ /* 0x008fe8000a1a1008 */
[----:B----4-:R-:W-:Y:S04]  /*de20*/  LDGSTS.E [R14+0x43400], desc[UR8][R246.64], P3 ;  /* 0x43400000f60e7fae */ /* 0x010fe800099a1008 */
[----:B------:R-:W2:Y:S04]  /*de30*/  LDL.64 R26, [R1+0x1340] ;  /* 0x00134000011a7983 */ /* 0x000ea80000100a00 */
[----:B------:R-:W3:Y:S04]  /*de40*/  LDL.64 R244, [R1+0x1338] ;  /* 0x0013380001f47983 */ /* 0x000ee80000100a00 */
[----:B------:R-:W4:Y:S04]  /*de50*/  LDL.64 R246, [R1+0x1398] ;  /* 0x0013980001f67983 */ /* 0x000f280000100a00 */
[----:B------:R-:W-:Y:S04]  /*de60*/  LDGSTS.E [R14+0x43500], desc[UR8][R66.64], P4 ;  /* 0x43500000420e7fae */ /* 0x000fe8000a1a1008 */
[----:B-----5:R-:W-:Y:S04]  /*de70*/  LDGSTS.E [R14+0x44400], desc[UR8][R248.64], P3 ;  /* 0x44400000f80e7fae */ /* 0x020fe800099a1008 */
        /* <DEDUP_REMOVED lines=47> */
[----:B------:R-:W2:Y:S04]  /*e170*/  LDL.64 R26, [R1+0x1490] ;  /* 0x00149000011a7983 */ /* 0x000ea80000100a00 */
[----:B------:R-:W3:Y:S04]  /*e180*/  LDL.64 R244, [R1+0x1488] ;  /* 0x0014880001f47983 */ /* 0x000ee80000100a00 */
[----:B------:R-:W4:Y:S04]  /*e190*/  LDL.64 R246, [R1+0x1410] ;  /* 0x0014100001f67983 */ /* 0x000f280000100a00 */
[----:B-----5:R-:W-:Y:S04]  /*e1a0*/  LDGSTS.E [R12+0x40900], desc[UR8][R248.64], P4 ;  /* 0x40900000f80c7fae */ /* 0x020fe8000a1a1008 */
[----:B------:R-:W-:Y:S04]  /*e1b0*/  LDGSTS.E [R12+0x41800], desc[UR8][R68.64], P3 ;  /* 0x41800000440c7fae */ /* 0x000fe800099a1008 */
[----:B------:R-:W5:Y:S04]  /*e1c0*/  LDL.64 R248, [R1+0x1480] ;  /* 0x0014800001f87983 */ /* 0x000f680000100a00 */
[----:B------:R-:W5:Y:S04]  /*e1d0*/  LDL.64 R68, [R1+0x14a0] ;  /* 0x0014a00001447983 */ /* 0x000f680000100a00 */
[----:B------:R-:W-:Y:S04]  /*e1e0*/  LDGSTS.E [R12+0x41900], desc[UR8][R28.64], P4 ;  /* 0x419000001c0c7fae */ /* 0x000fe8000a1a1008 */
[----:B------:R-:W-:Y:S04]  /*e1f0*/  LDGSTS.E [R12+0x42800], desc[UR8][R22.64], P3 ;  /* 0x42800000160c7fae */ /* 0x000fe800099a1008 */
[----:B------:R-:W-:Y:S04]  /*e200*/  LDGSTS.E [R12+0x42900], desc[UR8][R250.64], P4 ;  /* 0x42900000fa0c7fae */ /* 0x000fe8000a1a1008 */
[----:B------:R-:W5:Y:S04]  /*e210*/  LDL.64 R28, [R1+0x1478] ;  /* 0x00147800011c7983 */ /* 0x000f680000100a00 */
[----:B------:R-:W5:Y:S04]  /*e220*/  LDL.64 R22, [R1+0x1470] ;  /* 0x0014700001167983 */ /* 0x000f680000100a00 */
[----:B------:R-:W5:Y:S04]  /*e230*/  LDL.64 R250, [R1+0x1468] ;  /* 0x0014680001fa7983 */ /* 0x000f680000100a00 */
[----:B------:R-:W-:Y:S04]  /*e240*/  LDGSTS.E [R12+0x43800], desc[UR8][R66.64], P3 ;  /* 0x43800000420c7fae */ /* 0x000fe800099a1008 */
[----:B------:R-:W5:Y:S04]  /*e250*/  LDL.64 R66, [R1+0x14c0] ;  /* 0x0014c00001427983 */ /* 0x000f680000100a00 */
[----:B----4-:R-:W-:Y:S04]  /*e260*/  LDGSTS.E [R12+0x43900], desc[UR8][R246.64], P4 ;  /* 0x43900000f60c7fae */ /* 0x010fe8000a1a1008 */
[----:B------:R-:W-:Y:S04]  /*e270*/  LDGSTS.E [R12+0x44800], desc[UR8][R64.64], P3 ;  /* 0x44800000400c7fae */ /* 0x000fe800099a1008 */
[----:B------:R-:W-:Y:S04]  /*e280*/  LDGSTS.E [R12+0x44900], desc[UR8][R62.64], P4 ;  /* 0x449000003e0c7fae */ /* 0x000fe8000a1a1008 */
[----:B------:R-:W4:Y:S04]  /*e290*/  LDL.64 R246, [R1+0x1498] ;  /* 0x0014980001f67983 */ /* 0x000f280000100a00 */
        /* <DEDUP_REMOVED lines=16> */
[----:B--2---:R-:W-:Y:S04]  /*e3a0*/  LDGSTS.E [R8+0x45a00], desc[UR8][R26.64], P3 ;  /* 0x45a000001a087fae */ /* 0x004fe800099a1008 */
[----:B---3--:R-:W-:Y:S04]  /*e3b0*/  LDGSTS.E [R8+0x45b00], desc[UR8][R244.64], P4 ;  /* 0x45b00000f4087fae */ /* 0x008fe8000a1a1008 */
[----:B-----5:R-:W-:Y:S04]  /*e3c0*/  LDGSTS.E [R8+0x46a00], desc[UR8][R248.64], P3 ;  /* 0x46a00000f8087fae */ /* 0x020fe800099a1008 */
[----:B------:R-:W2:Y:S04]  /*e3d0*/  LDL.64 R26, [R1+0x14a8] ;  /* 0x0014a800011a7983 */ /* 0x000ea80000100a00 */
[----:B------:R-:W3:Y:S04]  /*e3e0*/  LDL.64 R244, [R1+0x14b0] ;  /* 0x0014b00001f47983 */ /* 0x000ee80000100a00 */
[----:B------:R-:W5:Y:S04]  /*e3f0*/  LDL.64 R248, [R1+0x14b8] ;  /* 0x0014b80001f87983 */ /* 0x000f680000100a00 */
        /* <DEDUP_REMOVED lines=24> */
[----:B----4-:R-:W-:Y:S04]  /*e580*/  LDGSTS.E [R11+0x40c00], desc[UR8][R246.64], P3 ;  /* 0x40c00000f60b7fae */ /* 0x010fe800099a1008 */
[----:B------:R-:W-:Y:S04]  /*e590*/  LDGSTS.E [R11+0x40d00], desc[UR8][R68.64], P4 ;  /* 0x40d00000440b7fae */ /* 0x000fe8000a1a1008 */
[----:B------:R-:W4:Y:S04]  /*e5a0*/  LDL.64 R246, [R1+0x1550] ;  /* 0x0015500001f67983 */ /* 0x000f280000100a00 */
[----:B------:R-:W4:Y:S04]  /*e5b0*/  LDL.LU.64 R68, [R1+0x1fe0] ;  /* 0x001fe00001447983 */ /* 0x000f280000300a00 */
        /* <DEDUP_REMOVED lines=8> */
[----:B------:R-:W5:Y:S04]  /*e640*/  LDL.LU.64 R66, [R1+0x1fd8] ;  /* 0x001fd80001427983 */ /* 0x000f680000300a00 */
[----:B------:R-:W-:Y:S04]  /*e650*/  LDGSTS.E [R11+0x43d00], desc[UR8][R64.64], P4 ;  /* 0x43d00000400b7fae */ /* 0x000fe8000a1a1008 */
[----:B------:R-:W5:Y:S04]  /*e660*/  LDL.64 R250, [R1+0x1558] ;  /* 0x0015580001fa7983 */ /* 0x000f680000100a00 */
[----:B------:R-:W-:Y:S04]  /*e670*/  LDGSTS.E [R11+0x44c00], desc[UR8][R62.64], P3 ;  /* 0x44c000003e0b7fae */ /* 0x000fe800099a1008 */
[----:B------:R-:W-:Y:S04]  /*e680*/  LDGSTS.E [R11+0x44d00], desc[UR8][R60.64], P4 ;  /* 0x44d000003c0b7fae */ /* 0x000fe8000a1a1008 */
[----:B------:R-:W-:Y:S04]  /*e690*/  LDGSTS.E [R11+0x45c00], desc[UR8][R58.64], P3 ;  /* 0x45c000003a0b7fae */ /* 0x000fe800099a1008 */
[----:B------:R-:W-:Y:S04]  /*e6a0*/  LDGSTS.E [R11+0x45d00], desc[UR8][R56.64], P4 ;  /* 0x45d00000380b7fae */ /* 0x000fe8000a1a1008 */
[----:B------:R-:W5:Y:S04]  /*e6b0*/  LDL.LU.64 R64, [R1+0x1fd0] ;  /* 0x001fd00001407983 */ /* 0x000f680000300a00 */
        /* <DEDUP_REMOVED lines=28> */
[----:B------:R1:W-:Y:S04]  /*e880*/  LDGSTS.E [R3+0x45e00], desc[UR8][R22.64], P3 ;  /* 0x45e0000016037fae */ /* 0x0003e800099a1008 */
[----:B------:R-:W1:Y:S04]  /*e890*/  LDL.LU.64 R22, [R1+0x1c8] ;  /* 0x0001c80001167983 */ /* 0x000e680000300a00 */
[----:B------:R-:W5:Y:S04]  /*e8a0*/  LDL.LU.64 R32, [R1+0x1c0] ;  /* 0x0001c00001207983 */ /* 0x000f680000300a00 */
[----:B------:R-:W5:Y:S04]  /*e8b0*/  LDL.LU.64 R28, [R1+0x1b8] ;  /* 0x0001b800011c7983 */ /* 0x000f680000300a00 */
[----:B----4-:R-:W-:Y:S04]  /*e8c0*/  LDGSTS.E [R3+0x45f00], desc[UR8][R246.64], P4 ;  /* 0x45f00000f6037fae */ /* 0x010fe8000a1a1008 */
[----:B------:R-:W4:Y:S04]  /*e8d0*/  LDL.LU.64 R246, [R1+0x1b0] ;  /* 0x0001b00001f67983 */ /* 0x000f280000300a00 */
[----:B--2---:R-:W-:Y:S04]  /*e8e0*/  LDGSTS.E [R3+0x46e00], desc[UR8][R26.64], P3 ;  /* 0x46e000001a037fae */ /* 0x004fe800099a1008 */
[----:B---3--:R-:W-:Y:S04]  /*e8f0*/  LDGSTS.E [R3+0x46f00], desc[UR8][R244.64], P4 ;  /* 0x46f00000f4037fae */ /* 0x008fe8000a1a1008 */
[----:B-----5:R-:W-:Y:S01]  /*e900*/  LDGSTS.E [R3+0x47e00], desc[UR8][R248.64], P3 ;  /* 0x47e00000f8037fae */ /* 0x020fe200099a1008 */
[----:B------:R-:W-:Y:S01]  /*e910*/  ISETP.GE.U32.AND P3, PT, R2, 0x7ffffef4, PT ;  /* 0x7ffffef40200780c */ /* 0x000fe20003f66070 */
[----:B------:R-:W-:-:S02]  /*e920*/  IMAD.SHL.U32 R2, R20, 0x80, RZ ;  /* 0x0000008014027824 */ /* 0x000fc400078e00ff */
[----:B------:R-:W2:Y:S04]  /*e930*/  LDL.LU.64 R244, [R1+0x188] ;  /* 0x0001880001f47983 */ /* 0x000ea80000300a00 */
[----:B------:R-:W-:Y:S04]  /*e940*/  LDGSTS.E [R3+0x47f00], desc[UR8][R250.64], P4 ;  /* 0x47f00000fa037fae */ /* 0x000fe8000a1a1008 */
[----:B------:R-:W0:Y:S01]  /*e950*/  LDGDEPBAR ;  /* 0x00000000000079af */ /* 0x000e220000000000 */
[C---:B------:R-:W-:Y:S01]  /*e960*/  IMAD.WIDE R18, R2.reuse, 0x4, R18 ;  /* 0x0000000402127825 */ /* 0x040fe200078e0212 */
[----:B------:R-:W-:Y:S03]  /*e970*/  BAR.SYNC.DEFER_BLOCKING 0x0 ;  /* 0x0000000000007b1d */ /* 0x000fe60000010000 */
[----:B------:R-:W-:-:S04]  /*e980*/  IMAD.WIDE R4, R2, 0x4, R4 ;  /* 0x0000000402047825 */ /* 0x000fc800078e0204 */
[C---:B------:R-:W-:Y:S01]  /*e990*/  IMAD.WIDE R6, R2.reuse, 0x4, R6 ;  /* 0x0000000402067825 */ /* 0x040fe200078e0206 */
[----:B------:R-:W3:Y:S03]  /*e9a0*/  LDL.LU.64 R248, [R1+0x180] ;  /* 0x0001800001f87983 */ /* 0x000ee60000300a00 */
[C---:B------:R-:W-:Y:S01]  /*e9b0*/  IMAD.WIDE R16, R2.reuse, 0x4, R16 ;  /* 0x0000000402107825 */ /* 0x040fe200078e0210 */
[----:B------:R-:W5:Y:S04]  /*e9c0*/  LDL.LU.64 R30, [R1+0x178] ;  /* 0x00017800011e7983 */ /* 0x000f680000300a00 */
[----:B------:R-:W5:Y:S04]  /*e9d0*/  LDL.LU.64 R26, [R1+0x170] ;  /* 0x00017000011a7983 */ /* 0x000f680000300a00 */
[----:B------:R-:W-:Y:S04]  /*e9e0*/  STL.64 [R1+0xef8], R18 ;  /* 0x000ef81201007387 */ /* 0x000fe80000100a00 */
[----:B------:R-:W-:Y:S01]  /*e9f0*/  @!PT LDS RZ, [RZ] ;  /* 0x00000000fffff984 */ /* 0x000fe20000000800 */
[----:B------:R-:W-:Y:S01]  /*ea00*/  @!PT LDS RZ, [RZ] ;  /* 0x00000000fffff984 */ /* 0x000fe20000000800 */
[----:B------:R-:W-:Y:S01]  /*ea10*/  @!PT LDS RZ, [RZ] ;  /* 0x00000000fffff984 */ /* 0x000fe20000000800 */
[----:B------:R-:W-:Y:S04]  /*ea20*/  LDGSTS.E [R13+0x20000], desc[UR8][R18.64], !P0 ;  /* 0x20000000120d7fae */ /* 0x000fe8000c1a1008 */
[----:B------:R1:W-:Y:S04]  /*ea30*/  STL.64 [R1+0xf00], R4 ;  /* 0x000f000401007387 */ /* 0x0003e80000100a00 */
[----:B------:R1:W-:Y:S04]  /*ea40*/  LDGSTS.E [R13+0x20100], desc[UR8][R4.64], !P0 ;  /* 0x20100000040d7fae */ /* 0x0003e8000c1a1008 */
[----:B------:R-:W-:Y:S04]  /*ea50*/  STL.64 [R1+0xf08], R6 ;  /* 0x000f080601007387 */ /* 0x000fe80000100a00 */
[----:B------:R-:W-:Y:S04]  /*ea60*/  LDGSTS.E [R13+0x20200], desc[UR8][R6.64], !P0 ;  /* 0x20200000060d7fae */ /* 0x000fe8000c1a1008 */
[----:B------:R1:W-:Y:S02]  /*ea70*/  STL.64 [R1+0xf10], R16 ;  /* 0x000f101001007387 */ /* 0x0003e40000100a00 */
[----:B-1----:R-:W-:-:S02]  /*ea80*/  IMAD.WIDE R22, R2, 0x4, R22 ;  /* 0x0000000402167825 */ /* 0x002fc400078e0216 */
[----:B------:R1:W-:Y:S01]  /*ea90*/  LDGSTS.E [R13+0x20300], desc[UR8][R16.64], !P0 ;  /* 0x20300000100d7fae */ /* 0x0003e2000c1a1008 */
[----:B------:R-:W-:Y:S01]  /*eaa0*/  IADD3 R0, PT, PT, R252, -0x95, RZ ;  /* 0xffffff6bfc007810 */ /* 0x000fe20007ffe0ff */
[----:B------:R-:W2:Y:S01]  /*eab0*/  LDC R4, c[0x0][0x3a0] ;  /* 0x0000e800ff047b82 */ /* 0x000ea20000000800 */
[C---:B------:R-:W-:Y:S01]  /*eac0*/  IMAD.WIDE R18, R2.reuse, 0x4, R32 ;  /* 0x0000000402127825 */ /* 0x040fe200078e0220 */
[----:B------:R-:W5:Y:S04]  /*ead0*/  LDL.LU.64 R20, [R1+0x148] ;  /* 0x0001480001147983 */ /* 0x000f680000300a00 */
[----:B------:R-:W5:Y:S01]  /*eae0*/  LDL.LU.64 R250, [R1+0x140] ;  /* 0x0001400001fa7983 */ /* 0x000f620000300a00 */
[----:B------:R-:W-:Y:S01]  /*eaf0*/  ISETP.GE.U32.AND P4, PT, R15, 0x7ffffef0, PT ;  /* 0x7ffffef00f00780c */ /* 0x000fe20003f86070 */
[----:B------:R-:W2:Y:S01]  /*eb00*/  LDC R5, c[0x0][0x3a0] ;  /* 0x0000e800ff057b82 */ /* 0x000ea20000000800 */
[C---:B-1----:R-:W-:Y:S01]  /*eb10*/  IMAD.WIDE R16, R2.reuse, 0x4, R28 ;  /* 0x0000000402107825 */ /* 0x042fe200078e021c */
[----:B------:R1:W-:Y:S04]  /*eb20*/  STL.64 [R1+0x9e0], R22 ;  /* 0x0009e01601007387 */ /* 0x0003e80000100a00 */
[----:B------:R3:W-:Y:S01]  /*eb30*/  STL.64 [R1+0x9f0], R18 ;  /* 0x0009f01201007387 */ /* 0x0007e20000100a00 */
[----:B----4-:R-:W-:-:S03]  /*eb40*/  IMAD.WIDE R6, R2, 0x4, R246 ;  /* 0x0000000402067825 */ /* 0x010fc600078e02f6 */
[----:B------:R-:W4:Y:S01]  /*eb50*/  LDL.LU.64 R34, [R1+0x138] ;  /* 0x0001380001227983 */ /* 0x000f220000300a00 */
[----:B------:R-:W-:Y:S01]  /*eb60*/  ISETP.GE.U32.AND P0, PT, R0, 0x7ffffeec, PT ;  /* 0x7ffffeec0000780c */ /* 0x000fe20003f06070 */
[----:B------:R-:W2:Y:S02]  /*eb70*/  LDC R15, c[0x0][0x3a0] ;  /* 0x0000e800ff0f7b82 */ /* 0x000ea40000000800 */
[----:B------:R5:W-:Y:S04]  /*eb80*/  STL.64 [R1+0xa00], R16 ;  /* 0x000a001001007387 */ /* 0x000be80000100a00 */
[----:B------:R-:W4:Y:S01]  /*eb90*/  LDL.LU.64 R246, [R1+0x130] ;  /* 0x0001300001f67983 */ /* 0x000f220000300a00 */
[----:B------:R-:W-:-:S03]  /*eba0*/  VIADD R0, R24, 0xffffff67 ;  /* 0xffffff6718007836 */ /* 0x000fc60000000000 */
[----:B------:R-:W-:Y:S04]  /*ebb0*/  LDGSTS.E [R13+0x21000], desc[UR8][R22.64], !P1 ;  /* 0x21000000160d7fae */ /* 0x000fe8000c9a1008 */
[----:B------:R3:W-:Y:S04]  /*ebc0*/  LDGSTS.E [R13+0x21100], desc[UR8][R18.64], !P1 ;  /* 0x21100000120d7fae */ /* 0x0007e8000c9a1008 */
[----:B------:R2:W-:Y:S04]  /*ebd0*/  STL.64 [R1+0xa10], R6 ;  /* 0x000a100601007387 */ /* 0x0005e80000100a00 */
[----:B------:R-:W4:Y:S04]  /*ebe0*/  LDL.LU.64 R28, [R1+0x108] ;  /* 0x00010800011c7983 */ /* 0x000f280000300a00 */
[----:B-1----:R-:W4:Y:S04]  /*ebf0*/  LDL.LU.64 R22, [R1+0x100] ;  /* 0x0001000001167983 */ /* 0x002f280000300a00 */
[----:B------:R5:W-:Y:S04]  /*ec00*/  LDGSTS.E [R13+0x21200], desc[UR8][R16.64], !P1 ;  /* 0x21200000100d7fae */ /* 0x000be8000c9a1008 */
[----:B------:R1:W-:Y:S01]  /*ec10*/  LDGSTS.E [R13+0x21300], desc[UR8][R6.64], !P1 ;  /* 0x21300000060d7fae */ /* 0x0003e2000c9a1008 */
[----:B--2---:R-:W-:-:S05]  /*ec20*/  IMAD.WIDE R24, R2, 0x4, R244 ;  /* 0x0000000402187825 */ /* 0x004fca00078e02f4 */
[----:B------:R-:W-:Y:S04]  /*ec30*/  STL.64 [R1+0xa98], R24 ;  /* 0x000a981801007387 */ /* 0x000fe80000100a00 */
[----:B------:R-:W2:Y:S04]  /*ec40*/  LDL.LU.64 R244, [R1+0xf8] ;  /* 0x0000f80001f47983 */ /* 0x000ea80000300a00 */
[----:B------:R-:W-:Y:S01]  /*ec50*/  LDGSTS.E [R13+0x22000], desc[UR8][R24.64], !P2 ;  /* 0x22000000180d7fae */ /* 0x000fe2000d1a1008 */
[----:B---3--:R-:W-:-:S04]  /*ec60*/  IMAD.WIDE R18, R2, 0x4, R248 ;  /* 0x0000000402127825 */ /* 0x008fc800078e02f8 */
[C---:B-----5:R-:W-:Y:S01]  /*ec70*/  IMAD.WIDE R16, R2.reuse, 0x4, R30 ;  /* 0x0000000402107825 */ /* 0x060fe200078e021e */
[----:B------:R-:W-:Y:S03]  /*ec80*/  STL.64 [R1+0xaa8], R18 ;  /* 0x000aa81201007387 */ /* 0x000fe60000100a00 */
[C---:B-1----:R-:W-:Y:S01]  /*ec90*/  IMAD.WIDE R6, R2.reuse, 0x4, R26 ;  /* 0x0000000402067825 */ /* 0x042fe200078e021a */
[----:B------:R-:W3:Y:S04]  /*eca0*/  LDL.LU.64 R248, [R1+0xf0] ;  /* 0x0000f00001f87983 */ /* 0x000ee80000300a00 */
[----:B------:R-:W-:Y:S04]  /*ecb0*/  STL.64 [R1+0xab0], R16 ;  /* 0x000ab01001007387 */ /* 0x000fe80000100a00 */
[----:B------:R1:W-:Y:S04]  /*ecc0*/  STL.64 [R1+0xab8], R6 ;  /* 0x000ab80601007387 */ /* 0x0003e80000100a00 */
[----:B------:R-:W-:Y:S04]  /*ecd0*/  LDGSTS.E [R13+0x22100], desc[UR8][R18.64], !P2 ;  /* 0x22100000120d7fae */ /* 0x000fe8000d1a1008 */
[----:B------:R-:W5:Y:S04]  /*ece0*/  LDL.LU.64 R30, [R1+0xd8] ;  /* 0x0000d800011e7983 */ /* 0x000f680000300a00 */
[----:B------:R-:W-:Y:S04]  /*ecf0*/  LDGSTS.E [R13+0x22200], desc[UR8][R16.64], !P2 ;  /* 0x22200000100d7fae */ /* 0x000fe8000d1a1008 */
[----:B------:R-:W5:Y:S04]  /*ed00*/  LDL.LU.64 R26, [R1+0xd0] ;  /* 0x0000d000011a7983 */ /* 0x000f680000300a00 */
[----:B------:R1:W-:Y:S01]  /*ed10*/  LDGSTS.E [R13+0x22300], desc[UR8][R6.64], !P2 ;  /* 0x22300000060d7fae */ /* 0x0003e2000d1a1008 */
[C---:B----4-:R-:W-:Y:S01]  /*ed20*/  IMAD.WIDE R28, R2.reuse, 0x4, R28 ;  /* 0x00000004021c7825 */ /* 0x050fe200078e021c */
[----:B-1----:R-:W1:Y:S03]  /*ed30*/  LDC R6, c[0x0][0x3a0] ;  /* 0x0000e800ff067b82 */ /* 0x002e660000000800 */
[----:B------:R-:W-:-:S04]  /*ed40*/  IMAD.WIDE R24, R2, 0x4, R20 ;  /* 0x0000000402187825 */ /* 0x000fc800078e0214 */
[C---:B------:R-:W-:Y:S01]  /*ed50*/  IMAD.WIDE R20, R2.reuse, 0x4, R250 ;  /* 0x0000000402147825 */ /* 0x040fe200078e02fa */
[----:B------:R4:W-:Y:S03]  /*ed60*/  STL.64 [R1+0xb70], R24 ;  /* 0x000b701801007387 */ /* 0x0009e60000100a00 */
[C---:B------:R-:W-:Y:S01]  /*ed70*/  IMAD.WIDE R18, R2.reuse, 0x4, R34 ;  /* 0x0000000402127825 */ /* 0x040fe200078e0222 */
[----:B------:R-:W5:Y:S03]  /*ed80*/  LDL.LU.64 R32, [R1+0xc8] ;  /* 0x0000c80001207983 */ /* 0x000f660000300a00 */
[C---:B------:R-:W-:Y:S01]  /*ed90*/  IMAD.WIDE R16, R2.reuse, 0x4, R246 ;  /* 0x0000000402107825 */ /* 0x040fe200078e02f6 */
[----:B------:R1:W-:Y:S04]  /*eda0*/  STL.64 [R1+0xb80], R20 ;  /* 0x000b801401007387 */ /* 0x0003e80000100a00 */
[----:B------:R-:W5:Y:S04]  /*edb0*/  LDL.LU.64 R250, [R1+0xc0] ;  /* 0x0000c00001fa7983 */ /* 0x000f680000300a00 */
[----:B------:R2:W-:Y:S04]  /*edc0*/  STL.64 [R1+0xba0], R18 ;  /* 0x000ba01201007387 */ /* 0x0005e80000100a00 */
[----:B------:R-:W-:Y:S04]  /*edd0*/  LDGSTS.E [R13+0x23000], desc[UR8][R24.64], !P3 ;  /* 0x23000000180d7fae */ /* 0x000fe8000d9a1008 */
[----:B------:R-:W-:Y:S04]  /*ede0*/  STL.64 [R1+0xbb0], R16 ;  /* 0x000bb01001007387 */ /* 0x000fe80000100a00 */
[----:B------:R-:W-:Y:S04]  /*edf0*/  LDGSTS.E [R13+0x23100], desc[UR8][R20.64], !P3 ;  /* 0x23100000140d7fae */ /* 0x000fe8000d9a1008 */
[----:B----4-:R-:W4:Y:S01]  /*ee00*/  LDL.LU.64 R24, [R1+0xb8] ;  /* 0x0000b80001187983 */ /* 0x010f220000300a00 */
[----:B------:R-:W-:-:S03]  /*ee10*/  IMAD.WIDE R22, R2, 0x4, R22 ;  /* 0x0000000402167825 */ /* 0x000fc600078e0216 */
[----:B------:R2:W-:Y:S04]  /*ee20*/  LDGSTS.E [R13+0x23200], desc[UR8][R18.64], !P3 ;  /* 0x23200000120d7fae */ /* 0x0005e8000d9a1008 */
[----:B-1----:R-:W4:Y:S04]  /*ee30*/  LDL.LU.64 R20, [R1+0xb0] ;  /* 0x0000b00001147983 */ /* 0x002f280000300a00 */
[----:B------:R-:W4:Y:S04]  /*ee40*/  LDL.LU.64 R246, [R1+0xa8] ;  /* 0x0000a80001f67983 */ /* 0x000f280000300a00 */
[----:B------:R3:W-:Y:S04]  /*ee50*/  LDGSTS.E [R13+0x23300], desc[UR8][R16.64], !P3 ;  /* 0x23300000100d7fae */ /* 0x0007e8000d9a1008 */
[----:B------:R1:W-:Y:S01]  /*ee60*/  STL.64 [R1+0xd58], R28 ;  /* 0x000d581c01007387 */ /* 0x0003e20000100a00 */
[----:B--2---:R-:W-:-:S03]  /*ee70*/  IMAD.WIDE R18, R2, 0x4, R244 ;  /* 0x0000000402127825 */ /* 0x004fc600078e02f4 */
[----:B------:R2:W-:Y:S04]  /*ee80*/  STL.64 [R1+0xd60], R22 ;  /* 0x000d601601007387 */ /* 0x0005e80000100a00 */
[----:B------:R-:W-:Y:S04]  /*ee90*/  LDGSTS.E [R13+0x24000], desc[UR8][R28.64], !P4 ;  /* 0x240000001c0d7fae */ /* 0x000fe8000e1a1008 */
[----:B------:R2:W-:Y:S04]  /*eea0*/  STL.64 [R1+0xd68], R18 ;  /* 0x000d681201007387 */ /* 0x0005e80000100a00 */
[----:B------:R-:W-:Y:S04]  /*eeb0*/  LDGSTS.E [R13+0x24100], desc[UR8][R22.64], !P4 ;  /* 0x24100000160d7fae */ /* 0x000fe8000e1a1008 */
[----:B-1----:R-:W4:Y:S04]  /*eec0*/  LDL.LU.64 R28, [R1+0xa0] ;  /* 0x0000a000011c7983 */ /* 0x002f280000300a00 */
[----:B------:R1:W-:Y:S01]  /*eed0*/  LDGSTS.E [R13+0x24200], desc[UR8][R18.64], !P4 ;  /* 0x24200000120d7fae */ /* 0x0003e2000e1a1008 */
[----:B---3--:R-:W-:-:S05]  /*eee0*/  IMAD.WIDE R16, R2, 0x4, R248 ;  /* 0x0000000402107825 */ /* 0x008fca00078e02f8 */
[----:B------:R3:W-:Y:S04]  /*eef0*/  STL.64 [R1+0xd70], R16 ;  /* 0x000d701001007387 */ /* 0x0007e80000100a00 */
[----:B------:R-:W4:Y:S04]  /*ef00*/  LDL.LU.64 R244, [R1+0x98] ;  /* 0x0000980001f47983 */ /* 0x000f280000300a00 */
[----:B--2---:R-:W2:Y:S01]  /*ef10*/  LDL.LU.64 R22, [R1+0x90] ;  /* 0x0000900001167983 */ /* 0x004ea20000300a00 */
[----:B-----5:R-:W-:-:S03]  /*ef20*/  IMAD.WIDE R30, R2, 0x4, R30 ;  /* 0x00000004021e7825 */ /* 0x020fc600078e021e */
[----:B------:R3:W-:Y:S04]  /*ef30*/  LDGSTS.E [R13+0x24300], desc[UR8][R16.64], !P4 ;  /* 0x24300000100d7fae */ /* 0x0007e8000e1a1008 */
[----:B------:R-:W5:Y:S01]  /*ef40*/  LDL.LU.64 R248, [R1+0x88] ;  /* 0x0000880001f87983 */ /* 0x000f620000300a00 */
[----:B------:R-:W-:-:S03]  /*ef50*/  IMAD.WIDE R26, R2, 0x4, R26 ;  /* 0x00000004021a7825 */ /* 0x000fc600078e021a */
[----:B------:R-:W-:Y:S04]  /*ef60*/  STL.64 [R1+0xd78], R30 ;  /* 0x000d781e01007387 */ /* 0x000fe80000100a00 */
[----:B------:R-:W-:Y:S04]  /*ef70*/  LDGSTS.E [R13+0x25000], desc[UR8][R30.64], !P0 ;  /* 0x250000001e0d7fae */ /* 0x000fe8000c1a1008 */
[----:B------:R4:W-:Y:S04]  /*ef80*/  STL.64 [R1+0xd80], R26 ;  /* 0x000d801a01007387 */ /* 0x0009e80000100a00 */
[----:B------:R4:W-:Y:S01]  /*ef90*/  LDGSTS.E [R13+0x25100], desc[UR8][R26.64], !P0 ;  /* 0x251000001a0d7fae */ /* 0x0009e2000c1a1008 */
[----:B-1----:R-:W-:-:S05]  /*efa0*/  IMAD.WIDE R18, R2, 0x4, R32 ;  /* 0x0000000402127825 */ /* 0x002fca00078e0220 */
[----:B------:R1:W-:Y:S01]  /*efb0*/  STL.64 [R1+0xd88], R18 ;  /* 0x000d881201007387 */ /* 0x0003e20000100a00 */
[----:B---3--:R-:W-:-:S03]  /*efc0*/  IMAD.WIDE R16, R2, 0x4, R250 ;  /* 0x0000000402107825 */ /* 0x008fc600078e02fa */
[----:B------:R1:W-:Y:S04]  /*efd0*/  LDGSTS.E [R13+0x25200], desc[UR8][R18.64], !P0 ;  /* 0x25200000120d7fae */ /* 0x0003e8000c1a1008 */
[----:B------:R-:W3:Y:S04]  /*efe0*/  LDL.LU.64 R250, [R1+0x80] ;  /* 0x0000800001fa7983 */ /* 0x000ee80000300a00 */
[----:B------:R1:W-:Y:S04]  /*eff0*/  STL.64 [R1+0xd90], R16 ;  /* 0x000d901001007387 */ /* 0x0003e80000100a00 */
[----:B------:R-:W3:Y:S01]  /*f000*/  LDL.LU.64 R34, [R1+0x78] ;  /* 0x0000780001227983 */ /* 0x000ee20000300a00 */
[----:B------:R-:W-:Y:S01]  /*f010*/  ISETP.GE.U32.AND P1, PT, R0, 0x7ffffee8, PT ;  /* 0x7ffffee80000780c */ /* 0x000fe20003f26070 */
[----:B----4-:R-:W-:-:S02]  /*f020*/  IMAD.WIDE R26, R2, 0x4, R24 ;  /* 0x00000004021a7825 */ /* 0x010fc400078e0218 */
[----:B------:R4:W-:Y:S04]  /*f030*/  LDGSTS.E [R13+0x25300], desc[UR8][R16.64], !P0 ;  /* 0x25300000100d7fae */ /* 0x0009e8000c1a1008 */
[----:B------:R-:W-:Y:S01]  /*f040*/  STL.64 [R1+0xda0], R26 ;  /* 0x000da01a01007387 */ /* 0x000fe20000100a00 */
[----:B------:R-:W-:-:S03]  /*f050*/  IMAD.WIDE R24, R2, 0x4, R20 ;  /* 0x0000000402187825 */ /* 0x000fc600078e0214 */
[----:B------:R-:W3:Y:S01]  /*f060*/  LDL.LU.64 R32, [R1+0x70] ;  /* 0x0000700001207983 */ /* 0x000ee20000300a00 */
[----:B-1----:R-:W-:-:S03]  /*f070*/  IMAD.WIDE R18, R2, 0x4, R246 ;  /* 0x0000000402127825 */ /* 0x002fc600078e02f6 */
[----:B------:R-:W-:Y:S04]  /*f080*/  STL.64 [R1+0xda8], R24 ;  /* 0x000da81801007387 */ /* 0x000fe80000100a00 */
[----:B------:R-:W3:Y:S04]  /*f090*/  LDL.LU.64 R20, [R1+0x68] ;  /* 0x0000680001147983 */ /* 0x000ee80000300a00 */
[----:B------:R5:W-:Y:S04]  /*f0a0*/  STL.64 [R1+0xdb0], R18 ;  /* 0x000db01201007387 */ /* 0x000be80000100a00 */
[----:B------:R-:W3:Y:S01]  /*f0b0*/  LDL.LU.64 R246, [R1+0x60] ;  /* 0x0000600001f67983 */ /* 0x000ee20000300a00 */
[----:B------:R-:W-:-:S02]  /*f0c0*/  VIADD R0, R15, 0xffffff7e ;  /* 0xffffff7e0f007836 */ /* 0x000fc40000000000 */
[----:B------:R-:W1:Y:S01]  /*f0d0*/  LDC R15, c[0x0][0x3a0] ;  /* 0x0000e800ff0f7b82 */ /* 0x000e620000000800 */
[----:B------:R-:W-:Y:S02]  /*f0e0*/  LDGSTS.E [R13+0x26000], desc[UR8][R26.64], !P1 ;  /* 0x260000001a0d7fae */ /* 0x000fe4000c9a1008 */
[----:B------:R-:W-:Y:S02]  /*f0f0*/  ISETP.GE.U32.AND P2, PT, R0, 0x7ffffeff, PT ;  /* 0x7ffffeff0000780c */ /* 0x000fe40003f46070 */
[----:B------:R-:W-:Y:S01]  /*f100*/  IADD3 R0, PT, PT, R4, -0x83, RZ ;  /* 0xffffff7d04007810 */ /* 0x000fe20007ffe0ff */
[----:B------:R-:W-:Y:S02]  /*f110*/  LDGSTS.E [R13+0x26100], desc[UR8][R24.64], !P1 ;  /* 0x26100000180d7fae */ /* 0x000fe4000c9a1008 */
[----:B------:R-:W1:Y:S01]  /*f120*/  LDC R4, c[0x0][0x3a0] ;  /* 0x0000e800ff047b82 */ /* 0x000e620000000800 */
[----:B------:R-:W-:Y:S01]  /*f130*/  ISETP.GE.U32.AND P3, PT, R0, 0x7ffffefe, PT ;  /* 0x7ffffefe0000780c */ /* 0x000fe20003f66070 */
[----:B------:R-:W-:Y:S01]  /*f140*/  VIADD R0, R5, 0xffffff7c ;  /* 0xffffff7c05007836 */ /* 0x000fe20000000000 */
[----:B------:R5:W-:Y:S04]  /*f150*/  LDGSTS.E [R13+0x26200], desc[UR8][R18.64], !P1 ;  /* 0x26200000120d7fae */ /* 0x000be8000c9a1008 */
[----:B------:R-:W-:Y:S01]  /*f160*/  ISETP.GE.U32.AND P4, PT, R0, 0x7ffffefd, PT ;  /* 0x7ffffefd0000780c */ /* 0x000fe20003f86070 */
[----:B------:R-:W-:Y:S01]  /*f170*/  VIADD R0, R6, 0xffffff63 ;  /* 0xffffff6306007836 */ /* 0x000fe20000000000 */
[----:B------:R-:W1:Y:S01]  /*f180*/  LDC R5, c[0x0][0x3a0] ;  /* 0x0000e800ff057b82 */ /* 0x000e620000000800 */
[----:B----4-:R-:W-:-:S03]  /*f190*/  IMAD.WIDE R16, R2, 0x4, R28 ;  /* 0x0000000402107825 */ /* 0x010fc600078e021c */
[----:B------:R-:W-:Y:S02]  /*f1a0*/  ISETP.GE.U32.AND P0, PT, R0, 0x7ffffee4, PT ;  /* 0x7ffffee40000780c */ /* 0x000fe40003f06070 */
[----:B------:R3:W-:Y:S02]  /*f1b0*/  STL.64 [R1+0xdb8], R16 ;  /* 0x000db81001007387 */ /* 0x0007e40000100a00 */
[----:B------:R-:W4:Y:S02]  /*f1c0*/  LDC R6, c[0x0][0x3a0] ;  /* 0x0000e800ff067b82 */ /* 0x000f240000000800 */
[----:B------:R-:W4:Y:S04]  /*f1d0*/  LDL.LU.64 R30, [R1+0x58] ;  /* 0x00005800011e7983 */ /* 0x000f280000300a00 */
[----:B------:R3:W-:Y:S01]  /*f1e0*/  LDGSTS.E [R13+0x26300], desc[UR8][R16.64], !P1 ;  /* 0x26300000100d7fae */ /* 0x0007e2000c9a1008 */
[----:B------:R-:W-:-:S04]  /*f1f0*/  IMAD.WIDE R244, R2, 0x4, R244 ;  /* 0x0000000402f47825 */ /* 0x000fc800078e02f4 */
[C---:B--2---:R-:W-:Y:S01]  /*f200*/  IMAD.WIDE R22, R2.reuse, 0x4, R22 ;  /* 0x0000000402167825 */ /* 0x044fe200078e0216 */
[----:B------:R-:W-:Y:S04]  /*f210*/  STL.64 [R1+0xdd8], R244 ;  /* 0x000dd8f401007387 */ /* 0x000fe80000100a00 */
[----:B------:R-:W2:Y:S01]  /*f220*/  LDL.LU.64 R28, [R1+0x50] ;  /* 0x00005000011c7983 */ /* 0x000ea20000300a00 */
[----:B-----5:R-:W-:-:S03]  /*f230*/  IMAD.WIDE R18, R2, 0x4, R248 ;  /* 0x0000000402127825 */ /* 0x020fc600078e02f8 */
[----:B------:R5:W-:Y:S04]  /*f240*/  STL.64 [R1+0xde0], R22 ;  /* 0x000de01601007387 */ /* 0x000be80000100a00 */
[----:B------:R-:W2:Y:S04]  /*f250*/  LDL.LU.64 R26, [R1+0x48] ;  /* 0x00004800011a7983 */ /* 0x000ea80000300a00 */
[----:B------:R-:W-:Y:S04]  /*f260*/  STL.64 [R1+0xde8], R18 ;  /* 0x000de81201007387 */ /* 0x000fe80000100a00 */
[----:B------:R-:W2:Y:S04]  /*f270*/  LDL.LU.64 R24, [R1+0x40] ;  /* 0x0000400001187983 */ /* 0x000ea80000300a00 */
[----:B------:R-:W-:Y:S04]  /*f280*/  LDGSTS.E [R13+0x27000], desc[UR8][R244.64], !P0 ;  /* 0x27000000f40d7fae */ /* 0x000fe8000c1a1008 */
[----:B------:R-:W-:Y:S04]  /*f290*/  LDGSTS.E [R13+0x27100], desc[UR8][R22.64], !P0 ;  /* 0x27100000160d7fae */ /* 0x000fe8000c1a1008 */
[----:B------:R-:W-:Y:S01]  /*f2a0*/  LDGSTS.E [R13+0x27200], desc[UR8][R18.64], !P0 ;  /* 0x27200000120d7fae */ /* 0x000fe2000c1a1008 */
[----:B-1----:R-:W-:-:S02]  /*f2b0*/  IADD3 R0, PT, PT, R4, -0xa1, RZ ;  /* 0xffffff5f04007810 */ /* 0x002fc40007ffe0ff */
[----:B------:R-:W1:Y:S02]  /*f2c0*/  LDC R4, c[0x0][0x3a0] ;  /* 0x0000e800ff047b82 */ /* 0x000e640000000800 */
[----:B------:R-:W-:Y:S01]  /*f2d0*/  ISETP.GE.U32.AND P1, PT, R0, 0x7ffffee0, PT ;  /* 0x7ffffee00000780c */ /* 0x000fe20003f26070 */
[----:B------:R-:W-:-:S05]  /*f2e0*/  VIADD R0, R5, 0xffffff5b ;  /* 0xffffff5b05007836 */ /* 0x000fca0000000000 */
[----:B------:R-:W1:Y:S01]  /*f2f0*/  LDC R5, c[0x0][0x3a0] ;  /* 0x0000e800ff057b82 */ /* 0x000e620000000800 */
[----:B---3--:R-:W-:-:S05]  /*f300*/  IMAD.WIDE R16, R2, 0x4, R250 ;  /* 0x0000000402107825 */ /* 0x008fca00078e02fa */
[----:B------:R3:W-:Y:S04]  /*f310*/  STL.64 [R1+0xdf0], R16 ;  /* 0x000df01001007387 */ /* 0x0007e80000100a00 */
[----:B------:R3:W-:Y:S04]  /*f320*/  LDGSTS.E [R13+0x27300], desc[UR8][R16.64], !P0 ;  /* 0x27300000100d7fae */ /* 0x0007e8000c1a1008 */
[----:B-----5:R-:W5:Y:S04]  /*f330*/  LDL.LU.64 R22, [R1+0x38] ;  /* 0x0000380001167983 */ /* 0x020f680000300a00 */
[----:B------:R-:W5:Y:S01]  /*f340*/  LDL.LU.64 R244, [R1+0x30] ;  /* 0x0000300001f47983 */ /* 0x000f620000300a00 */
[----:B---3--:R-:W-:-:S03]  /*f350*/  IMAD.WIDE R16, R2, 0x4, R34 ;  /* 0x0000000402107825 */ /* 0x008fc600078e0222 */
[----:B------:R-:W3:Y:S01]  /*f360*/  LDL.LU.64 R248, [R1+0x28] ;  /* 0x0000280001f87983 */ /* 0x000ee20000300a00 */
[----:B------:R-:W-:-:S03]  /*f370*/  IMAD.WIDE R34, R2, 0x4, R32 ;  /* 0x0000000402227825 */ /* 0x000fc600078e0220 */
[----:B------:R-:W3:Y:S01]  /*f380*/  LDL.LU.64 R250, [R1+0x20] ;  /* 0x0000200001fa7983 */ /* 0x000ee20000300a00 */
[----:B------:R-:W-:-:S03]  /*f390*/  IMAD.WIDE R18, R2, 0x4, R20 ;  /* 0x0000000402127825 */ /* 0x000fc600078e0214 */
[----:B------:R-:W-:Y:S04]  /*f3a0*/  STL.64 [R1+0xe18], R16 ;  /* 0x000e181001007387 */ /* 0x000fe80000100a00 */
[----:B------:R1:W-:Y:S01]  /*f3b0*/  STL.64 [R1+0xe28], R18 ;  /* 0x000e281201007387 */ /* 0x0003e20000100a00 */
[----:B------:R-:W-:-:S03]  /*f3c0*/  IMAD.WIDE R32, R2, 0x4, R246 ;  /* 0x0000000402207825 */ /* 0x000fc600078e02f6 */
[----:B------:R1:W-:Y:S04]  /*f3d0*/  STL.64 [R1+0xe20], R34 ;  /* 0x000e202201007387 */ /* 0x0003e80000100a00 */
[----:B------:R-:W3:Y:S04]  /*f3e0*/  LDL.LU.64 R246, [R1+0x18] ;  /* 0x0000180001f67983 */ /* 0x000ee80000300a00 */
[----:B------:R1:W-:Y:S01]  /*f3f0*/  STL.64 [R1+0xe30], R32 ;  /* 0x000e302001007387 */ /* 0x0003e20000100a00 */
[----:B------:R-:W-:-:S03]  /*f400*/  ISETP.GE.U32.AND P0, PT, R0, 0x7ffffedc, PT ;  /* 0x7ffffedc0000780c */ /* 0x000fc60003f06070 */
[----:B------:R-:W3:Y:S01]  /*f410*/  LDL.LU.64 R20, [R1+0x10] ;  /* 0x0000100001147983 */ /* 0x000ee20000300a00 */
[----:B----4-:R-:W-:Y:S01]  /*f420*/  VIADD R0, R6, 0xffffff57 ;  /* 0xffffff5706007836 */ /* 0x010fe20000000000 */
[----:B------:R-:W-:Y:S01]  /*f430*/  MOV R6, R18 ;  /* 0x0000001200067202 */ /* 0x000fe20000000f00 */
[----:B------:R-:W-:Y:S01]  /*f440*/  IMAD.MOV.U32 R7, RZ, RZ, R19 ;  /* 0x000000ffff077224 */ /* 0x000fe200078e0013 */
[----:B------:R-:W-:Y:S04]  /*f450*/  LDGSTS.E [R13+0x28000], desc[UR8][R16.64], !P1 ;  /* 0x28000000100d7fae */ /* 0x000fe8000c9a1008 */
[----:B-1----:R-:W4:Y:S04]  /*f460*/  LDL.LU.64 R18, [R1+0x8] ;  /* 0x0000080001127983 */ /* 0x002f280000300a00 */
[----:B------:R-:W-:Y:S04]  /*f470*/  LDGSTS.E [R13+0x28100], desc[UR8][R34.64], !P1 ;  /* 0x28100000220d7fae */ /* 0x000fe8000c9a1008 */
[----:B------:R1:W-:Y:S01]  /*f480*/  LDGSTS.E [R13+0x28200], desc[UR8][R6.64], !P1 ;  /* 0x28200000060d7fae */ /* 0x0003e2000c9a1008 */
[----:B------:R-:W-:-:S03]  /*f490*/  IMAD.WIDE R30, R2, 0x4, R30 ;  /* 0x00000004021e7825 */ /* 0x000fc600078e021e */
[----:B------:R-:W-:Y:S01]  /*f4a0*/  LDGSTS.E [R13+0x28300], desc[UR8][R32.64], !P1 ;  /* 0x28300000200d7fae */ /* 0x000fe2000c9a1008 */
[----:B------:R-:W-:Y:S01]  /*f4b0*/  ISETP.GE.U32.AND P1, PT, R0, 0x7ffffed8, PT ;  /* 0x7ffffed80000780c */ /* 0x000fe20003f26070 */
[----:B------:R-:W-:Y:S02]  /*f4c0*/  VIADD R0, R4, 0xffffff53 ;  /* 0xffffff5304007836 */ /* 0x000fe40000000000 */
[----:B------:R-:W4:Y:S01]  /*f4d0*/  LDL.LU.64 R16, [R1] ;  /* 0x0000000001107983 */ /* 0x000f220000300a00 */
[----:B------:R-:W3:Y:S03]  /*f4e0*/  LDC R4, c[0x0][0x3a0] ;  /* 0x0000e800ff047b82 */ /* 0x000ee60000000800 */
[----:B------:R-:W4:Y:S04]  /*f4f0*/  LDL.LU.64 R34, [R1+0x1f58] ;  /* 0x001f580001227983 */ /* 0x000f280000300a00 */
[----:B------:R-:W4:Y:S01]  /*f500*/  LDL.LU.64 R32, [R1+0x1f50] ;  /* 0x001f500001207983 */ /* 0x000f220000300a00 */
[----:B-1----:R-:W1:Y:S01]  /*f510*/  LDC R6, c[0x0][0x3a0] ;  /* 0x0000e800ff067b82 */ /* 0x002e620000000800 */
[----:B--2---:R-:W-:-:S02]  /*f520*/  IMAD.WIDE R28, R2, 0x4, R28 ;  /* 0x00000004021c7825 */ /* 0x004fc400078e021c */
[----:B------:R2:W-:Y:S05]  /*f530*/  STL.64 [R1+0xe58], R30 ;  /* 0x000e581e01007387 */ /* 0x0005ea0000100a00 */
[----:B------:R-:W1:Y:S01]  /*f540*/  LDC R7, c[0x0][0x3a0] ;  /* 0x0000e800ff077b82 */ /* 0x000e620000000800 */
[----:B------:R-:W-:Y:S01]  /*f550*/  LDGSTS.E [R13+0x29000], desc[UR8][R30.64], !P0 ;  /* 0x290000001e0d7fae */ /* 0x000fe2000c1a1008 */
[----:B------:R-:W-:-:S03]  /*f560*/  IMAD.WIDE R26, R2, 0x4, R26 ;  /* 0x00000004021a7825 */ /* 0x000fc600078e021a */
[----:B------:R2:W-:Y:S04]  /*f570*/  STL.64 [R1+0xe60], R28 ;  /* 0x000e601c01007387 */ /* 0x0005e80000100a00 */
[----:B------:R-:W-:Y:S01]  /*f580*/  LDGSTS.E [R13+0x29100], desc[UR8][R28.64], !P0 ;  /* 0x291000001c0d7fae */ /* 0x000fe2000c1a1008 */
[----:B------:R-:W-:-:S03]  /*f590*/  IMAD.WIDE R24, R2, 0x4, R24 ;  /* 0x0000000402187825 */ /* 0x000fc600078e0218 */
[----:B--2---:R-:W2:Y:S04]  /*f5a0*/  LDL.LU.64 R30, [R1+0x1f48] ;  /* 0x001f4800011e7983 */ /* 0x004ea80000300a00 */
[----:B------:R-:W-:Y:S04]  /*f5b0*/  LDGSTS.E [R13+0x29200], desc[UR8][R26.64], !P0 ;  /* 0x292000001a0d7fae */ /* 0x000fe8000c1a1008 */
[----:B------:R1:W-:Y:S04]  /*f5c0*/  STL.64 [R1+0xe68], R26 ;  /* 0x000e681a01007387 */ /* 0x0003e80000100a00 */
[----:B------:R-:W-:Y:S01]  /*f5d0*/  LDGSTS.E [R13+0x29300], desc[UR8][R24.64], !P0 ;  /* 0x29300000180d7fae */ /* 0x000fe2000c1a1008 */
[----:B------:R-:W-:-:S03]  /*f5e0*/  ISETP.GE.U32.AND P0, PT, R0, 0x7ffffed4, PT ;  /* 0x7ffffed40000780c */ /* 0x000fc60003f06070 */
[----:B------:R-:W2:Y:S04]  /*f5f0*/  LDL.LU.64 R28, [R1+0x1f40] ;  /* 0x001f4000011c7983 */ /* 0x000ea80000300a00 */
[----:B------:R1:W-:Y:S04]  /*f600*/  STL.64 [R1+0xe70], R24 ;  /* 0x000e701801007387 */ /* 0x0003e80000100a00 */
[----:B-1----:R-:W2:Y:S04]  /*f610*/  LDL.LU.64 R26, [R1+0x1f38] ;  /* 0x001f3800011a7983 */ /* 0x002ea80000300a00 */
[----:B------:R-:W2:Y:S01]  /*f620*/  LDL.LU.64 R24, [R1+0x1f30] ;  /* 0x001f300001187983 */ /* 0x000ea20000300a00 */
[----:B-----5:R-:W-:-:S04]  /*f630*/  IMAD.WIDE R22, R2, 0x4, R22 ;  /* 0x0000000402167825 */ /* 0x020fc800078e0216 */
[C---:B------:R-:W-:Y:S01]  /*f640*/  IMAD.WIDE R244, R2.reuse, 0x4, R244 ;  /* 0x0000000402f47825 */ /* 0x040fe200078e02f4 */
[----:B------:R1:W-:Y:S03]  /*f650*/  STL.64 [R1+0xe98], R22 ;  /* 0x000e981601007387 */ /* 0x0003e60000100a00 */
[C---:B---3--:R-:W-:Y:S01]  /*f660*/  IMAD.WIDE R248, R2.reuse, 0x4, R248 ;  /* 0x0000000402f87825 */ /* 0x048fe200078e02f8 */
[----:B------:R3:W-:Y:S03]  /*f670*/  STL.64 [R1+0xea0], R244 ;  /* 0x000ea0f401007387 */ /* 0x0007e60000100a00 */
[C---:B------:R-:W-:Y:S01]  /*f680*/  IMAD.WIDE R250, R2.reuse, 0x4, R250 ;  /* 0x0000000402fa7825 */ /* 0x040fe200078e02fa */
[----:B------:R5:W-:Y:S04]  /*f690*/  LDGSTS.E [R13+0x2a000], desc[UR8][R22.64], !P1 ;  /* 0x2a000000160d7fae */ /* 0x000be8000c9a1008 */
[----:B------:R-:W-:Y:S04]  /*f6a0*/  LDGSTS.E [R13+0x2a100], desc[UR8][R244.64], !P1 ;  /* 0x2a100000f40d7fae */ /* 0x000fe8000c9a1008 */
[----:B------:R-:W-:Y:S04]  /*f6b0*/  LDGSTS.E [R13+0x2a200], desc[UR8][R248.64], !P1 ;  /* 0x2a200000f80d7fae */ /* 0x000fe8000c9a1008 */
[----:B-1----:R-:W5:Y:S04]  /*f6c0*/  LDL.LU.64 R22, [R1+0x1f28] ;  /* 0x001f280001167983 */ /* 0x002f680000300a00 */
[----:B------:R1:W-:Y:S01]  /*f6d0*/  STL.64 [R1+0xea8], R248 ;  /* 0x000ea8f801007387 */ /* 0x0003e20000100a00 */
[----:B------:R-:W-:-:S03]  /*f6e0*/  IMAD.WIDE R246, R2, 0x4, R246 ;  /* 0x0000000402f67825 */ /* 0x000fc600078e02f6 */
[----:B---3--:R-:W3:Y:S04]  /*f6f0*/  LDL.LU.64 R244, [R1+0x1f20] ;  /* 0x001f200001f47983 */ /* 0x008ee80000300a00 */
[----:B------:R4:W-:Y:S01]  /*f700*/  STL.64 [R1+0xeb0], R250 ;  /* 0x000eb0fa01007387 */ /* 0x0009e20000100a00 */
[----:B------:R-:W-:-:S03]  /*f710*/  IMAD.WIDE R20, R2, 0x4, R20 ;  /* 0x0000000402147825 */ /* 0x000fc600078e0214 */
[----:B-1----:R-:W2:Y:S04]  /*f720*/  LDL.LU.64 R248, [R1+0x1f18] ;  /* 0x001f180001f87983 */ /* 0x002ea80000300a00 */
[----:B------:R-:W-:Y:S01]  /*f730*/  LDGSTS.E [R13+0x2a300], desc[UR8][R250.64], !P1 ;  /* 0x2a300000fa0d7fae */ /* 0x000fe2000c9a1008 */
[----:B----4-:R-:W-:-:S03]  /*f740*/  IMAD.WIDE R18, R2, 0x4, R18 ;  /* 0x0000000402127825 */ /* 0x010fc600078e0212 */
[----:B------:R-:W-:Y:S04]  /*f750*/  LDGSTS.E [R13+0x2b000], desc[UR8][R246.64], !P0 ;  /* 0x2b000000f60d7fae */ /* 0x000fe8000c1a1008 */
[----:B------:R-:W-:Y:S04]  /*f760*/  LDGSTS.E [R13+0x2b100], desc[UR8][R20.64], !P0 ;  /* 0x2b100000140d7fae */ /* 0x000fe8000c1a1008 */
[----:B------:R-:W4:Y:S04]  /*f770*/  LDL.LU.64 R250, [R1+0x1f10] ;  /* 0x001f100001fa7983 */ /* 0x000f280000300a00 */
[----:B------:R1:W-:Y:S04]  /*f780*/  STL.64 [R1+0xed8], R246 ;  /* 0x000ed8f601007387 */ /* 0x0003e80000100a00 */
[----:B------:R1:W-:Y:S01]  /*f790*/  STL.64 [R1+0xee0], R20 ;  /* 0x000ee01401007387 */ /* 0x0003e20000100a00 */
[----:B------:R-:W-:-:S02]  /*f7a0*/  IADD3 R0, PT, PT, R5, -0xb1, RZ ;  /* 0xffffff4f05007810 */ /* 0x000fc40007ffe0ff */
[----:B------:R-:W2:Y:S01]  /*f7b0*/  LDC R5, c[0x0][0x3a0] ;  /* 0x0000e800ff057b82 */ /* 0x000ea20000000800 */
[----:B------:R-:W-:Y:S01]  /*f7c0*/  IMAD.WIDE R16, R2, 0x4, R16 ;  /* 0x0000000402107825 */ /* 0x000fe200078e0210 */
[----:B------:R-:W-:Y:S04]  /*f7d0*/  LDGSTS.E [R13+0x2b200], desc[UR8][R18.64], !P0 ;  /* 0x2b200000120d7fae */ /* 0x000fe8000c1a1008 */
[----:B-1----:R-:W4:Y:S04]  /*f7e0*/  LDL.LU.64 R246, [R1+0x1f08] ;  /* 0x001f080001f67983 */ /* 0x002f280000300a00 */
[----:B------:R-:W-:Y:S04]  /*f7f0*/  STL.64 [R1+0xee8], R18 ;  /* 0x000ee81201007387 */ /* 0x000fe80000100a00 */
[----:B------:R-:W4:Y:S01]  /*f800*/  LDL.LU.64 R20, [R1+0x1f00] ;  /* 0x001f000001147983 */ /* 0x000f220000300a00 */
[----:B------:R-:W-:Y:S01]  /*f810*/  ISETP.GE.U32.AND P1, PT, R0, 0x7ffffed0, PT ;  /* 0x7ffffed00000780c */ /* 0x000fe20003f26070 */
[----:B------:R-:W-:-:S02]  /*f820*/  VIADD R0, R6, 0xffffff4b ;  /* 0xffffff4b06007836 */ /* 0x000fc40000000000 */
[----:B------:R-:W1:Y:S01]  /*f830*/  LDC R6, c[0x0][0x3a0] ;  /* 0x0000e800ff067b82 */ /* 0x000e620000000800 */
[----:B------:R3:W-:Y:S02]  /*f840*/  LDGSTS.E [R13+0x2b300], desc[UR8][R16.64], !P0 ;  /* 0x2b300000100d7fae */ /* 0x0007e4000c1a1008 */
[----:B------:R-:W-:Y:S02]  /*f850*/  ISETP.GE.U32.AND P0, PT, R0, 0x7ffffecc, PT ;  /* 0x7ffffecc0000780c */ /* 0x000fe40003f06070 */
[----:B------:R3:W-:Y:S01]  /*f860*/  STL.64 [R1+0xef0], R16 ;  /* 0x000ef01001007387 */ /* 0x0007e20000100a00 */
[----:B------:R-:W-:Y:S02]  /*f870*/  VIADD R0, R4, 0xffffff47 ;  /* 0xffffff4704007836 */ /* 0x000fe40000000000 */
[----:B------:R-:W1:Y:S01]  /*f880*/  LDC R4, c[0x0][0x3a0] ;  /* 0x0000e800ff047b82 */ /* 0x000e620000000800 */
[----:B-----5:R-:W-:-:S04]  /*f890*/  IMAD.WIDE R22, R2, 0x4, R22 ;  /* 0x0000000402167825 */ /* 0x020fc800078e0216 */
[----:B---3--:R-:W-:-:S04]  /*f8a0*/  IMAD.WIDE R16, R2, 0x4, R244 ;  /* 0x0000000402107825 */ /* 0x008fc800078e02f4 */
[----:B--2---:R-:W-:-:S04]  /*f8b0*/  IMAD.WIDE R248, R2, 0x4, R248 ;  /* 0x0000000402f87825 */ /* 0x004fc800078e02f8 */
[----:B----4-:R-:W-:-:S05]  /*f8c0*/  IMAD.WIDE R250, R2, 0x4, R250 ;  /* 0x0000000402fa7825 */ /* 0x010fca00078e02fa */
[----:B------:R-:W-:Y:S04]  /*f8d0*/  LDGSTS.E [R13+0x2c000], desc[UR8][R250.64], !P1 ;  /* 0x2c000000fa0d7fae */ /* 0x000fe8000c9a1008 */
[----:B------:R-:W-:Y:S01]  /*f8e0*/  LDGSTS.E [R13+0x2c100], desc[UR8][R248.64], !P1 ;  /* 0x2c100000f80d7fae */ /* 0x000fe2000c9a1008 */
[----:B------:R-:W-:-:S03]  /*f8f0*/  IMAD.WIDE R18, R2, 0x4, R246 ;  /* 0x0000000402127825 */ /* 0x000fc600078e02f6 */
[----:B------:R-:W-:Y:S04]  /*f900*/  STL.64 [R1+0xf38], R250 ;  /* 0x000f38fa01007387 */ /* 0x000fe80000100a00 */
[----:B------:R2:W-:Y:S01]  /*f910*/  LDGSTS.E [R13+0x2c200], desc[UR8][R18.64], !P1 ;  /* 0x2c200000120d7fae */ /* 0x0005e2000c9a1008 */
[----:B------:R-:W-:-:S03]  /*f920*/  IMAD.WIDE R20, R2, 0x4, R20 ;  /* 0x0000000402147825 */ /* 0x000fc600078e0214 */
[----:B------:R-:W-:Y:S04]  /*f930*/  STL.64 [R1+0xf40], R248 ;  /* 0x000f40f801007387 */ /* 0x000fe80000100a00 */
[----:B------:R3:W-:Y:S01]  /*f940*/  LDGSTS.E [R13+0x2c300], desc[UR8][R16.64], !P1 ;  /* 0x2c300000100d7fae */ /* 0x0007e2000c9a1008 */
[----:B------:R-:W-:-:S03]  /*f950*/  ISETP.GE.U32.AND P1, PT, R0, 0x7ffffec8, PT ;  /* 0x7ffffec80000780c */ /* 0x000fc60003f26070 */
[----:B------:R2:W-:Y:S01]  /*f960*/  STL.64 [R1+0xf48], R18 ;  /* 0x000f481201007387 */ /* 0x0005e20000100a00 */
[----:B------:R-:W-:Y:S02]  /*f970*/  IADD3 R0, PT, PT, R5, -0xbd, RZ ;  /* 0xffffff4305007810 */ /* 0x000fe40007ffe0ff */
[----:B------:R-:W4:Y:S01]  /*f980*/  LDC R5, c[0x0][0x3a0] ;  /* 0x0000e800ff057b82 */ /* 0x000f220000000800 */
[----:B------:R3:W-:Y:S04]  /*f990*/  STL.64 [R1+0xf50], R16 ;  /* 0x000f501001007387 */ /* 0x0007e80000100a00 */
[----:B------:R5:W-:Y:S01]  /*f9a0*/  LDGSTS.E [R13+0x2d000], desc[UR8][R20.64], !P0 ;  /* 0x2d000000140d7fae */ /* 0x000be2000c1a1008 */
[----:B--2---:R-:W-:-:S03]  /*f9b0*/  IMAD.WIDE R18, R2, 0x4, R24 ;  /* 0x0000000402127825 */ /* 0x004fc600078e0218 */
[----:B------:R2:W-:Y:S01]  /*f9c0*/  LDGSTS.E [R13+0x2d100], desc[UR8][R22.64], !P0 ;  /* 0x2d100000160d7fae */ /* 0x0005e2000c1a1008 */
[----:B---3--:R-:W-:-:S03]  /*f9d0*/  IMAD.WIDE R16, R2, 0x4, R26 ;  /* 0x0000000402107825 */ /* 0x008fc600078e021a */
[----:B------:R5:W-:Y:S04]  /*f9e0*/  STL.64 [R1+0xf78], R20 ;  /* 0x000f781401007387 */ /* 0x000be80000100a00 */
[----:B------:R3:W-:Y:S04]  /*f9f0*/  LDGSTS.E [R13+0x2d200], desc[UR8][R18.64], !P0 ;  /* 0x2d200000120d7fae */ /* 0x0007e8000c1a1008 */
[----:B------:R2:W-:Y:S04]  /*fa00*/  STL.64 [R1+0xf80], R22 ;  /* 0x000f801601007387 */ /* 0x0005e80000100a00 */
[----:B------:R1:W-:Y:S01]  /*fa10*/  LDGSTS.E [R13+0x2d300], desc[UR8][R16.64], !P0 ;  /* 0x2d300000100d7fae */ /* 0x0003e2000c1a1008 */
[----:B------:R-:W-:Y:S01]  /*fa20*/  ISETP.GE.U32.AND P0, PT, R0, 0x7ffffec4, PT ;  /* 0x7ffffec40000780c */ /* 0x000fe20003f06070 */
[----:B-----5:R-:W-:-:S02]  /*fa30*/  IMAD.WIDE R20, R2, 0x4, R30 ;  /* 0x0000000402147825 */ /* 0x020fc400078e021e */
[----:B------:R3:W-:Y:S02]  /*fa40*/  STL.64 [R1+0xf88], R18 ;  /* 0x000f881201007387 */ /* 0x0007e40000100a00 */
[----:B--2---:R-:W-:Y:S02]  /*fa50*/  IMAD.WIDE R22, R2, 0x4, R28 ;  /* 0x0000000402167825 */ /* 0x004fe400078e021c */
[----:B------:R2:W-:Y:S02]  /*fa60*/  STL.64 [R1+0xf90], R16 ;  /* 0x000f901001007387 */ /* 0x0005e40000100a00 */
[----:B-1----:R-:W-:Y:S02]  /*fa70*/  VIADD R0, R6, 0xffffff3f ;  /* 0xffffff3f06007836 */ /* 0x002fe40000000000 */
[----:B------:R1:W-:Y:S01]  /*fa80*/  LDGSTS.E [R13+0x2e000], desc[UR8][R22.64], !P1 ;  /* 0x2e000000160d7fae */ /* 0x0003e2000c9a1008 */
[----:B------:R-:W5:Y:S01]  /*fa90*/  LDC R6, c[0x0][0x3a0] ;  /* 0x0000e800ff067b82 */ /* 0x000f620000000800 */
[----:B---3--:R-:W-:-:S02]  /*faa0*/  IMAD.WIDE R18, R2, 0x4, R32 ;  /* 0x0000000402127825 */ /* 0x008fc400078e0220 */
[----:B------:R3:W-:Y:S02]  /*fab0*/  LDGSTS.E [R13+0x2e100], desc[UR8][R20.64], !P1 ;  /* 0x2e100000140d7fae */ /* 0x0007e4000c9a1008 */
[C---:B--2---:R-:W-:Y:S02]  /*fac0*/  IMAD.WIDE R16, R2.reuse, 0x4, R34 ;  /* 0x0000000402107825 */ /* 0x044fe400078e0222 */
[----:B------:R1:W-:Y:S04]  /*fad0*/  STL.64 [R1+0xfd8], R22 ;  /* 0x000fd81601007387 */ /* 0x0003e80000100a00 */
[----:B------:R2:W-:Y:S04]  /*fae0*/  LDGSTS.E [R13+0x2e200], desc[UR8][R18.64], !P1 ;  /* 0x2e200000120d7fae */ /* 0x0005e8000c9a1008 */
[----:B------:R3:W-:Y:S04]  /*faf0*/  STL.64 [R1+0xfe0], R20 ;  /* 0x000fe01401007387 */ /* 0x0007e80000100a00 */
[----:B------:R2:W-:Y:S01]  /*fb00*/  LDGSTS.E [R13+0x2e300], desc[UR8][R16.64], !P1 ;  /* 0x2e300000100d7fae */ /* 0x0005e2000c9a1008 */
[----:B-1----:R-:W-:Y:S01]  /*fb10*/  IMAD.WIDE R22, R2, 0x4, R36 ;  /* 0x0000000402167825 */ /* 0x002fe200078e0224 */
[----:B------:R-:W-:-:S02]  /*fb20*/  ISETP.GE.U32.AND P1, PT, R0, 0x7ffffec0, PT ;  /* 0x7ffffec00000780c */ /* 0x000fc40003f26070 */
[----:B------:R2:W-:Y:S01]  /*fb30*/  STL.64 [R1+0xfe8], R18 ;  /* 0x000fe81201007387 */ /* 0x0005e20000100a00 */
[----:B------:R-:W-:Y:S02]  /*fb40*/  VIADD R0, R4, 0xffffff3b ;  /* 0xffffff3b04007836 */ /* 0x000fe40000000000 */
[----:B------:R-:W1:Y:S01]  /*fb50*/  LDC R4, c[0x0][0x3a0] ;  /* 0x0000e800ff047b82 */ /* 0x000e620000000800 */
[C---:B---3--:R-:W-:Y:S01]  /*fb60*/  IMAD.WIDE R20, R2.reuse, 0x4, R38 ;  /* 0x0000000402147825 */ /* 0x048fe200078e0226 */
[----:B------:R3:W-:Y:S04]  /*fb70*/  STL.64 [R1+0xff0], R16 ;  /* 0x000ff01001007387 */ /* 0x0007e80000100a00 */
[----:B------:R4:W-:Y:S01]  /*fb80*/  LDGSTS.E [R13+0x2f000], desc[UR8][R22.64], !P0 ;  /* 0x2f000000160d7fae */ /* 0x0009e2000c1a1008 */
[----:B--2---:R-:W-:-:S03]  /*fb90*/  IMAD.WIDE R18, R2, 0x4, R40 ;  /* 0x0000000402127825 */ /* 0x004fc600078e0228 */
[----:B------:R2:W-:Y:S01]  /*fba0*/  LDGSTS.E [R13+0x2f100], desc[UR8][R20.64], !P0 ;  /* 0x2f100000140d7fae */ /* 0x0005e2000c1a1008 */
[----:B---3--:R-:W-:-:S03]  /*fbb0*/  IMAD.WIDE R16, R2, 0x4, R42 ;  /* 0x0000000402107825 */ /* 0x008fc600078e022a */
[----:B------:R3:W-:Y:S04]  /*fbc0*/  LDGSTS.E [R13+0x2f200], desc[UR8][R18.64], !P0 ;  /* 0x2f200000120d7fae */ /* 0x0007e8000c1a1008 */
[----:B------:R4:W-:Y:S04]  /*fbd0*/  STL.64 [R1+0x1038], R22 ;  /* 0x0010381601007387 */ /* 0x0009e80000100a00 */
[----:B------:R1:W-:Y:S01]  /*fbe0*/  LDGSTS.E [R13+0x2f300], desc[UR8][R16.64], !P0 ;  /* 0x2f300000100d7fae */ /* 0x0003e2000c1a1008 */
[----:B------:R-:W-:-:S03]  /*fbf0*/  ISETP.GE.U32.AND P0, PT, R0, 0x7ffffebc, PT ;  /* 0x7ffffebc0000780c */ /* 0x000fc60003f06070 */
[----:B------:R2:W-:Y:S01]  /*fc00*/  STL.64 [R1+0x1040], R20 ;  /* 0x0010401401007387 */ /* 0x0005e20000100a00 */
[----:B----4-:R-:W-:-:S03]  /*fc10*/  IMAD.WIDE R22, R2, 0x4, R44 ;  /* 0x0000000402167825 */ /* 0x010fc600078e022c */
[----:B------:R3:W-:Y:S01]  /*fc20*/  STL.64 [R1+0x1048], R18 ;  /* 0x0010481201007387 */ /* 0x0007e20000100a00 */
[----:B------:R-:W-:Y:S02]  /*fc30*/  IADD3 R0, PT, PT, R5, -0xc9, RZ ;  /* 0xffffff3705007810 */ /* 0x000fe40007ffe0ff */
[----:B------:R-:W4:Y:S01]  /*fc40*/  LDC R5, c[0x0][0x3a0] ;  /* 0x0000e800ff057b82 */ /* 0x000f220000000800 */
[----:B------:R1:W-:Y:S01]  /*fc50*/  STL.64 [R1+0x1050], R16 ;  /* 0x0010501001007387 */ /* 0x0003e20000100a00 */
[----:B--2---:R-:W-:-:S03]  /*fc60*/  IMAD.WIDE R20, R2, 0x4, R46 ;  /* 0x0000000402147825 */ /* 0x004fc600078e022e */
[----:B------:R2:W-:Y:S01]  /*fc70*/  LDGSTS.E [R13+0x30000], desc[UR8][R22.64], !P1 ;  /* 0x30000000160d7fae */ /* 0x0005e2000c9a1008 */
[----:B---3--:R-:W-:-:S03]  /*fc80*/  IMAD.WIDE R18, R2, 0x4, R48 ;  /* 0x0000000402127825 */ /* 0x008fc600078e0230 */
[----:B------:R3:W-:Y:S01]  /*fc90*/  LDGSTS.E [R13+0x30100], desc[UR8][R20.64], !P1 ;  /* 0x30100000140d7fae */ /* 0x0007e2000c9a1008 */
[----:B-1----:R-:W-:-:S03]  /*fca0*/  IMAD.WIDE R16, R2, 0x4, R50 ;  /* 0x0000000402107825 */ /* 0x002fc600078e0232 */
[----:B------:R2:W-:Y:S04]  /*fcb0*/  STL.64 [R1+0x1098], R22 ;  /* 0x0010981601007387 */ /* 0x0005e80000100a00 */
[----:B------:R1:W-:Y:S04]  /*fcc0*/  LDGSTS.E [R13+0x30200], desc[UR8][R18.64], !P1 ;  /* 0x30200000120d7fae */ /* 0x0003e8000c9a1008 */
[----:B------:R3:W-:Y:S04]  /*fcd0*/  STL.64 [R1+0x10a0], R20 ;  /* 0x0010a01401007387 */ /* 0x0007e80000100a00 */
[----:B------:R1:W-:Y:S01]  /*fce0*/  LDGSTS.E [R13+0x30300], desc[UR8][R16.64], !P1 ;  /* 0x30300000100d7fae */ /* 0x0003e2000c9a1008 */
[----:B--2---:R-:W-:Y:S01]  /*fcf0*/  IMAD.WIDE R22, R2, 0x4, R52 ;  /* 0x0000000402167825 */ /* 0x004fe200078e0234 */
[----:B------:R-:W-:-:S02]  /*fd00*/  ISETP.GE.U32.AND P1, PT, R0, 0x7ffffeb8, PT ;  /* 0x7ffffeb80000780c */ /* 0x000fc40003f26070 */
[----:B------:R1:W-:Y:S01]  /*fd10*/  STL.64 [R1+0x10a8], R18 ;  /* 0x0010a81201007387 */ /* 0x0003e20000100a00 */
[----:B-----5:R-:W-:Y:S02]  /*fd20*/  VIADD R0, R6, 0xffffff33 ;  /* 0xffffff3306007836 */ /* 0x020fe40000000000 */
[----:B------:R-:W2:Y:S01]  /*fd30*/  LDC R6, c[0x0][0x3a0] ;  /* 0x0000e800ff067b82 */ /* 0x000ea20000000800 */
[C---:B---3--:R-:W-:Y:S01]  /*fd40*/  IMAD.WIDE R20, R2.reuse, 0x4, R54 ;  /* 0x0000000402147825 */ /* 0x048fe200078e0236 */
[----:B------:R3:W-:Y:S04]  /*fd50*/  STL.64 [R1+0x10b0], R16 ;  /* 0x0010b01001007387 */ /* 0x0007e80000100a00 */
[----:B------:R5:W-:Y:S01]  /*fd60*/  LDGSTS.E [R13+0x31000], desc[UR8][R22.64], !P0 ;  /* 0x31000000160d7fae */ /* 0x000be2000c1a1008 */
[----:B-1----:R-:W-:-:S03]  /*fd70*/  IMAD.WIDE R18, R2, 0x4, R56 ;  /* 0x0000000402127825 */ /* 0x002fc600078e0238 */
[----:B------:R1:W-:Y:S01]  /*fd80*/  LDGSTS.E [R13+0x31100], desc[UR8][R20.64], !P0 ;  /* 0x31100000140d7fae */ /* 0x0003e2000c1a1008 */
[----:B---3--:R-:W-:-:S03]  /*fd90*/  IMAD.WIDE R16, R2, 0x4, R58 ;  /* 0x0000000402107825 */ /* 0x008fc600078e023a */
[----:B------:R3:W-:Y:S04]  /*fda0*/  LDGSTS.E [R13+0x31200], desc[UR8][R18.64], !P0 ;  /* 0x31200000120d7fae */ /* 0x0007e8000c1a1008 */
[----:B------:R5:W-:Y:S04]  /*fdb0*/  STL.64 [R1+0x10f8], R22 ;  /* 0x0010f81601007387 */ /* 0x000be80000100a00 */
[----:B------:R1:W-:Y:S01]  /*fdc0*/  LDGSTS.E [R13+0x31300], desc[UR8][R16.64], !P0 ;  /* 0x31300000100d7fae */ /* 0x0003e2000c1a1008 */
[----:B------:R-:W-:-:S03]  /*fdd0*/  ISETP.GE.U32.AND P0, PT, R0, 0x7ffffeb4, PT ;  /* 0x7ffffeb40000780c */ /* 0x000fc60003f06070 */
[----:B------:R1:W-:Y:S01]  /*fde0*/  STL.64 [R1+0x1100], R20 ;  /* 0x0011001401007387 */ /* 0x0003e20000100a00 */
[----:B-----5:R-:W-:-:S03]  /*fdf0*/  IMAD.WIDE R22, R2, 0x4, R60 ;  /* 0x0000000402167825 */ /* 0x020fc600078e023c */
[----:B------:R3:W-:Y:S04]  /*fe00*/  STL.64 [R1+0x1108], R18 ;  /* 0x0011081201007387 */ /* 0x0007e80000100a00 */
[----:B------:R5:W-:Y:S01]  /*fe10*/  STL.64 [R1+0x1110], R16 ;  /* 0x0011101001007387 */ /* 0x000be20000100a00 */
[----:B-1----:R-:W-:-:S03]  /*fe20*/  IMAD.WIDE R20, R2, 0x4, R62 ;  /* 0x0000000402147825 */ /* 0x002fc600078e023e */
[----:B------:R1:W-:Y:S01]  /*fe30*/  LDGSTS.E [R13+0x32000], desc[UR8][R22.64], !P1 ;  /* 0x32000000160d7fae */ /* 0x0003e2000c9a1008 */
[----:B---3--:R-:W-:-:S03]  /*fe40*/  IMAD.WIDE R18, R2, 0x4, R64 ;  /* 0x0000000402127825 */ /* 0x008fc600078e0240 */
[----:B------:R3:W-:Y:S01]  /*fe50*/  LDGSTS.E [R13+0x32100], desc[UR8][R20.64], !P1 ;  /* 0x32100000140d7fae */ /* 0x0007e2000c9a1008 */
[----:B-----5:R-:W-:-:S03]  /*fe60*/  IMAD.WIDE R16, R2, 0x4, R66 ;  /* 0x0000000402107825 */ /* 0x020fc600078e0242 */
[----:B------:R1:W-:Y:S01]  /*fe70*/  STL.64 [R1+0x1158], R22 ;  /* 0x0011581601007387 */ /* 0x0003e20000100a00 */
[----:B------:R-:W-:-:S03]  /*fe80*/  VIADD R0, R4, 0xffffff2f ;  /* 0xffffff2f04007836 */ /* 0x000fc60000000000 */
[----:B------:R5:W-:Y:S01]  /*fe90*/  LDGSTS.E [R13+0x32200], desc[UR8][R18.64], !P1 ;  /* 0x32200000120d7fae */ /* 0x000be2000c9a1008 */
[----:B------:R-:W2:Y:S03]  /*fea0*/  LDC R4, c[0x0][0x3a0] ;  /* 0x0000e800ff047b82 */ /* 0x000ea60000000800 */
[----:B------:R3:W-:Y:S04]  /*feb0*/  STL.64 [R1+0x1160], R20 ;  /* 0x0011601401007387 */ /* 0x0007e80000100a00 */
[----:B------:R4:W-:Y:S01]  /*fec0*/  LDGSTS.E [R13+0x32300], desc[UR8][R16.64], !P1 ;  /* 0x32300000100d7fae */ /* 0x0009e2000c9a1008 */
[----:B-1----:R-:W-:Y:S01]  /*fed0*/  IMAD.WIDE R22, R2, 0x4, R68 ;  /* 0x0000000402167825 */ /* 0x002fe200078e0244 */
[----:B------:R-:W-:-:S02]  /*fee0*/  ISETP.GE.U32.AND P1, PT, R0, 0x7ffffeb0, PT ;  /* 0x7ffffeb00000780c */ /* 0x000fc40003f26070 */
[----:B------:R5:W-:Y:S01]  /*fef0*/  STL.64 [R1+0x1168], R18 ;  /* 0x0011681201007387 */ /* 0x000be20000100a00 */
[----:B---3--:R-:W-:-:S03]  /*ff00*/  IMAD.WIDE R20, R2, 0x4, R70 ;  /* 0x0000000402147825 */ /* 0x008fc600078e0246 */
[----:B------:R1:W-:Y:S01]  /*ff10*/  STL.64 [R1+0x1170], R16 ;  /* 0x0011701001007387 */ /* 0x0003e20000100a00 */
[----:B----4-:R-:W-:Y:S02]  /*ff20*/  IADD3 R0, PT, PT, R5, -0xd5, RZ ;  /* 0xffffff2b05007810 */ /* 0x010fe40007ffe0ff */
[----:B------:R-:W3:Y:S01]  /*ff30*/  LDC R5, c[0x0][0x3a0] ;  /* 0x0000e800ff057b82 */ /* 0x000ee20000000800 */
[----:B------:R4:W-:Y:S01]  /*ff40*/  LDGSTS.E [R13+0x33000], desc[UR8][R22.64], !P0 ;  /* 0x33000000160d7fae */ /* 0x0009e2000c1a1008 */
[----:B-----5:R-:W-:-:S03]  /*ff50*/  IMAD.WIDE R18, R2, 0x4, R72 ;  /* 0x0000000402127825 */ /* 0x020fc600078e0248 */
[----:B------:R5:W-:Y:S01]  /*ff60*/  LDGSTS.E [R13+0x33100], desc[UR8][R20.64], !P0 ;  /* 0x33100000140d7fae */ /* 0x000be2000c1a1008 */
[----:B-1----:R-:W-:-:S03]  /*ff70*/  IMAD.WIDE R16, R2, 0x4, R74 ;  /* 0x0000000402107825 */ /* 0x002fc600078e024a */
[----:B------:R1:W-:Y:S04]  /*ff80*/  LDGSTS.E [R13+0x33200], desc[UR8][R18.64], !P0 ;  /* 0x33200000120d7fae */ /* 0x0003e8000c1a1008 */
[----:B------:R4:W-:Y:S04]  /*ff90*/  STL.64 [R1+0x17d8], R22 ;  /* 0x0017d81601007387 */ /* 0x0009e80000100a00 */
[----:B------:R1:W-:Y:S01]  /*ffa0*/  LDGSTS.E [R13+0x33300], desc[UR8][R16.64], !P0 ;  /* 0x33300000100d7fae */ /* 0x0003e2000c1a1008 */
[----:B------:R-:W-:-:S03]  /*ffb0*/  ISETP.GE.U32.AND P0, PT, R0, 0x7ffffeac, PT ;  /* 0x7ffffeac0000780c */ /* 0x000fc60003f06070 */
[----:B------:R5:W-:Y:S01]  /*ffc0*/  STL.64 [R1+0x17e0], R20 ;  /* 0x0017e01401007387 */ /* 0x000be20000100a00 */
[----:B----4-:R-:W-:-:S03]  /*ffd0*/  IMAD.WIDE R22, R2, 0x4, R76 ;  /* 0x0000000402167825 */ /* 0x010fc600078e024c */
[----:B------:R1:W-:Y:S04]  /*ffe0*/  STL.64 [R1+0x17e8], R18 ;  /* 0x0017e81201007387 */ /* 0x0003e80000100a00 */
[----:B------:R4:W-:Y:S01]  /*fff0*/  STL.64 [R1+0x17f0], R16 ;  /* 0x0017f01001007387 */ /* 0x0009e20000100a00 */
[----:B-----5:R-:W-:-:S03]  /*10000*/  IMAD.WIDE R20, R2, 0x4, R78 ;  /* 0x0000000402147825 */ /* 0x020fc600078e024e */
[----:B------:R5:W-:Y:S01]  /*10010*/  LDGSTS.E [R13+0x34000], desc[UR8][R22.64], !P1 ;  /* 0x34000000160d7fae */ /* 0x000be2000c9a1008 */
[----:B-1----:R-:W-:-:S03]  /*10020*/  IMAD.WIDE R18, R2, 0x4, R80 ;  /* 0x0000000402127825 */ /* 0x002fc600078e0250 */
[----:B------:R1:W-:Y:S01]  /*10030*/  LDGSTS.E [R13+0x34100], desc[UR8][R20.64], !P1 ;  /* 0x34100000140d7fae */ /* 0x0003e2000c9a1008 */
[----:B----4-:R-:W-:-:S03]  /*10040*/  IMAD.WIDE R16, R2, 0x4, R82 ;  /* 0x0000000402107825 */ /* 0x010fc600078e0252 */
[----:B------:R5:W-:Y:S01]  /*10050*/  STL.64 [R1+0x1838], R22 ;  /* 0x0018381601007387 */ /* 0x000be20000100a00 */
[----:B------:R-:W-:-:S03]  /*10060*/  VIADD R0, R7, 0xffffff27 ;  /* 0xffffff2707007836 */ /* 0x000fc60000000000 */
[----:B------:R4:W-:Y:S01]  /*10070*/  LDGSTS.E [R13+0x34200], desc[UR8][R18.64], !P1 ;  /* 0x34200000120d7fae */ /* 0x0009e2000c9a1008 */
[----:B------:R-:W3:Y:S03]  /*10080*/  LDC R7, c[0x0][0x3a0] ;  /* 0x0000e800ff077b82 */ /* 0x000ee60000000800 */
[----:B------:R1:W-:Y:S04]  /*10090*/  STL.64 [R1+0x1840], R20 ;  /* 0x0018401401007387 */ /* 0x0003e80000100a00 */
[----:B------:R4:W-:Y:S01]  /*100a0*/  LDGSTS.E [R13+0x34300], desc[UR8][R16.64], !P1 ;  /* 0x34300000100d7fae */ /* 0x0009e2000c9a1008 */
[----:B-----5:R-:W-:Y:S01]  /*100b0*/  IMAD.WIDE R22, R2, 0x4, R84 ;  /* 0x0000000402167825 */ /* 0x020fe200078e0254 */
[----:B------:R-:W-:-:S02]  /*100c0*/  ISETP.GE.U32.AND P1, PT, R0, 0x7ffffea8, PT ;  /* 0x7ffffea80000780c */ /* 0x000fc40003f26070 */
[----:B------:R4:W-:Y:S01]  /*100d0*/  STL.64 [R1+0x1848], R18 ;  /* 0x0018481201007387 */ /* 0x0009e20000100a00 */
[----:B--2---:R-:W-:Y:S02]  /*100e0*/  VIADD R0, R4, 0xffffff23 ;  /* 0xffffff2304007836 */ /* 0x004fe40000000000 */
[----:B------:R-:W2:Y:S01]  /*100f0*/  LDC R4, c[0x0][0x3a0] ;  /* 0x0000e800ff047b82 */ /* 0x000ea20000000800 */
[C---:B-1----:R-:W-:Y:S01]  /*10100*/  IMAD.WIDE R20, R2.reuse, 0x4, R86 ;  /* 0x0000000402147825 */ /* 0x042fe200078e0256 */
[----:B------:R1:W-:Y:S04]  /*10110*/  STL.64 [R1+0x1850], R16 ;  /* 0x0018501001007387 */ /* 0x0003e80000100a00 */
[----:B------:R5:W-:Y:S01]  /*10120*/  LDGSTS.E [R13+0x35000], desc[UR8][R22.64], !P0 ;  /* 0x35000000160d7fae */ /* 0x000be2000c1a1008 */
[----:B----4-:R-:W-:-:S03]  /*10130*/  IMAD.WIDE R18, R2, 0x4, R88 ;  /* 0x0000000402127825 */ /* 0x010fc600078e0258 */
[----:B------:R4:W-:Y:S01]  /*10140*/  LDGSTS.E [R13+0x35100], desc[UR8][R20.64], !P0 ;  /* 0x35100000140d7fae */ /* 0x0009e2000c1a1008 */
[----:B-1----:R-:W-:-:S03]  /*10150*/  IMAD.WIDE R16, R2, 0x4, R90 ;  /* 0x0000000402107825 */ /* 0x002fc600078e025a */
[----:B------:R1:W-:Y:S04]  /*10160*/  LDGSTS.E [R13+0x35200], desc[UR8][R18.64], !P0 ;  /* 0x35200000120d7fae */ /* 0x0003e8000c1a1008 */
[----:B------:R5:W-:Y:S04]  /*10170*/  STL.64 [R1+0x1898], R22 ;  /* 0x0018981601007387 */ /* 0x000be80000100a00 */
[----:B------:R1:W-:Y:S01]  /*10180*/  LDGSTS.E [R13+0x35300], desc[UR8][R16.64], !P0 ;  /* 0x35300000100d7fae */ /* 0x0003e2000c1a1008 */
[----:B------:R-:W-:-:S03]  /*10190*/  ISETP.GE.U32.AND P0, PT, R0, 0x7ffffea4, PT ;  /* 0x7ffffea40000780c */ /* 0x000fc60003f06070 */
[----:B------:R4:W-:Y:S01]  /*101a0*/  STL.64 [R1+0x18a0], R20 ;  /* 0x0018a01401007387 */ /* 0x0009e20000100a00 */
[----:B-----5:R-:W-:-:S03]  /*101b0*/  IMAD.WIDE R22, R2, 0x4, R92 ;  /* 0x0000000402167825 */ /* 0x020fc600078e025c */
[----:B------:R1:W-:Y:S01]  /*101c0*/  STL.64 [R1+0x18a8], R18 ;  /* 0x0018a81201007387 */ /* 0x0003e20000100a00 */
[----:B------:R-:W-:Y:S02]  /*101d0*/  IADD3 R0, PT, PT, R6, -0xe1, RZ ;  /* 0xffffff1f06007810 */ /* 0x000fe40007ffe0ff */
[----:B------:R-:W5:Y:S01]  /*101e0*/  LDC R6, c[0x0][0x3a0] ;  /* 0x0000e800ff067b82 */ /* 0x000f620000000800 */
[----:B------:R2:W-:Y:S01]  /*101f0*/  STL.64 [R1+0x18b0], R16 ;  /* 0x0018b01001007387 */ /* 0x0005e20000100a00 */
[----:B----4-:R-:W-:-:S03]  /*10200*/  IMAD.WIDE R20, R2, 0x4, R94 ;  /* 0x0000000402147825 */ /* 0x010fc600078e025e */
[----:B------:R4:W-:Y:S01]  /*10210*/  LDGSTS.E [R13+0x36000], desc[UR8][R22.64], !P1 ;  /* 0x36000000160d7fae */ /* 0x0009e2000c9a1008 */
[----:B-1----:R-:W-:-:S03]  /*10220*/  IMAD.WIDE R18, R2, 0x4, R96 ;  /* 0x0000000402127825 */ /* 0x002fc600078e0260 */
[----:B------:R1:W-:Y:S01]  /*10230*/  LDGSTS.E [R13+0x36100], desc[UR8][R20.64], !P1 ;  /* 0x36100000140d7fae */ /* 0x0003e2000c9a1008 */
[----:B--2---:R-:W-:-:S03]  /*10240*/  IMAD.WIDE R16, R2, 0x4, R98 ;  /* 0x0000000402107825 */ /* 0x004fc600078e0262 */
[----:B------:R4:W-:Y:S04]  /*10250*/  STL.64 [R1+0x18f8], R22 ;  /* 0x0018f81601007387 */ /* 0x0009e80000100a00 */
[----:B------:R2:W-:Y:S04]  /*10260*/  LDGSTS.E [R13+0x36200], desc[UR8][R18.64], !P1 ;  /* 0x36200000120d7fae */ /* 0x0005e8000c9a1008 */
[----:B------:R1:W-:Y:S04]  /*10270*/  STL.64 [R1+0x1900], R20 ;  /* 0x0019001401007387 */ /* 0x0003e80000100a00 */
[----:B------:R2:W-:Y:S01]  /*10280*/  LDGSTS.E [R13+0x36300], desc[UR8][R16.64], !P1 ;  /* 0x36300000100d7fae */ /* 0x0005e2000c9a1008 */
[----:B----4-:R-:W-:Y:S01]  /*10290*/  IMAD.WIDE R22, R2, 0x4, R100 ;  /* 0x0000000402167825 */ /* 0x010fe200078e0264 */
[----:B------:R-:W-:-:S02]  /*102a0*/  ISETP.GE.U32.AND P1, PT, R0, 0x7ffffea0, PT ;  /* 0x7ffffea00000780c */ /* 0x000fc40003f26070 */
[----:B------:R2:W-:Y:S01]  /*102b0*/  STL.64 [R1+0x1908], R18 ;  /* 0x0019081201007387 */ /* 0x0005e20000100a00 */
[----:B---3--:R-:W-:Y:S02]  /*102c0*/  VIADD R0, R7, 0xffffff1b ;  /* 0xffffff1b07007836 */ /* 0x008fe40000000000 */
[----:B------:R-:W3:Y:S01]  /*102d0*/  LDC R7, c[0x0][0x3a0] ;  /* 0x0000e800ff077b82 */ /* 0x000ee20000000800 */
[C---:B-1----:R-:W-:Y:S01]  /*102e0*/  IMAD.WIDE R20, R2.reuse, 0x4, R102 ;  /* 0x0000000402147825 */ /* 0x042fe200078e0266 */
[----:B------:R1:W-:Y:S04]  /*102f0*/  STL.64 [R1+0x1910], R16 ;  /* 0x0019101001007387 */ /* 0x0003e80000100a00 */
[----:B------:R4:W-:Y:S01]  /*10300*/  LDGSTS.E [R13+0x37000], desc[UR8][R22.64], !P0 ;  /* 0x37000000160d7fae */ /* 0x0009e2000c1a1008 */
[----:B--2---:R-:W-:-:S03]  /*10310*/  IMAD.WIDE R18, R2, 0x4, R104 ;  /* 0x0000000402127825 */ /* 0x004fc600078e0268 */
        /* <DEDUP_REMOVED lines=10> */
[----:B--2---:R-:W-:-:S03]  /*103c0*/  IMAD.WIDE R20, R2, 0x4, R110 ;  /* 0x0000000402147825 */ /* 0x004fc600078e026e */
        /* <DEDUP_REMOVED lines=10> */
[----:B--2---:R-:W-:Y:S01]  /*10470*/  IMAD.WIDE R22, R2, 0x4, R116 ;  /* 0x0000000402167825 */ /* 0x004fe200078e0274 */
[----:B------:R-:W-:-:S02]  /*10480*/  ISETP.GE.U32.AND P1, PT, R0, 0x7ffffe98, PT ;  /* 0x7ffffe980000780c */ /* 0x000fc40003f26070 */
[----:B------:R4:W-:Y:S01]  /*10490*/  STL.64 [R1+0x19a8], R18 ;  /* 0x0019a81201007387 */ /* 0x0009e20000100a00 */
[----:B-1----:R-:W-:-:S03]  /*104a0*/  IMAD.WIDE R20, R2, 0x4, R118 ;  /* 0x0000000402147825 */ /* 0x002fc600078e0276 */
[----:B------:R1:W-:Y:S01]  /*104b0*/  STL.64 [R1+0x19b0], R16 ;  /* 0x0019b01001007387 */ /* 0x0003e20000100a00 */
[----:B------:R-:W-:Y:S02]  /*104c0*/  IADD3 R0, PT, PT, R4, -0xed, RZ ;  /* 0xffffff1304007810 */ /* 0x000fe40007ffe0ff */
[----:B------:R-:W2:Y:S01]  /*104d0*/  LDC R4, c[0x0][0x3a0] ;  /* 0x0000e800ff047b82 */ /* 0x000ea20000000800 */
        /* <DEDUP_REMOVED lines=9> */
[----:B---3--:R-:W-:-:S03]  /*10570*/  IMAD.WIDE R22, R2, 0x4, R124 ;  /* 0x0000000402167825 */ /* 0x008fc600078e027c */
[----:B------:R1:W-:Y:S04]  /*10580*/  STL.64 [R1+0x19e8], R18 ;  /* 0x0019e81201007387 */ /* 0x0003e80000100a00 */
[----:B------:R3:W-:Y:S01]  /*10590*/  STL.64 [R1+0x19f0], R16 ;  /* 0x0019f01001007387 */ /* 0x0007e20000100a00 */
[----:B----4-:R-:W-:-:S03]  /*105a0*/  IMAD.WIDE R20, R2, 0x4, R126 ;  /* 0x0000000402147825 */ /* 0x010fc600078e027e */
[----:B------:R4:W-:Y:S01]  /*105b0*/  LDGSTS.E [R13+0x3a000], desc[UR8][R22.64], !P1 ;  /* 0x3a000000160d7fae */ /* 0x0009e2000c9a1008 */
[----:B-1----:R-:W-:-:S03]  /*105c0*/  IMAD.WIDE R18, R2, 0x4, R128 ;  /* 0x0000000402127825 */ /* 0x002fc600078e0280 */
[----:B------:R1:W-:Y:S01]  /*105d0*/  LDGSTS.E [R13+0x3a100], desc[UR8][R20.64], !P1 ;  /* 0x3a100000140d7fae */ /* 0x0003e2000c9a1008 */
[----:B---3--:R-:W-:-:S03]  /*105e0*/  IMAD.WIDE R16, R2, 0x4, R130 ;  /* 0x0000000402107825 */ /* 0x008fc600078e0282 */
[----:B------:R4:W-:Y:S01]  /*105f0*/  STL.64 [R1+0x1a18], R22 ;  /* 0x001a181601007387 */ /* 0x0009e20000100a00 */
[----:B------:R-:W-:-:S03]  /*10600*/  VIADD R0, R7, 0xffffff0f ;  /* 0xffffff0f07007836 */ /* 0x000fc60000000000 */
[----:B------:R3:W-:Y:S01]  /*10610*/  LDGSTS.E [R13+0x3a200], desc[UR8][R18.64], !P1 ;  /* 0x3a200000120d7fae */ /* 0x0007e2000c9a1008 */
[C---:B------:R-:W-:Y:S01]  /*10620*/  IMAD.WIDE R24, R2.reuse, 0x4, R156 ;  /* 0x0000000402187825 */ /* 0x040fe200078e029c */
[----:B------:R-:W2:Y:S02]  /*10630*/  LDC R7, c[0x0][0x3a0] ;  /* 0x0000e800ff077b82 */ /* 0x000ea40000000800 */
[----:B------:R1:W-:Y:S04]  /*10640*/  STL.64 [R1+0x1a20], R20 ;  /* 0x001a201401007387 */ /* 0x0003e80000100a00 */
[----:B------:R3:W-:Y:S01]  /*10650*/  LDGSTS.E [R13+0x3a300], desc[UR8][R16.64], !P1 ;  /* 0x3a300000100d7fae */ /* 0x0007e2000c9a1008 */
[----:B----4-:R-:W-:Y:S01]  /*10660*/  IMAD.WIDE R22, R2, 0x4, R132 ;  /* 0x0000000402167825 */ /* 0x010fe200078e0284 */
[----:B------:R-:W-:-:S02]  /*10670*/  ISETP.GE.U32.AND P1, PT, R0, 0x7ffffe90, PT ;  /* 0x7ffffe900000780c */ /* 0x000fc40003f26070 */
[----:B------:R3:W-:Y:S01]  /*10680*/  STL.64 [R1+0x1a28], R18 ;  /* 0x001a281201007387 */ /* 0x0007e20000100a00 */
[----:B-----5:R-:W-:Y:S02]  /*10690*/  VIADD R0, R6, 0xffffff0b ;  /* 0xffffff0b06007836 */ /* 0x020fe40000000000 */
[C---:B------:R-:W-:Y:S01]  /*106a0*/  IMAD.WIDE R30, R2.reuse, 0x4, R164 ;  /* 0x00000004021e7825 */ /* 0x040fe200078e02a4 */
[----:B------:R4:W-:Y:S01]  /*106b0*/  STL.64 [R1+0x1a30], R16 ;  /* 0x001a301001007387 */ /* 0x0009e20000100a00 */
[----:B------:R-:W5:Y:S02]  /*106c0*/  LDC R6, c[0x0][0x3a0] ;  /* 0x0000e800ff067b82 */ /* 0x000f640000000800 */
[C---:B-1----:R-:W-:Y:S01]  /*106d0*/  IMAD.WIDE R20, R2.reuse, 0x4, R134 ;  /* 0x0000000402147825 */ /* 0x042fe200078e0286 */
[----:B------:R1:W-:Y:S03]  /*106e0*/  LDGSTS.E [R13+0x3b000], desc[UR8][R22.64], !P0 ;  /* 0x3b000000160d7fae */ /* 0x0003e6000c1a1008 */
[C---:B---3--:R-:W-:Y:S01]  /*106f0*/  IMAD.WIDE R18, R2.reuse, 0x4, R136 ;  /* 0x0000000402127825 */ /* 0x048fe200078e0288 */
[----:B------:R3:W-:Y:S03]  /*10700*/  LDGSTS.E [R13+0x3b100], desc[UR8][R20.64], !P0 ;  /* 0x3b100000140d7fae */ /* 0x0007e6000c1a1008 */
[----:B----4-:R-:W-:Y:S01]  /*10710*/  IMAD.WIDE R16, R2, 0x4, R138 ;  /* 0x0000000402107825 */ /* 0x010fe200078e028a */
[----:B------:R4:W-:Y:S04]  /*10720*/  LDGSTS.E [R13+0x3b200], desc[UR8][R18.64], !P0 ;  /* 0x3b200000120d7fae */ /* 0x0009e8000c1a1008 */
[----:B------:R1:W-:Y:S04]  /*10730*/  STL.64 [R1+0x1a58], R22 ;  /* 0x001a581601007387 */ /* 0x0003e80000100a00 */
[----:B------:R2:W-:Y:S01]  /*10740*/  LDGSTS.E [R13+0x3b300], desc[UR8][R16.64], !P0 ;  /* 0x3b300000100d7fae */ /* 0x0005e2000c1a1008 */
[----:B------:R-:W-:-:S03]  /*10750*/  ISETP.GE.U32.AND P0, PT, R0, 0x7ffffe8c, PT ;  /* 0x7ffffe8c0000780c */ /* 0x000fc60003f06070 */
[----:B------:R3:W-:Y:S01]  /*10760*/  STL.64 [R1+0x1a60], R20 ;  /* 0x001a601401007387 */ /* 0x0007e20000100a00 */
[----:B-1----:R-:W-:-:S03]  /*10770*/  IMAD.WIDE R22, R2, 0x4, R140 ;  /* 0x0000000402167825 */ /* 0x002fc600078e028c */
[----:B------:R4:W-:Y:S04]  /*10780*/  STL.64 [R1+0x1a68], R18 ;  /* 0x001a681201007387 */ /* 0x0009e80000100a00 */
[----:B------:R2:W-:Y:S01]  /*10790*/  STL.64 [R1+0x1a70], R16 ;  /* 0x001a701001007387 */ /* 0x0005e20000100a00 */
[----:B---3--:R-:W-:-:S03]  /*107a0*/  IMAD.WIDE R20, R2, 0x4, R142 ;  /* 0x0000000402147825 */ /* 0x008fc600078e028e */
[----:B------:R1:W-:Y:S01]  /*107b0*/  STL.64 [R1+0x1a78], R22 ;  /* 0x001a781601007387 */ /* 0x0003e20000100a00 */
[----:B----4-:R-:W-:-:S03]  /*107c0*/  IMAD.WIDE R18, R2, 0x4, R144 ;  /* 0x0000000402127825 */ /* 0x010fc600078e0290 */
[----:B------:R1:W-:Y:S01]  /*107d0*/  LDGSTS.E [R13+0x3c000], desc[UR8][R22.64], !P1 ;  /* 0x3c000000160d7fae */ /* 0x0003e2000c9a1008 */
[----:B--2---:R-:W-:-:S03]  /*107e0*/  IMAD.WIDE R16, R2, 0x4, R146 ;  /* 0x0000000402107825 */ /* 0x004fc600078e0292 */
[----:B------:R2:W-:Y:S04]  /*107f0*/  STL.64 [R1+0x1a80], R20 ;  /* 0x001a801401007387 */ /* 0x0005e80000100a00 */
[----:B------:R2:W-:Y:S01]  /*10800*/  LDGSTS.E [R13+0x3c100], desc[UR8][R20.64], !P1 ;  /* 0x3c100000140d7fae */ /* 0x0005e2000c9a1008 */
[----:B-1----:R-:W-:-:S03]  /*10810*/  IMAD.WIDE R22, R2, 0x4, R148 ;  /* 0x0000000402167825 */ /* 0x002fc600078e0294 */
[----:B------:R1:W-:Y:S04]  /*10820*/  STL.64 [R1+0x1a88], R18 ;  /* 0x001a881201007387 */ /* 0x0003e80000100a00 */
[----:B------:R1:W-:Y:S01]  /*10830*/  LDGSTS.E [R13+0x3c200], desc[UR8][R18.64], !P1 ;  /* 0x3c200000120d7fae */ /* 0x0003e2000c9a1008 */
[----:B--2---:R-:W-:-:S03]  /*10840*/  IMAD.WIDE R20, R2, 0x4, R150 ;  /* 0x0000000402147825 */ /* 0x004fc600078e0296 */
[----:B------:R2:W-:Y:S04]  /*10850*/  STL.64 [R1+0x1a90], R16 ;  /* 0x001a901001007387 */ /* 0x0005e80000100a00 */
[----:B------:R2:W-:Y:S01]  /*10860*/  LDGSTS.E [R13+0x3c300], desc[UR8][R16.64], !P1 ;  /* 0x3c300000100d7fae */ /* 0x0005e2000c9a1008 */
[----:B-1----:R-:W-:-:S03]  /*10870*/  IMAD.WIDE R18, R2, 0x4, R152 ;  /* 0x0000000402127825 */ /* 0x002fc600078e0298 */
[----:B------:R-:W-:Y:S04]  /*10880*/  STL.64 [R1+0x1b08], R22 ;  /* 0x001b081601007387 */ /* 0x000fe80000100a00 */
[----:B------:R-:W-:Y:S01]  /*10890*/  STL.64 [R1+0x1b10], R20 ;  /* 0x001b101401007387 */ /* 0x000fe20000100a00 */
[----:B--2---:R-:W-:-:S03]  /*108a0*/  IMAD.WIDE R16, R2, 0x4, R154 ;  /* 0x0000000402107825 */ /* 0x004fc600078e029a */
[----:B------:R1:W-:Y:S04]  /*108b0*/  LDGSTS.E [R13+0x3d000], desc[UR8][R22.64], !P0 ;  /* 0x3d000000160d7fae */ /* 0x0003e8000c1a1008 */
[----:B------:R-:W-:Y:S04]  /*108c0*/  STL.64 [R1+0x1b18], R18 ;  /* 0x001b181201007387 */ /* 0x000fe80000100a00 */
[----:B------:R2:W-:Y:S04]  /*108d0*/  LDGSTS.E [R13+0x3d100], desc[UR8][R20.64], !P0 ;  /* 0x3d100000140d7fae */ /* 0x0005e8000c1a1008 */
[----:B------:R3:W-:Y:S04]  /*108e0*/  STL.64 [R1+0x1b20], R16 ;  /* 0x001b201001007387 */ /* 0x0007e80000100a00 */
[----:B------:R4:W-:Y:S04]  /*108f0*/  LDGSTS.E [R13+0x3d200], desc[UR8][R18.64], !P0 ;  /* 0x3d200000120d7fae */ /* 0x0009e8000c1a1008 */
[----:B------:R-:W5:Y:S04]  /*10900*/  LDL.LU.64 R244, [R1+0x1e8] ;  /* 0x0001e80001f47983 */ /* 0x000f680000300a00 */
[----:B------:R-:W-:Y:S04]  /*10910*/  LDGSTS.E [R13+0x3d300], desc[UR8][R16.64], !P0 ;  /* 0x3d300000100d7fae */ /* 0x000fe8000c1a1008 */
[----:B---3--:R-:W3:Y:S01]  /*10920*/  LDL.LU.64 R16, [R1+0x1e0] ;  /* 0x0001e00001107983 */ /* 0x008ee20000300a00 */
[----:B------:R-:W-:Y:S01]  /*10930*/  IADD3 R0, PT, PT, R5, -0xf9, RZ ;  /* 0xffffff0705007810 */ /* 0x000fe20007ffe0ff */
[----:B-1----:R-:W-:Y:S01]  /*10940*/  IMAD.WIDE R22, R2, 0x4, R158 ;  /* 0x0000000402167825 */ /* 0x002fe200078e029e */
[----:B------:R-:W1:Y:S01]  /*10950*/  LDC R5, c[0x0][0x3a0] ;  /* 0x0000e800ff057b82 */ /* 0x000e620000000800 */
[----:B------:R-:W3:Y:S01]  /*10960*/  LDL.LU.64 R246, [R1+0x1d8] ;  /* 0x0001d80001f67983 */ /* 0x000ee20000300a00 */
[----:B------:R-:W-:Y:S01]  /*10970*/  ISETP.GE.U32.AND P1, PT, R0, 0x7ffffe88, PT ;  /* 0x7ffffe880000780c */ /* 0x000fe20003f26070 */
[----:B------:R-:W-:-:S02]  /*10980*/  VIADD R0, R4, 0xffffff03 ;  /* 0xffffff0304007836 */ /* 0x000fc40000000000 */
[C---:B--2---:R-:W-:Y:S01]  /*10990*/  IMAD.WIDE R20, R2.reuse, 0x4, R160 ;  /* 0x0000000402147825 */ /* 0x044fe200078e02a0 */
[----:B------:R-:W2:Y:S03]  /*109a0*/  LDL.LU.64 R248, [R1+0x1d0] ;  /* 0x0001d00001f87983 */ /* 0x000ea60000300a00 */
[----:B----4-:R-:W-:Y:S01]  /*109b0*/  IMAD.WIDE R18, R2, 0x4, R162 ;  /* 0x0000000402127825 */ /* 0x010fe200078e02a2 */
[----:B------:R4:W-:Y:S01]  /*109c0*/  STL.64 [R1+0x1b90], R24 ;  /* 0x001b901801007387 */ /* 0x0009e20000100a00 */
[----:B------:R-:W-:Y:S01]  /*109d0*/  ISETP.GE.U32.AND P0, PT, R0, 0x7ffffe84, PT ;  /* 0x7ffffe840000780c */ /* 0x000fe20003f06070 */
[----:B------:R-:W1:Y:S02]  /*109e0*/  LDC R4, c[0x0][0x3a0] ;  /* 0x0000e800ff047b82 */ /* 0x000e640000000800 */
[----:B------:R4:W-:Y:S04]  /*109f0*/  STL.64 [R1+0x1b98], R22 ;  /* 0x001b981601007387 */ /* 0x0009e80000100a00 */
[----:B------:R4:W-:Y:S04]  /*10a00*/  STL.64 [R1+0x1ba8], R20 ;  /* 0x001ba81401007387 */ /* 0x0009e80000100a00 */
[----:B------:R-:W-:Y:S04]  /*10a10*/  LDGSTS.E [R13+0x3e000], desc[UR8][R24.64], !P1 ;  /* 0x3e000000180d7fae */ /* 0x000fe8000c9a1008 */
[----:B------:R1:W-:Y:S01]  /*10a20*/  STL.64 [R1+0x1bc0], R18 ;  /* 0x001bc01201007387 */ /* 0x0003e20000100a00 */
[----:B------:R-:W-:-:S03]  /*10a30*/  IMAD.WIDE R28, R2, 0x4, R166 ;  /* 0x00000004021c7825 */ /* 0x000fc600078e02a6 */
[----:B------:R-:W-:Y:S04]  /*10a40*/  LDGSTS.E [R13+0x3e100], desc[UR8][R22.64], !P1 ;  /* 0x3e100000160d7fae */ /* 0x000fe8000c9a1008 */
[----:B----4-:R-:W4:Y:S01]  /*10a50*/  LDL.LU.64 R24, [R1+0x1a8] ;  /* 0x0001a80001187983 */ /* 0x010f220000300a00 */
[----:B------:R-:W-:-:S03]  /*10a60*/  IMAD.WIDE R26, R2, 0x4, R168 ;  /* 0x00000004021a7825 */ /* 0x000fc600078e02a8 */
[----:B------:R1:W-:Y:S04]  /*10a70*/  LDGSTS.E [R13+0x3e200], desc[UR8][R20.64], !P1 ;  /* 0x3e200000140d7fae */ /* 0x0003e8000c9a1008 */
[----:B------:R-:W4:Y:S04]  /*10a80*/  LDL.LU.64 R22, [R1+0x1a0] ;  /* 0x0001a00001167983 */ /* 0x000f280000300a00 */
[----:B------:R-:W4:Y:S04]  /*10a90*/  LDL.LU.64 R250, [R1+0x198] ;  /* 0x0001980001fa7983 */ /* 0x000f280000300a00 */
[----:B------:R-:W-:Y:S01]  /*10aa0*/  LDGSTS.E [R13+0x3e300], desc[UR8][R18.64], !P1 ;  /* 0x3e300000120d7fae */ /* 0x000fe2000c9a1008 */
[----:B-1----:R-:W-:-:S03]  /*10ab0*/  IMAD.WIDE R20, R2, 0x4, R170 ;  /* 0x0000000402147825 */ /* 0x002fc600078e02aa */
[----:B------:R2:W-:Y:S04]  /*10ac0*/  LDGSTS.E [R13+0x3f000], desc[UR8][R30.64], !P0 ;  /* 0x3f0000001e0d7fae */ /* 0x0005e8000c1a1008 */
[----:B------:R-:W-:Y:S04]  /*10ad0*/  LDGSTS.E [R13+0x3f100], desc[UR8][R28.64], !P0 ;  /* 0x3f1000001c0d7fae */ /* 0x000fe8000c1a1008 */
[----:B------:R-:W4:Y:S04]  /*10ae0*/  LDL.LU.64 R18, [R1+0x190] ;  /* 0x0001900001127983 */ /* 0x000f280000300a00 */
[----:B------:R-:W-:Y:S04]  /*10af0*/  STL.64 [R1+0x1c20], R30 ;  /* 0x001c201e01007387 */ /* 0x000fe80000100a00 */
[----:B------:R1:W-:Y:S04]  /*10b00*/  STL.64 [R1+0x1c30], R28 ;  /* 0x001c301c01007387 */ /* 0x0003e80000100a00 */
[----:B------:R1:W-:Y:S04]  /*10b10*/  STL.64 [R1+0x1c38], R26 ;  /* 0x001c381a01007387 */ /* 0x0003e80000100a00 */
[----:B------:R1:W-:Y:S04]  /*10b20*/  STL.64 [R1+0x1c40], R20 ;  /* 0x001c401401007387 */ /* 0x0003e80000100a00 */
[----:B------:R-:W-:Y:S01]  /*10b30*/  LDGSTS.E [R13+0x3f200], desc[UR8][R26.64], !P0 ;  /* 0x3f2000001a0d7fae */ /* 0x000fe2000c1a1008 */
[----:B-----5:R-:W-:-:S03]  /*10b40*/  IMAD.WIDE R36, R2, 0x4, R244 ;  /* 0x0000000402247825 */ /* 0x020fc600078e02f4 */
[----:B------:R-:W-:Y:S01]  /*10b50*/  LDGSTS.E [R13+0x3f300], desc[UR8][R20.64], !P0 ;  /* 0x3f300000140d7fae */ /* 0x000fe2000c1a1008 */
[----:B---3--:R-:W-:-:S03]  /*10b60*/  IMAD.WIDE R34, R2, 0x4, R16 ;  /* 0x0000000402227825 */ /* 0x008fc600078e0210 */
[----:B------:R-:W-:Y:S04]  /*10b70*/  LDGSTS.E [R14+0x20400], desc[UR8][R36.64], !P2 ;  /* 0x20400000240e7fae */ /* 0x000fe8000d1a1008 */
[----:B------:R-:W3:Y:S04]  /*10b80*/  LDL.LU.64 R16, [R1+0x168] ;  /* 0x0001680001107983 */ /* 0x000ee80000300a00 */
[----:B-1----:R-:W5:Y:S04]  /*10b90*/  LDL.LU.64 R28, [R1+0x160] ;  /* 0x00016000011c7983 */ /* 0x002f680000300a00 */
[----:B------:R-:W-:Y:S04]  /*10ba0*/  STL.64 [R1+0x380], R36 ;  /* 0x0003802401007387 */ /* 0x000fe80000100a00 */
[----:B------:R-:W5:Y:S01]  /*10bb0*/  LDL.LU.64 R26, [R1+0x158] ;  /* 0x00015800011a7983 */ /* 0x000f620000300a00 */
[----:B------:R-:W-:-:S02]  /*10bc0*/  VIADD R0, R6, 0xffffff7a ;  /* 0xffffff7a06007836 */ /* 0x000fc40000000000 */
[----:B------:R-:W-:Y:S01]  /*10bd0*/  IMAD.WIDE R32, R2, 0x4, R246 ;  /* 0x0000000402207825 */ /* 0x000fe200078e02f6 */
[----:B------:R-:W-:Y:S01]  /*10be0*/  STL.64 [R1+0x370], R34 ;  /* 0x0003702201007387 */ /* 0x000fe20000100a00 */
[----:B------:R-:W1:Y:S01]  /*10bf0*/  LDC R6, c[0x0][0x3a0] ;  /* 0x0000e800ff067b82 */ /* 0x000e620000000800 */
[----:B------:R-:W-:Y:S01]  /*10c00*/  ISETP.GE.U32.AND P1, PT, R0, 0x7ffffefb, PT ;  /* 0x7ffffefb0000780c */ /* 0x000fe20003f26070 */
[----:B--2---:R-:W-:Y:S01]  /*10c10*/  IMAD.WIDE R30, R2, 0x4, R248 ;  /* 0x00000004021e7825 */ /* 0x004fe200078e02f8 */
[----:B------:R-:W-:Y:S01]  /*10c20*/  IADD3 R0, PT, PT, R5, -0x87, RZ ;  /* 0xffffff7905007810 */ /* 0x000fe20007ffe0ff */
[----:B------:R-:W2:Y:S04]  /*10c30*/  LDL.LU.64 R20, [R1+0x150] ;  /* 0x0001500001147983 */ /* 0x000ea80000300a00 */
[----:B------:R-:W-:Y:S01]  /*10c40*/  LDGSTS.E [R14+0x20500], desc[UR8][R34.64], !P2 ;  /* 0x20500000220e7fae */ /* 0x000fe2000d1a1008 */
[----:B------:R-:W-:Y:S01]  /*10c50*/  ISETP.GE.U32.AND P0, PT, R0, 0x7ffffefa, PT ;  /* 0x7ffffefa0000780c */ /* 0x000fe20003f06070 */
[----:B------:R-:W-:Y:S01]  /*10c60*/  VIADD R0, R4, 0xffffff76 ;  /* 0xffffff7604007836 */ /* 0x000fe20000000000 */
[----:B------:R-:W1:Y:S01]  /*10c70*/  LDC R5, c[0x0][0x3a0] ;  /* 0x0000e800ff057b82 */ /* 0x000e620000000800 */
[----:B------:R-:W-:Y:S01]  /*10c80*/  STL.64 [R1+0x350], R32 ;  /* 0x0003502001007387 */ /* 0x000fe20000100a00 */
[----:B----4-:R-:W-:-:S03]  /*10c90*/  IMAD.WIDE R24, R2, 0x4, R24 ;  /* 0x0000000402187825 */ /* 0x010fc600078e0218 */
[----:B------:R-:W-:Y:S03]  /*10ca0*/  LDGSTS.E [R14+0x20600], desc[UR8][R32.64], !P2 ;  /* 0x20600000200e7fae */ /* 0x000fe6000d1a1008 */
[----:B------:R-:W4:Y:S01]  /*10cb0*/  LDC R4, c[0x0][0x3a0] ;  /* 0x0000e800ff047b82 */ /* 0x000f220000000800 */
[----:B------:R1:W-:Y:S04]  /*10cc0*/  STL.64 [R1+0x340], R30 ;  /* 0x0003401e01007387 */ /* 0x0003e80000100a00 */
[----:B------:R1:W-:Y:S04]  /*10cd0*/  LDGSTS.E [R14+0x20700], desc[UR8][R30.64], !P2 ;  /* 0x207000001e0e7fae */ /* 0x0003e8000d1a1008 */
[----:B------:R-:W4:Y:S01]  /*10ce0*/  LDL.LU.64 R244, [R1+0x128] ;  /* 0x0001280001f47983 */ /* 0x000f220000300a00 */
[----:B------:R-:W-:-:S03]  /*10cf0*/  ISETP.GE.U32.AND P2, PT, R0, 0x7ffffef7, PT ;  /* 0x7ffffef70000780c */ /* 0x000fc60003f46070 */
[----:B------:R-:W4:Y:S01]  /*10d00*/  LDL.LU.64 R246, [R1+0x120] ;  /* 0x0001200001f67983 */ /* 0x000f220000300a00 */
[----:B-1----:R-:W-:-:S03]  /*10d10*/  IMAD.WIDE R30, R2, 0x4, R22 ;  /* 0x00000004021e7825 */ /* 0x002fc600078e0216 */
[----:B------:R-:W4:Y:S01]  /*10d20*/  LDL.LU.64 R248, [R1+0x118] ;  /* 0x0001180001f87983 */ /* 0x000f220000300a00 */
[----:B------:R-:W-:-:S03]  /*10d30*/  IMAD.WIDE R22, R2, 0x4, R250 ;  /* 0x0000000402167825 */ /* 0x000fc600078e02fa */
[----:B------:R1:W-:Y:S04]  /*10d40*/  STL.64 [R1+0x328], R24 ;  /* 0x0003281801007387 */ /* 0x0003e80000100a00 */
[----:B------:R-:W-:Y:S01]  /*10d50*/  STL.64 [R1+0x320], R30 ;  /* 0x0003201e01007387 */ /* 0x000fe20000100a00 */
[----:B------:R-:W-:-:S03]  /*10d60*/  IMAD.WIDE R18, R2, 0x4, R18 ;  /* 0x0000000402127825 */ /* 0x000fc600078e0212 */
[----:B------:R-:W-:Y:S04]  /*10d70*/  LDGSTS.E [R14+0x21400], desc[UR8][R24.64], !P1 ;  /* 0x21400000180e7fae */ /* 0x000fe8000c9a1008 */
[----:B------:R1:W-:Y:S04]  /*10d80*/  STL.64 [R1+0x318], R22 ;  /* 0x0003181601007387 */ /* 0x0003e80000100a00 */
[----:B------:R4:W-:Y:S04]  /*10d90*/  LDGSTS.E [R14+0x21500], desc[UR8][R30.64], !P1 ;  /* 0x215000001e0e7fae */ /* 0x0009e8000c9a1008 */
[----:B-1----:R-:W4:Y:S04]  /*10da0*/  LDL.LU.64 R24, [R1+0x110] ;  /* 0x0001100001187983 */ /* 0x002f280000300a00 */
[----:B------:R1:W-:Y:S04]  /*10db0*/  STL.64 [R1+0x310], R18 ;  /* 0x0003101201007387 */ /* 0x0003e80000100a00 */
[----:B------:R-:W-:Y:S04]  /*10dc0*/  LDGSTS.E [R14+0x21600], desc[UR8][R22.64], !P1 ;  /* 0x21600000160e7fae */ /* 0x000fe8000c9a1008 */
[----:B------:R-:W-:Y:S04]  /*10dd0*/  LDGSTS.E [R14+0x21700], desc[UR8][R18.64], !P1 ;  /* 0x21700000120e7fae */ /* 0x000fe8000c9a1008 */
[----:B------:R-:W4:Y:S04]  /*10de0*/  LDL.LU.64 R22, [R1+0xe8] ;  /* 0x0000e80001167983 */ /* 0x000f280000300a00 */
[----:B------:R-:W4:Y:S04]  /*10df0*/  LDL.LU.64 R250, [R1+0xe0] ;  /* 0x0000e00001fa7983 */ /* 0x000f280000300a00 */
[----:B-1----:R-:W4:Y:S01]  /*10e00*/  LDL.LU.64 R18, [R1+0x4d0] ;  /* 0x0004d00001127983 */ /* 0x002f220000300a00 */
[----:B---3--:R-:W-:-:S04]  /*10e10*/  IMAD.WIDE R16, R2, 0x4, R16 ;  /* 0x0000000402107825 */ /* 0x008fc800078e0210 */
[C---:B-----5:R-:W-:Y:S01]  /*10e20*/  IMAD.WIDE R28, R2.reuse, 0x4, R28 ;  /* 0x00000004021c7825 */ /* 0x060fe200078e021c */
[----:B------:R1:W-:Y:S03]  /*10e30*/  STL.64 [R1+0x308], R16 ;  /* 0x0003081001007387 */ /* 0x0003e60000100a00 */
[----:B------:R-:W-:Y:S01]  /*10e40*/  IMAD.WIDE R26, R2, 0x4, R26 ;  /* 0x00000004021a7825 */ /* 0x000fe200078e021a */
[----:B------:R3:W-:Y:S04]  /*10e50*/  STL.64 [R1+0x300], R28 ;  /* 0x0003001c01007387 */ /* 0x0007e80000100a00 */
[----:B------:R-:W-:Y:S04]  /*10e60*/  LDGSTS.E [R14+0x22400], desc[UR8][R16.64], !P2 ;  /* 0x22400000100e7fae */ /* 0x000fe8000d1a1008 */
[----:B------:R5:W-:Y:S01]  /*10e70*/  STL.64 [R1+0x2f8], R26 ;  /* 0x0002f81a01007387 */ /* 0x000be20000100a00 */
[----:B------:R-:W-:-:S02]  /*10e80*/  VIADD R0, R6, 0xffffff72 ;  /* 0xffffff7206007836 */ /* 0x000fc40000000000 */
[----:B--2---:R-:W-:Y:S01]  /*10e90*/  IMAD.WIDE R20, R2, 0x4, R20 ;  /* 0x0000000402147825 */ /* 0x004fe200078e0214 */
[----:B------:R3:W-:Y:S01]  /*10ea0*/  LDGSTS.E [R14+0x22500], desc[UR8][R28.64], !P2 ;  /* 0x225000001c0e7fae */ /* 0x0007e2000d1a1008 */
[----:B------:R-:W2:Y:S03]  /*10eb0*/  LDC R6, c[0x0][0x3a0] ;  /* 0x0000e800ff067b82 */ /* 0x000ea60000000800 */
[----:B-1----:R-:W2:Y:S01]  /*10ec0*/  LDL.LU.64 R16, [R1+0x4c8] ;  /* 0x0004c80001107983 */ /* 0x002ea20000300a00 */
[----:B------:R-:W-:-:S03]  /*10ed0*/  ISETP.GE.U32.AND P1, PT, R0, 0x7ffffef3, PT ;  /* 0x7ffffef30000780c */ /* 0x000fc60003f26070 */
[----:B------:R5:W-:Y:S04]  /*10ee0*/  LDGSTS.E [R14+0x22600], desc[UR8][R26.64], !P2 ;  /* 0x226000001a0e7fae */ /* 0x000be8000d1a1008 */
[----:B------:R1:W-:Y:S04]  /*10ef0*/  STL.64 [R1+0x2f0], R20 ;  /* 0x0002f01401007387 */ /* 0x0003e80000100a00 */
[----:B------:R-:W-:Y:S01]  /*10f00*/  LDGSTS.E [R14+0x22700], desc[UR8][R20.64], !P2 ;  /* 0x22700000140e7fae */ /* 0x000fe2000d1a1008 */
[----:B----4-:R-:W-:-:S04]  /*10f10*/  IMAD.WIDE R30, R2, 0x4, R244 ;  /* 0x00000004021e7825 */ /* 0x010fc800078e02f4 */
[C---:B---3--:R-:W-:Y:S01]  /*10f20*/  IMAD.WIDE R28, R2.reuse, 0x4, R246 ;  /* 0x00000004021c7825 */ /* 0x048fe200078e02f6 */
[----:B------:R-:W-:Y:S01]  /*10f30*/  IADD3 R0, PT, PT, R5, -0x92, RZ ;  /* 0xffffff6e05007810 */ /* 0x000fe20007ffe0ff */
[----:B------:R-:W-:Y:S01]  /*10f40*/  LDGSTS.E [R14+0x23400], desc[UR8][R30.64], !P1 ;  /* 0x234000001e0e7fae */ /* 0x000fe2000c9a1008 */
[----:B------:R-:W3:Y:S01]  /*10f50*/  LDC R5, c[0x0][0x3a0] ;  /* 0x0000e800ff057b82 */ /* 0x000ee20000000800 */
[----:B-----5:R-:W-:Y:S02]  /*10f60*/  IMAD.WIDE R26, R2, 0x4, R248 ;  /* 0x00000004021a7825 */ /* 0x020fe400078e02f8 */
[----:B-1----:R-:W4:Y:S04]  /*10f70*/  LDL.LU.64 R20, [R1+0x4c0] ;  /* 0x0004c00001147983 */ /* 0x002f280000300a00 */
[----:B------:R1:W-:Y:S04]  /*10f80*/  STL.64 [R1+0x2e8], R30 ;  /* 0x0002e81e01007387 */ /* 0x0003e80000100a00 */
[----:B------:R-:W5:Y:S04]  /*10f90*/  LDL.LU.64 R244, [R1+0x4b8] ;  /* 0x0004b80001f47983 */ /* 0x000f680000300a00 */
[----:B------:R-:W-:Y:S01]  /*10fa0*/  STL.64 [R1+0x2e0], R28 ;  /* 0x0002e01c01007387 */ /* 0x000fe20000100a00 */
[----:B------:R-:W-:-:S03]  /*10fb0*/  ISETP.GE.U32.AND P2, PT, R0, 0x7ffffeef, PT ;  /* 0x7ffffeef0000780c */ /* 0x000fc60003f46070 */
[----:B------:R-:W3:Y:S04]  /*10fc0*/  LDL.LU.64 R246, [R1+0x4b0] ;  /* 0x0004b00001f67983 */ /* 0x000ee80000300a00 */
[----:B------:R-:W-:Y:S01]  /*10fd0*/  STL.64 [R1+0x2d8], R26 ;  /* 0x0002d81a01007387 */ /* 0x000fe20000100a00 */
[----:B------:R-:W-:-:S03]  /*10fe0*/  IMAD.WIDE R24, R2, 0x4, R24 ;  /* 0x0000000402187825 */ /* 0x000fc600078e0218 */
[----:B------:R-:W3:Y:S04]  /*10ff0*/  LDL.LU.64 R248, [R1+0x4a8] ;  /* 0x0004a80001f87983 */ /* 0x000ee80000300a00 */
[----:B------:R-:W-:Y:S04]  /*11000*/  LDGSTS.E [R14+0x23500], desc[UR8][R28.64], !P1 ;  /* 0x235000001c0e7fae */ /* 0x000fe8000c9a1008 */
[----:B------:R-:W-:Y:S04]  /*11010*/  LDGSTS.E [R14+0x23600], desc[UR8][R26.64], !P1 ;  /* 0x236000001a0e7fae */ /* 0x000fe8000c9a1008 */
[----:B------:R1:W-:Y:S04]  /*11020*/  STL.64 [R1+0x2d0], R24 ;  /* 0x0002d01801007387 */ /* 0x0003e80000100a00 */
[----:B------:R1:W-:Y:S04]  /*11030*/  LDGSTS.E [R14+0x23700], desc[UR8][R24.64], !P1 ;  /* 0x23700000180e7fae */ /* 0x0003e8000c9a1008 */
[----:B-1----:R-:W3:Y:S01]  /*11040*/  LDL.LU.64 R30, [R1+0x4a0] ;  /* 0x0004a000011e7983 */ /* 0x002ee20000300a00 */
[----:B------:R-:W-:-:S04]  /*11050*/  IMAD.WIDE R24, R2, 0x4, R22 ;  /* 0x0000000402187825 */ /* 0x000fc800078e0216 */
[C---:B------:R-:W-:Y:S01]  /*11060*/  IMAD.WIDE R22, R2.reuse, 0x4, R250 ;  /* 0x0000000402167825 */ /* 0x040fe200078e02fa */
[----:B------:R1:W-:Y:S03]  /*11070*/  STL.64 [R1+0x2c8], R24 ;  /* 0x0002c81801007387 */ /* 0x0003e60000100a00 */
[C---:B------:R-:W-:Y:S01]  /*11080*/  IMAD.WIDE R18, R2.reuse, 0x4, R18 ;  /* 0x0000000402127825 */ /* 0x040fe200078e0212 */
[----:B------:R-:W3:Y:S04]  /*11090*/  LDL.LU.64 R28, [R1+0x498] ;  /* 0x00049800011c7983 */ /* 0x000ee80000300a00 */
[----:B------:R1:W-:Y:S04]  /*110a0*/  STL.64 [R1+0x2c0], R22 ;  /* 0x0002c01601007387 */ /* 0x0003e80000100a00 */
[----:B------:R-:W3:Y:S04]  /*110b0*/  LDL.LU.64 R26, [R1+0x490] ;  /* 0x00049000011a7983 */ /* 0x000ee80000300a00 */
[----:B------:R-:W-:Y:S04]  /*110c0*/  STL.64 [R1+0x4d0], R18 ;  /* 0x0004d01201007387 */ /* 0x000fe80000100a00 */
[----:B------:R-:W3:Y:S04]  /*110d0*/  LDL.LU.64 R250, [R1+0x488] ;  /* 0x0004880001fa7983 */ /* 0x000ee80000300a00 */
[----:B------:R-:W-:Y:S04]  /*110e0*/  LDGSTS.E [R14+0x24400], desc[UR8][R24.64], !P2 ;  /* 0x24400000180e7fae */ /* 0x000fe8000d1a1008 */
[----:B------:R-:W-:Y:S04]  /*110f0*/  LDGSTS.E [R14+0x24500], desc[UR8][R22.64], !P2 ;  /* 0x24500000160e7fae */ /* 0x000fe8000d1a1008 */
[----:B------:R-:W-:Y:S01]  /*11100*/  LDGSTS.E [R14+0x24600], desc[UR8][R18.64], !P2 ;  /* 0x24600000120e7fae */ /* 0x000fe2000d1a1008 */
[----:B--2---:R-:W-:-:S05]  /*11110*/  IMAD.WIDE R16, R2, 0x4, R16 ;  /* 0x0000000402107825 */ /* 0x004fca00078e0210 */
[----:B------:R2:W-:Y:S04]  /*11120*/  STL.64 [R1+0x4c8], R16 ;  /* 0x0004c81001007387 */ /* 0x0005e80000100a00 */
[----:B-1----:R-:W3:Y:S04]  /*11130*/  LDL.LU.64 R24, [R1+0x480] ;  /* 0x0004800001187983 */ /* 0x002ee80000300a00 */
[----:B------:R-:W3:Y:S04]  /*11140*/  LDL.LU.64 R22, [R1+0x478] ;  /* 0x0004780001167983 */ /* 0x000ee80000300a00 */
[----:B------:R-:W-:Y:S04]  /*11150*/  LDGSTS.E [R14+0x24700], desc[UR8][R16.64], !P2 ;  /* 0x24700000100e7fae */ /* 0x000fe8000d1a1008 */
[----:B--2---:R-:W2:Y:S04]  /*11160*/  LDL.LU.64 R16, [R1+0x470] ;  /* 0x0004700001107983 */ /* 0x004ea80000300a00 */
[----:B------:R-:W2:Y:S01]  /*11170*/  LDL.LU.64 R18, [R1+0x468] ;  /* 0x0004680001127983 */ /* 0x000ea20000300a00 */
[----:B------:R-:W-:-:S02]  /*11180*/  VIADD R0, R4, 0xffffff6a ;  /* 0xffffff6a04007836 */ /* 0x000fc40000000000 */
[----:B----4-:R-:W-:Y:S01]  /*11190*/  IMAD.WIDE R36, R2, 0x4, R20 ;  /* 0x0000000402247825 */ /* 0x010fe200078e0214 */
[----:B------:R-:W1:Y:S02]  /*111a0*/  LDC R4, c[0x0][0x3a0] ;  /* 0x0000e800ff047b82 */ /* 0x000e640000000800 */
[----:B------:R-:W-:Y:S01]  /*111b0*/  ISETP.GE.U32.AND P1, PT, R0, 0x7ffffeeb, PT ;  /* 0x7ffffeeb0000780c */ /* 0x000fe20003f26070 */
[----:B------:R-:W-:Y:S02]  /*111c0*/  VIADD R0, R6, 0xffffff66 ;  /* 0xffffff6606007836 */ /* 0x000fe40000000000 */
[----:B-----5:R-:W-:Y:S01]  /*111d0*/  IMAD.WIDE R34, R2, 0x4, R244 ;  /* 0x0000000402227825 */ /* 0x020fe200078e02f4 */
[----:B------:R-:W-:Y:S02]  /*111e0*/  STL.64 [R1+0x4c0], R36 ;  /* 0x0004c02401007387 */ /* 0x000fe40000100a00 */
[----:B------:R-:W-:Y:S01]  /*111f0*/  ISETP.GE.U32.AND P2, PT, R0, 0x7ffffee7, PT ;  /* 0x7ffffee70000780c */ /* 0x000fe20003f46070 */
[C---:B---3--:R-:W-:Y:S01]  /*11200*/  IMAD.WIDE R32, R2.reuse, 0x4, R246 ;  /* 0x0000000402207825 */ /* 0x048fe200078e02f6 */
[----:B------:R-:W-:Y:S01]  /*11210*/  STL.64 [R1+0x4b8], R34 ;  /* 0x0004b82201007387 */ /* 0x000fe20000100a00 */
[----:B------:R-:W3:Y:S02]  /*11220*/  LDC R6, c[0x0][0x3a0] ;  /* 0x0000e800ff067b82 */ /* 0x000ee40000000800 */
[----:B------:R-:W-:-:S02]  /*11230*/  IMAD.WIDE R20, R2, 0x4, R248 ;  /* 0x0000000402147825 */ /* 0x000fc400078e02f8 */
[----:B------:R-:W-:Y:S04]  /*11240*/  LDGSTS.E [R14+0x25400], desc[UR8][R36.64], !P1 ;  /* 0x25400000240e7fae */ /* 0x000fe8000c9a1008 */
[----:B------:R-:W-:Y:S04]  /*11250*/  LDGSTS.E [R14+0x25500], desc[UR8][R34.64], !P1 ;  /* 0x25500000220e7fae */ /* 0x000fe8000c9a1008 */
[----:B------:R4:W-:Y:S04]  /*11260*/  STL.64 [R1+0x4b0], R32 ;  /* 0x0004b02001007387 */ /* 0x0009e80000100a00 */
[----:B------:R4:W-:Y:S04]  /*11270*/  LDGSTS.E [R14+0x25600], desc[UR8][R32.64], !P1 ;  /* 0x25600000200e7fae */ /* 0x0009e8000c9a1008 */
[----:B------:R5:W-:Y:S04]  /*11280*/  STL.64 [R1+0x4a8], R20 ;  /* 0x0004a81401007387 */ /* 0x000be80000100a00 */
[----:B------:R-:W-:Y:S01]  /*11290*/  LDGSTS.E [R14+0x25700], desc[UR8][R20.64], !P1 ;  /* 0x25700000140e7fae */ /* 0x000fe2000c9a1008 */
[----:B------:R-:W-:-:S02]  /*112a0*/  IADD3 R0, PT, PT, R5, -0x9e, RZ ;  /* 0xffffff6205007810 */ /* 0x000fc40007ffe0ff */
[----:B------:R-:W1:Y:S01]  /*112b0*/  LDC R5, c[0x0][0x3a0] ;  /* 0x0000e800ff057b82 */ /* 0x000e620000000800 */
[----:B----4-:R-:W-:Y:S01]  /*112c0*/  IMAD.WIDE R32, R2, 0x4, R30 ;  /* 0x0000000402207825 */ /* 0x010fe200078e021e */
[----:B------:R-:W-:-:S04]  /*112d0*/  ISETP.GE.U32.AND P1, PT, R0, 0x7ffffee3, PT ;  /* 0x7ffffee30000780c */ /* 0x000fc80003f26070 */
[----:B------:R-:W-:Y:S04]  /*112e0*/  LDGSTS.E [R14+0x26400], desc[UR8][R32.64], !P2 ;  /* 0x26400000200e7fae */ /* 0x000fe8000d1a1008 */
[----:B-----5:R-:W4:Y:S01]  /*112f0*/  LDL.LU.64 R20, [R1+0x460] ;  /* 0x0004600001147983 */ /* 0x020f220000300a00 */
[----:B------:R-:W-:-:S03]  /*11300*/  IMAD.WIDE R30, R2, 0x4, R28 ;  /* 0x00000004021e7825 */ /* 0x000fc600078e021c */
[----:B------:R-:W5:Y:S04]  /*11310*/  LDL.LU.64 R244, [R1+0x458] ;  /* 0x0004580001f47983 */ /* 0x000f680000300a00 */
[----:B------:R-:W5:Y:S01]  /*11320*/  LDL.LU.64 R246, [R1+0x450] ;  /* 0x0004500001f67983 */ /* 0x000f620000300a00 */
[----:B------:R-:W-:-:S03]  /*11330*/  IMAD.WIDE R28, R2, 0x4, R26 ;  /* 0x00000004021c7825 */ /* 0x000fc600078e021a */
[----:B------:R-:W5:Y:S04]  /*11340*/  LDL.LU.64 R248, [R1+0x448] ;  /* 0x0004480001f87983 */ /* 0x000f680000300a00 */
[----:B------:R-:W-:Y:S01]  /*11350*/  STL.64 [R1+0xa68], R32 ;  /* 0x000a682001007387 */ /* 0x000fe20000100a00 */
[----:B------:R-:W-:-:S03]  /*11360*/  IMAD.WIDE R26, R2, 0x4, R250 ;  /* 0x00000004021a7825 */ /* 0x000fc600078e02fa */
[----:B------:R1:W-:Y:S04]  /*11370*/  STL.64 [R1+0x498], R30 ;  /* 0x0004981e01007387 */ /* 0x0003e80000100a00 */
[----:B------:R1:W-:Y:S04]  /*11380*/  LDGSTS.E [R14+0x26500], desc[UR8][R30.64], !P2 ;  /* 0x265000001e0e7fae */ /* 0x0003e8000d1a1008 */
[----:B------:R1:W-:Y:S04]  /*11390*/  STL.64 [R1+0x490], R28 ;  /* 0x0004901c01007387 */ /* 0x0003e80000100a00 */
[----:B------:R1:W-:Y:S04]  /*113a0*/  LDGSTS.E [R14+0x26600], desc[UR8][R28.64], !P2 ;  /* 0x266000001c0e7fae */ /* 0x0003e8000d1a1008 */
[----:B------:R2:W-:Y:S04]  /*113b0*/  STL.64 [R1+0x488], R26 ;  /* 0x0004881a01007387 */ /* 0x0005e80000100a00 */
[----:B------:R2:W-:Y:S04]  /*113c0*/  LDGSTS.E [R14+0x26700], desc[UR8][R26.64], !P2 ;  /* 0x267000001a0e7fae */ /* 0x0005e8000d1a1008 */
[----:B------:R-:W5:Y:S01]  /*113d0*/  LDL.LU.64 R250, [R1+0x440] ;  /* 0x0004400001fa7983 */ /* 0x000f620000300a00 */
[----:B-1----:R-:W-:-:S04]  /*113e0*/  IMAD.WIDE R30, R2, 0x4, R24 ;  /* 0x00000004021e7825 */ /* 0x002fc800078e0218 */
[C---:B------:R-:W-:Y:S01]  /*113f0*/  IMAD.WIDE R28, R2.reuse, 0x4, R22 ;  /* 0x00000004021c7825 */ /* 0x040fe200078e0216 */
[----:B------:R-:W-:Y:S04]  /*11400*/  STL.64 [R1+0x480], R30 ;  /* 0x0004801e01007387 */ /* 0x000fe80000100a00 */
[----:B------:R-:W5:Y:S04]  /*11410*/  LDL.LU.64 R24, [R1+0x438] ;  /* 0x0004380001187983 */ /* 0x000f680000300a00 */
[----:B------:R-:W-:Y:S04]  /*11420*/  STL.64 [R1+0x478], R28 ;  /* 0x0004781c01007387 */ /* 0x000fe80000100a00 */
[----:B------:R-:W5:Y:S01]  /*11430*/  LDL.LU.64 R22, [R1+0x430] ;  /* 0x0004300001167983 */ /* 0x000f620000300a00 */
[----:B--2---:R-:W-:-:S03]  /*11440*/  IMAD.WIDE R26, R2, 0x4, R16 ;  /* 0x00000004021a7825 */ /* 0x004fc600078e0210 */
[----:B------:R1:W-:Y:S01]  /*11450*/  LDGSTS.E [R14+0x27400], desc[UR8][R30.64], !P1 ;  /* 0x274000001e0e7fae */ /* 0x0003e2000c9a1008 */
[----:B------:R-:W-:-:S03]  /*11460*/  IMAD.WIDE R18, R2, 0x4, R18 ;  /* 0x0000000402127825 */ /* 0x000fc600078e0212 */
[----:B------:R-:W-:Y:S04]  /*11470*/  STL.64 [R1+0x470], R26 ;  /* 0x0004701a01007387 */ /* 0x000fe80000100a00 */
[----:B------:R-:W2:Y:S04]  /*11480*/  LDL.LU.64 R16, [R1+0x428] ;  /* 0x0004280001107983 */ /* 0x000ea80000300a00 */
[----:B------:R-:W-:Y:S04]  /*11490*/  LDGSTS.E [R14+0x27500], desc[UR8][R28.64], !P1 ;  /* 0x275000001c0e7fae */ /* 0x000fe8000c9a1008 */
[----:B------:R1:W-:Y:S04]  /*114a0*/  LDGSTS.E [R14+0x27600], desc[UR8][R26.64], !P1 ;  /* 0x276000001a0e7fae */ /* 0x0003e8000c9a1008 */
[----:B------:R1:W-:Y:S04]  /*114b0*/  STL.64 [R1+0x468], R18 ;  /* 0x0004681201007387 */ /* 0x0003e80000100a00 */
[----:B------:R-:W-:Y:S04]  /*114c0*/  LDGSTS.E [R14+0x27700], desc[UR8][R18.64], !P1 ;  /* 0x27700000120e7fae */ /* 0x000fe8000c9a1008 */
[----:B-1----:R-:W2:Y:S01]  /*114d0*/  LDL.LU.64 R18, [R1+0x420] ;  /* 0x0004200001127983 */ /* 0x002ea20000300a00 */
[----:B------:R-:W-:-:S02]  /*114e0*/  VIADD R0, R4, 0xffffff5e ;  /* 0xffffff5e04007836 */ /* 0x000fc40000000000 */
[----:B------:R-:W1:Y:S03]  /*114f0*/  LDC R4, c[0x0][0x3a0] ;  /* 0x0000e800ff047b82 */ /* 0x000e660000000800 */
[----:B------:R-:W-:Y:S01]  /*11500*/  ISETP.GE.U32.AND P2, PT, R0, 0x7ffffedf, PT ;  /* 0x7ffffedf0000780c */ /* 0x000fe20003f46070 */
[----:B---3--:R-:W-:-:S04]  /*11510*/  VIADD R0, R6, 0xffffff5a ;  /* 0xffffff5a06007836 */ /* 0x008fc80000000000 */
[----:B------:R-:W3:Y:S01]  /*11520*/  LDC R6, c[0x0][0x3a0] ;  /* 0x0000e800ff067b82 */ /* 0x000ee20000000800 */
[----:B----4-:R-:W-:-:S04]  /*11530*/  IMAD.WIDE R34, R2, 0x4, R20 ;  /* 0x0000000402227825 */ /* 0x010fc800078e0214 */
[C---:B-----5:R-:W-:Y:S01]  /*11540*/  IMAD.WIDE R32, R2.reuse, 0x4, R244 ;  /* 0x0000000402207825 */ /* 0x060fe200078e02f4 */
[----:B------:R-:W-:Y:S03]  /*11550*/  STL.64 [R1+0x460], R34 ;  /* 0x0004602201007387 */ /* 0x000fe60000100a00 */
[----:B------:R-:W-:Y:S01]  /*11560*/  IMAD.WIDE R30, R2, 0x4, R246 ;  /* 0x00000004021e7825 */ /* 0x000fe200078e02f6 */
[----:B------:R-:W4:Y:S01]  /*11570*/  LDL.LU.64 R28, [R1+0x418] ;  /* 0x00041800011c7983 */ /* 0x000f220000300a00 */
[----:B------:R-:W-:-:S03]  /*11580*/  ISETP.GE.U32.AND P1, PT, R0, 0x7ffffedb, PT ;  /* 0x7ffffedb0000780c */ /* 0x000fc60003f26070 */
[----:B------:R-:W-:Y:S01]  /*11590*/  STL.64 [R1+0x458], R32 ;  /* 0x0004582001007387 */ /* 0x000fe20000100a00 */
[----:B------:R-:W-:-:S03]  /*115a0*/  IMAD.WIDE R26, R2, 0x4, R248 ;  /* 0x00000004021a7825 */ /* 0x000fc600078e02f8 */
[----:B------:R-:W5:Y:S04]  /*115b0*/  LDL.LU.64 R20, [R1+0x410] ;  /* 0x0004100001147983 */ /* 0x000f680000300a00 */
[----:B------:R1:W-:Y:S04]  /*115c0*/  STL.64 [R1+0x450], R30 ;  /* 0x0004501e01007387 */ /* 0x0003e80000100a00 */
[----:B------:R-:W3:Y:S04]  /*115d0*/  LDL.LU.64 R244, [R1+0x408] ;  /* 0x0004080001f47983 */ /* 0x000ee80000300a00 */
[----:B------:R-:W-:Y:S04]  /*115e0*/  LDGSTS.E [R14+0x28400], desc[UR8][R34.64], !P2 ;  /* 0x28400000220e7fae */ /* 0x000fe8000d1a1008 */
[----:B------:R-:W-:Y:S04]  /*115f0*/  LDGSTS.E [R14+0x28500], desc[UR8][R32.64], !P2 ;  /* 0x28500000200e7fae */ /* 0x000fe8000d1a1008 */
[----:B------:R1:W-:Y:S04]  /*11600*/  LDGSTS.E [R14+0x28600], desc[UR8][R30.64], !P2 ;  /* 0x286000001e0e7fae */ /* 0x0003e8000d1a1008 */
[----:B------:R1:W-:Y:S04]  /*11610*/  STL.64 [R1+0x448], R26 ;  /* 0x0004481a01007387 */ /* 0x0003e80000100a00 */
[----:B------:R-:W-:Y:S01]  /*11620*/  LDGSTS.E [R14+0x28700], desc[UR8][R26.64], !P2 ;  /* 0x287000001a0e7fae */ /* 0x000fe2000d1a1008 */
[----:B-1----:R-:W-:-:S05]  /*11630*/  IMAD.WIDE R30, R2, 0x4, R250 ;  /* 0x00000004021e7825 */ /* 0x002fca00078e02fa */
[----:B------:R4:W-:Y:S04]  /*11640*/  LDGSTS.E [R14+0x29400], desc[UR8][R30.64], !P1 ;  /* 0x294000001e0e7fae */ /* 0x0009e8000c9a1008 */
[----:B------:R-:W3:Y:S04]  /*11650*/  LDL.LU.64 R26, [R1+0x400] ;  /* 0x00040000011a7983 */ /* 0x000ee80000300a00 */
[----:B------:R-:W3:Y:S04]  /*11660*/  LDL.LU.64 R246, [R1+0x3f8] ;  /* 0x0003f80001f67983 */ /* 0x000ee80000300a00 */
[----:B------:R-:W3:Y:S04]  /*11670*/  LDL.LU.64 R248, [R1+0x3f0] ;  /* 0x0003f00001f87983 */ /* 0x000ee80000300a00 */
[----:B------:R-:W-:Y:S04]  /*11680*/  STL.64 [R1+0x440], R30 ;  /* 0x0004401e01007387 */ /* 0x000fe80000100a00 */
[----:B------:R-:W3:Y:S01]  /*11690*/  LDL.LU.64 R250, [R1+0x3e8] ;  /* 0x0003e80001fa7983 */ /* 0x000ee20000300a00 */
[----:B------:R-:W-:-:S04]  /*116a0*/  IMAD.WIDE R24, R2, 0x4, R24 ;  /* 0x0000000402187825 */ /* 0x000fc800078e0218 */
[C---:B------:R-:W-:Y:S01]  /*116b0*/  IMAD.WIDE R22, R2.reuse, 0x4, R22 ;  /* 0x0000000402167825 */ /* 0x040fe200078e0216 */
[----:B------:R1:W-:Y:S04]  /*116c0*/  STL.64 [R1+0x438], R24 ;  /* 0x0004381801007387 */ /* 0x0003e80000100a00 */
[----:B------:R1:W-:Y:S04]  /*116d0*/  STL.64 [R1+0x430], R22 ;  /* 0x0004301601007387 */ /* 0x0003e80000100a00 */
[----:B------:R-:W-:Y:S01]  /*116e0*/  LDGSTS.E [R14+0x29500], desc[UR8][R24.64], !P1 ;  /* 0x29500000180e7fae */ /* 0x000fe2000c9a1008 */
[----:B--2---:R-:W-:-:S03]  /*116f0*/  IMAD.WIDE R16, R2, 0x4, R16 ;  /* 0x0000000402107825 */ /* 0x004fc600078e0210 */
[----:B------:R-:W-:Y:S04]  /*11700*/  LDGSTS.E [R14+0x29600], desc[UR8][R22.64], !P1 ;  /* 0x29600000160e7fae */ /* 0x000fe8000c9a1008 */
[----:B------:R2:W-:Y:S04]  /*11710*/  STL.64 [R1+0x428], R16 ;  /* 0x0004281001007387 */ /* 0x0005e80000100a00 */
[----:B-1----:R-:W3:Y:S04]  /*11720*/  LDL.LU.64 R24, [R1+0x3e0] ;  /* 0x0003e00001187983 */ /* 0x002ee80000300a00 */
[----:B------:R-:W-:Y:S04]  /*11730*/  LDGSTS.E [R14+0x29700], desc[UR8][R16.64], !P1 ;  /* 0x29700000100e7fae */ /* 0x000fe8000c9a1008 */
[----:B------:R-:W3:Y:S04]  /*11740*/  LDL.LU.64 R22, [R1+0x3d8] ;  /* 0x0003d80001167983 */ /* 0x000ee80000300a00 */
[----:B--2---:R-:W2:Y:S01]  /*11750*/  LDL.LU.64 R16, [R1+0x3d0] ;  /* 0x0003d00001107983 */ /* 0x004ea20000300a00 */
[----:B------:R-:W-:-:S05]  /*11760*/  IMAD.WIDE R32, R2, 0x4, R18 ;  /* 0x0000000402207825 */ /* 0x000fca00078e0212 */
[----:B------:R-:W-:Y:S04]  /*11770*/  STL.64 [R1+0x420], R32 ;  /* 0x0004202001007387 */ /* 0x000fe80000100a00 */
[----:B------:R-:W2:Y:S01]  /*11780*/  LDL.LU.64 R18, [R1+0x3c8] ;  /* 0x0003c80001127983 */ /* 0x000ea20000300a00 */
[----:B------:R-:W-:Y:S02]  /*11790*/  IADD3 R0, PT, PT, R5, -0xaa, RZ ;  /* 0xffffff5605007810 */ /* 0x000fe40007ffe0ff */
[----:B------:R-:W1:Y:S02]  /*117a0*/  LDC R5, c[0x0][0x3a0] ;  /* 0x0000e800ff057b82 */ /* 0x000e640000000800 */
[----:B------:R-:W-:Y:S01]  /*117b0*/  ISETP.GE.U32.AND P2, PT, R0, 0x7ffffed7, PT ;  /* 0x7ffffed70000780c */ /* 0x000fe20003f46070 */
[----:B------:R-:W-:-:S05]  /*117c0*/  VIADD R0, R4, 0xffffff52 ;  /* 0xffffff5204007836 */ /* 0x000fca0000000000 */
[----:B------:R-:W-:Y:S01]  /*117d0*/  ISETP.GE.U32.AND P1, PT, R0, 0x7ffffed3, PT ;  /* 0x7ffffed30000780c */ /* 0x000fe20003f26070 */
[----:B------:R-:W1:Y:S06]  /*117e0*/  LDC R4, c[0x0][0x3a0] ;  /* 0x0000e800ff047b82 */ /* 0x000e6c0000000800 */
[----:B------:R1:W-:Y:S01]  /*117f0*/  LDGSTS.E [R14+0x2a400], desc[UR8][R32.64], !P2 ;  /* 0x2a400000200e7fae */ /* 0x0003e2000d1a1008 */
[----:B----4-:R-:W-:-:S04]  /*11800*/  IMAD.WIDE R30, R2, 0x4, R28 ;  /* 0x00000004021e7825 */ /* 0x010fc800078e021c */
[C---:B-----5:R-:W-:Y:S01]  /*11810*/  IMAD.WIDE R28, R2.reuse, 0x4, R20 ;  /* 0x00000004021c7825 */ /* 0x060fe200078e0214 */
[----:B------:R-:W-:Y:S04]  /*11820*/  STL.64 [R1+0x418], R30 ;  /* 0x0004181e01007387 */ /* 0x000fe80000100a00 */
[----:B------:R4:W-:Y:S01]  /*11830*/  LDGSTS.E [R14+0x2a500], desc[UR8][R30.64], !P2 ;  /* 0x2a5000001e0e7fae */ /* 0x0009e2000d1a1008 */
[----:B---3--:R-:W-:-:S03]  /*11840*/  IMAD.WIDE R20, R2, 0x4, R244 ;  /* 0x0000000402147825 */ /* 0x008fc600078e02f4 */
[----:B------:R-:W-:Y:S04]  /*11850*/  STL.64 [R1+0x410], R28 ;  /* 0x0004101c01007387 */ /* 0x000fe80000100a00 */
[----:B------:R3:W-:Y:S04]  /*11860*/  LDGSTS.E [R14+0x2a600], desc[UR8][R28.64], !P2 ;  /* 0x2a6000001c0e7fae */ /* 0x0007e8000d1a1008 */
[----:B------:R5:W-:Y:S04]  /*11870*/  STL.64 [R1+0xd98], R20 ;  /* 0x000d981401007387 */ /* 0x000be80000100a00 */
[----:B------:R-:W-:Y:S04]  /*11880*/  LDGSTS.E [R14+0x2a700], desc[UR8][R20.64], !P2 ;  /* 0x2a700000140e7fae */ /* 0x000fe8000d1a1008 */
[----:B-----5:R-:W5:Y:S04]  /*11890*/  LDL.LU.64 R20, [R1+0x3c0] ;  /* 0x0003c00001147983 */ /* 0x020f680000300a00 */
[----:B------:R-:W5:Y:S01]  /*118a0*/  LDL.LU.64 R244, [R1+0x3b8] ;  /* 0x0003b80001f47983 */ /* 0x000f620000300a00 */
[----:B------:R-:W-:-:S04]  /*118b0*/  IMAD.WIDE R34, R2, 0x4, R26 ;  /* 0x0000000402227825 */ /* 0x000fc800078e021a */
[C---:B-1----:R-:W-:Y:S01]  /*118c0*/  IMAD.WIDE R32, R2.reuse, 0x4, R246 ;  /* 0x0000000402207825 */ /* 0x042fe200078e02f6 */
[----:B------:R-:W-:Y:S03]  /*118d0*/  STL.64 [R1+0xdc0], R34 ;  /* 0x000dc02201007387 */ /* 0x000fe60000100a00 */
[C---:B----4-:R-:W-:Y:S01]  /*118e0*/  IMAD.WIDE R30, R2.reuse, 0x4, R248 ;  /* 0x00000004021e7825 */ /* 0x050fe200078e02f8 */
[----:B------:R-:W4:Y:S04]  /*118f0*/  LDL.LU.64 R26, [R1+0x3b0] ;  /* 0x0003b000011a7983 */ /* 0x000f280000300a00 */
[----:B------:R-:W-:Y:S01]  /*11900*/  STL.64 [R1+0xdc8], R32 ;  /* 0x000dc82001007387 */ /* 0x000fe20000100a00 */
[----:B---3--:R-:W-:-:S03]  /*11910*/  IMAD.WIDE R28, R2, 0x4, R250 ;  /* 0x00000004021c7825 */ /* 0x008fc600078e02fa */
[----:B------:R-:W-:Y:S04]  /*11920*/  LDGSTS.E [R14+0x2b400], desc[UR8][R34.64], !P1 ;  /* 0x2b400000220e7fae */ /* 0x000fe8000c9a1008 */
[----:B------:R-:W3:Y:S04]  /*11930*/  LDL.LU.64 R246, [R1+0x3a8] ;  /* 0x0003a80001f67983 */ /* 0x000ee80000300a00 */
[----:B------:R-:W-:Y:S04]  /*11940*/  LDGSTS.E [R14+0x2b500], desc[UR8][R32.64], !P1 ;  /* 0x2b500000200e7fae */ /* 0x000fe8000c9a1008 */
[----:B------:R1:W-:Y:S04]  /*11950*/  STL.64 [R1+0xdd0], R30 ;  /* 0x000dd01e01007387 */ /* 0x0003e80000100a00 */
[----:B------:R1:W-:Y:S04]  /*11960*/  LDGSTS.E [R14+0x2b600], desc[UR8][R30.64], !P1 ;  /* 0x2b6000001e0e7fae */ /* 0x0003e8000c9a1008 */
[----:B------:R1:W-:Y:S04]  /*11970*/  STL.64 [R1+0x3e8], R28 ;  /* 0x0003e81c01007387 */ /* 0x0003e80000100a00 */
[----:B------:R1:W-:Y:S04]  /*11980*/  LDGSTS.E [R14+0x2b700], desc[UR8][R28.64], !P1 ;  /* 0x2b7000001c0e7fae */ /* 0x0003e8000c9a1008 */
[----:B------:R-:W3:Y:S04]  /*11990*/  LDL.LU.64 R248, [R1+0x398] ;  /* 0x0003980001f87983 */ /* 0x000ee80000300a00 */
[----:B------:R-:W3:Y:S01]  /*119a0*/  LDL.LU.64 R250, [R1+0x390] ;  /* 0x0003900001fa7983 */ /* 0x000ee20000300a00 */
[----:B-1----:R-:W-:-:S05]  /*119b0*/  IMAD.WIDE R30, R2, 0x4, R24 ;  /* 0x00000004021e7825 */ /* 0x002fca00078e0218 */
[----:B------:R-:W-:Y:S01]  /*119c0*/  STL.64 [R1+0xdf8], R30 ;  /* 0x000df81e01007387 */ /* 0x000fe20000100a00 */
[----:B------:R-:W-:-:S04]  /*119d0*/  IMAD.WIDE R28, R2, 0x4, R22 ;  /* 0x00000004021c7825 */ /* 0x000fc800078e0216 */
[----:B--2---:R-:W-:-:S04]  /*119e0*/  IMAD.WIDE R24, R2, 0x4, R16 ;  /* 0x0000000402187825 */ /* 0x004fc800078e0210 */
[----:B------:R-:W-:Y:S02]  /*119f0*/  IMAD.WIDE R22, R2, 0x4, R18 ;  /* 0x0000000402167825 */ /* 0x000fe400078e0212 */
[----:B------:R-:W2:Y:S04]  /*11a00*/  LDL.LU.64 R18, [R1+0x388] ;  /* 0x0003880001127983 */ /* 0x000ea80000300a00 */
[----:B------:R-:W-:Y:S04]  /*11a10*/  STL.64 [R1+0xe00], R28 ;  /* 0x000e001c01007387 */ /* 0x000fe80000100a00 */
[----:B------:R-:W2:Y:S01]  /*11a20*/  LDL.LU.64 R16, [R1+0x378] ;  /* 0x0003780001107983 */ /* 0x000ea20000300a00 */
[----:B------:R-:W-:-:S02]  /*11a30*/  VIADD R0, R6, 0xffffff4e ;  /* 0xffffff4e06007836 */ /* 0x000fc40000000000 */
[----:B------:R-:W1:Y:S03]  /*11a40*/  LDC R6, c[0x0][0x3a0] ;  /* 0x0000e800ff067b82 */ /* 0x000e660000000800 */
[----:B------:R-:W-:Y:S02]  /*11a50*/  ISETP.GE.U32.AND P2, PT, R0, 0x7ffffecf, PT ;  /* 0x7ffffecf0000780c */ /* 0x000fe40003f46070 */
[----:B------:R-:W-:Y:S01]  /*11a60*/  IADD3 R0, PT, PT, R5, -0xb6, RZ ;  /* 0xffffff4a05007810 */ /* 0x000fe20007ffe0ff */
[----:B------:R1:W-:Y:S02]  /*11a70*/  STL.64 [R1+0xe08], R24 ;  /* 0x000e081801007387 */ /* 0x0003e40000100a00 */
[----:B------:R-:W2:Y:S01]  /*11a80*/  LDC R5, c[0x0][0x3a0] ;  /* 0x0000e800ff057b82 */ /* 0x000ea20000000800 */
[----:B------:R-:W-:Y:S01]  /*11a90*/  ISETP.GE.U32.AND P1, PT, R0, 0x7ffffecb, PT ;  /* 0x7ffffecb0000780c */ /* 0x000fe20003f26070 */
[----:B------:R1:W-:Y:S01]  /*11aa0*/  STL.64 [R1+0xe10], R22 ;  /* 0x000e101601007387 */ /* 0x0003e20000100a00 */
[----:B------:R-:W-:-:S05]  /*11ab0*/  VIADD R0, R4, 0xffffff46 ;  /* 0xffffff4604007836 */ /* 0x000fca0000000000 */
[----:B------:R1:W-:Y:S01]  /*11ac0*/  LDGSTS.E [R14+0x2c400], desc[UR8][R30.64], !P2 ;  /* 0x2c4000001e0e7fae */ /* 0x0003e2000d1a1008 */
[----:B------:R-:W2:Y:S03]  /*11ad0*/  LDC R4, c[0x0][0x3a0] ;  /* 0x0000e800ff047b82 */ /* 0x000ea60000000800 */
[----:B------:R4:W-:Y:S04]  /*11ae0*/  LDGSTS.E [R14+0x2c500], desc[UR8][R28.64], !P2 ;  /* 0x2c5000001c0e7fae */ /* 0x0009e8000d1a1008 */
[----:B------:R-:W-:Y:S04]  /*11af0*/  LDGSTS.E [R14+0x2c600], desc[UR8][R24.64], !P2 ;  /* 0x2c600000180e7fae */ /* 0x000fe8000d1a1008 */
[----:B------:R-:W-:Y:S01]  /*11b00*/  LDGSTS.E [R14+0x2c700], desc[UR8][R22.64], !P2 ;  /* 0x2c700000160e7fae */ /* 0x000fe2000d1a1008 */
[----:B------:R-:W-:-:S03]  /*11b10*/  ISETP.GE.U32.AND P2, PT, R0, 0x7ffffec7, PT ;  /* 0x7ffffec70000780c */ /* 0x000fc60003f46070 */
[----:B-1----:R-:W2:Y:S04]  /*11b20*/  LDL.LU.64 R24, [R1+0x368] ;  /* 0x0003680001187983 */ /* 0x002ea80000300a00 */
[----:B------:R-:W2:Y:S01]  /*11b30*/  LDL.LU.64 R22, [R1+0x360] ;  /* 0x0003600001167983 */ /* 0x000ea20000300a00 */
[----:B-----5:R-:W-:-:S04]  /*11b40*/  IMAD.WIDE R32, R2, 0x4, R20 ;  /* 0x0000000402207825 */ /* 0x020fc800078e0214 */
[C---:B------:R-:W-:Y:S01]  /*11b50*/  IMAD.WIDE R30, R2.reuse, 0x4, R244 ;  /* 0x00000004021e7825 */ /* 0x040fe200078e02f4 */
[----:B------:R-:W-:Y:S04]  /*11b60*/  STL.64 [R1+0xe38], R32 ;  /* 0x000e382001007387 */ /* 0x000fe80000100a00 */
[----:B------:R-:W5:Y:S04]  /*11b70*/  LDL.LU.64 R20, [R1+0x358] ;  /* 0x0003580001147983 */ /* 0x000f680000300a00 */
[----:B------:R-:W-:Y:S04]  /*11b80*/  STL.64 [R1+0xe40], R30 ;  /* 0x000e401e01007387 */ /* 0x000fe80000100a00 */
[----:B------:R-:W5:Y:S01]  /*11b90*/  LDL.LU.64 R244, [R1+0x348] ;  /* 0x0003480001f47983 */ /* 0x000f620000300a00 */
[----:B----4-:R-:W-:-:S03]  /*11ba0*/  IMAD.WIDE R28, R2, 0x4, R26 ;  /* 0x00000004021c7825 */ /* 0x010fc600078e021a */
[----:B------:R1:W-:Y:S04]  /*11bb0*/  LDGSTS.E [R14+0x2d400], desc[UR8][R32.64], !P1 ;  /* 0x2d400000200e7fae */ /* 0x0003e8000c9a1008 */
[----:B------:R4:W-:Y:S01]  /*11bc0*/  STL.64 [R1+0xe48], R28 ;  /* 0x000e481c01007387 */ /* 0x0009e20000100a00 */
[----:B---3--:R-:W-:-:S03]  /*11bd0*/  IMAD.WIDE R26, R2, 0x4, R246 ;  /* 0x00000004021a7825 */ /* 0x008fc600078e02f6 */
[----:B------:R3:W-:Y:S04]  /*11be0*/  LDGSTS.E [R14+0x2d500], desc[UR8][R30.64], !P1 ;  /* 0x2d5000001e0e7fae */ /* 0x0007e8000c9a1008 */
[----:B------:R1:W-:Y:S04]  /*11bf0*/  STL.64 [R1+0xe50], R26 ;  /* 0x000e501a01007387 */ /* 0x0003e80000100a00 */
[----:B------:R-:W-:Y:S04]  /*11c00*/  LDGSTS.E [R14+0x2d600], desc[UR8][R28.64], !P1 ;  /* 0x2d6000001c0e7fae */ /* 0x000fe8000c9a1008 */
[----:B------:R-:W-:Y:S04]  /*11c10*/  LDGSTS.E [R14+0x2d700], desc[UR8][R26.64], !P1 ;  /* 0x2d7000001a0e7fae */ /* 0x000fe8000c9a1008 */
[----:B----4-:R-:W4:Y:S01]  /*11c20*/  LDL.LU.64 R28, [R1+0x338] ;  /* 0x00033800011c7983 */ /* 0x010f220000300a00 */
[----:B-1----:R-:W-:-:S03]  /*11c30*/  IMAD.WIDE R32, R2, 0x4, R248 ;  /* 0x0000000402207825 */ /* 0x002fc600078e02f8 */
[----:B------:R-:W4:Y:S01]  /*11c40*/  LDL.LU.64 R26, [R1+0x330] ;  /* 0x00033000011a7983 */ /* 0x000f220000300a00 */
[----:B---3--:R-:W-:-:S03]  /*11c50*/  IMAD.WIDE R30, R2, 0x4, R250 ;  /* 0x00000004021e7825 */ /* 0x008fc600078e02fa */
[----:B------:R-:W-:Y:S04]  /*11c60*/  STL.64 [R1+0xe78], R32 ;  /* 0x000e782001007387 */ /* 0x000fe80000100a00 */
[----:B------:R-:W3:Y:S04]  /*11c70*/  LDL.LU.64 R246, [R1+0x2b8] ;  /* 0x0002b80001f67983 */ /* 0x000ee80000300a00 */
[----:B------:R-:W-:Y:S04]  /*11c80*/  STL.64 [R1+0xe80], R30 ;  /* 0x000e801e01007387 */ /* 0x000fe80000100a00 */
[----:B------:R-:W3:Y:S04]  /*11c90*/  LDL.LU.64 R248, [R1+0x2b0] ;  /* 0x0002b00001f87983 */ /* 0x000ee80000300a00 */
[----:B------:R-:W-:Y:S04]  /*11ca0*/  LDGSTS.E [R14+0x2e400], desc[UR8][R32.64], !P2 ;  /* 0x2e400000200e7fae */ /* 0x000fe8000d1a1008 */
[----:B------:R1:W-:Y:S01]  /*11cb0*/  LDGSTS.E [R14+0x2e500], desc[UR8][R30.64], !P2 ;  /* 0x2e5000001e0e7fae */ /* 0x0003e2000d1a1008 */
[----:B--2---:R-:W-:-:S04]  /*11cc0*/  IMAD.WIDE R18, R2, 0x4, R18 ;  /* 0x0000000402127825 */ /* 0x004fc800078e0212 */
[----:B------:R-:W-:Y:S01]  /*11cd0*/  IMAD.WIDE R16, R2, 0x4, R16 ;  /* 0x0000000402107825 */ /* 0x000fe200078e0210 */
[----:B------:R-:W-:Y:S04]  /*11ce0*/  STL.64 [R1+0xe88], R18 ;  /* 0x000e881201007387 */ /* 0x000fe80000100a00 */
[----:B------:R2:W-:Y:S04]  /*11cf0*/  STL.64 [R1+0xe90], R16 ;  /* 0x000e901001007387 */ /* 0x0005e80000100a00 */
[----:B------:R-:W-:Y:S04]  /*11d00*/  LDGSTS.E [R14+0x2e600], desc[UR8][R18.64], !P2 ;  /* 0x2e600000120e7fae */ /* 0x000fe8000d1a1008 */
[----:B------:R-:W3:Y:S04]  /*11d10*/  LDL.LU.64 R250, [R1+0x2a8] ;  /* 0x0002a80001fa7983 */ /* 0x000ee80000300a00 */
[----:B------:R-:W-:Y:S04]  /*11d20*/  LDGSTS.E [R14+0x2e700], desc[UR8][R16.64], !P2 ;  /* 0x2e700000100e7fae */ /* 0x000fe8000d1a1008 */
[----:B--2---:R-:W2:Y:S04]  /*11d30*/  LDL.LU.64 R16, [R1+0x2a0] ;  /* 0x0002a00001107983 */ /* 0x004ea80000300a00 */
[----:B------:R-:W2:Y:S01]  /*11d40*/  LDL.LU.64 R18, [R1+0x298] ;  /* 0x0002980001127983 */ /* 0x000ea20000300a00 */
[----:B------:R-:W-:-:S02]  /*11d50*/  VIADD R0, R6, 0xffffff42 ;  /* 0xffffff4206007836 */ /* 0x000fc40000000000 */
[----:B------:R-:W2:Y:S03]  /*11d60*/  LDC R6, c[0x0][0x3a0] ;  /* 0x0000e800ff067b82 */ /* 0x000ea60000000800 */
[----:B------:R-:W-:Y:S01]  /*11d70*/  ISETP.GE.U32.AND P1, PT, R0, 0x7ffffec3, PT ;  /* 0x7ffffec30000780c */ /* 0x000fe20003f26070 */
[----:B------:R-:W-:Y:S01]  /*11d80*/  IMAD.WIDE R24, R2, 0x4, R24 ;  /* 0x0000000402187825 */ /* 0x000fe200078e0218 */
[----:B------:R-:W-:-:S03]  /*11d90*/  IADD3 R0, PT, PT, R5, -0xc2, RZ ;  /* 0xffffff3e05007810 */ /* 0x000fc60007ffe0ff */
[----:B-1----:R-:W-:Y:S01]  /*11da0*/  IMAD.WIDE R30, R2, 0x4, R22 ;  /* 0x00000004021e7825 */ /* 0x002fe200078e0216 */
[----:B------:R-:W-:Y:S01]  /*11db0*/  ISETP.GE.U32.AND P2, PT, R0, 0x7ffffebf, PT ;  /* 0x7ffffebf0000780c */ /* 0x000fe20003f46070 */
[----:B------:R1:W-:Y:S01]  /*11dc0*/  STL.64 [R1+0xeb8], R24 ;  /* 0x000eb81801007387 */ /* 0x0003e20000100a00 */
[----:B------:R-:W2:Y:S03]  /*11dd0*/  LDC R5, c[0x0][0x3a0] ;  /* 0x0000e800ff057b82 */ /* 0x000ea60000000800 */
[----:B------:R-:W-:Y:S04]  /*11de0*/  STL.64 [R1+0xec0], R30 ;  /* 0x000ec01e01007387 */ /* 0x000fe80000100a00 */
[----:B------:R-:W-:Y:S04]  /*11df0*/  LDGSTS.E [R14+0x2f400], desc[UR8][R24.64], !P1 ;  /* 0x2f400000180e7fae */ /* 0x000fe8000c9a1008 */
[----:B------:R1:W-:Y:S01]  /*11e00*/  LDGSTS.E [R14+0x2f500], desc[UR8][R30.64], !P1 ;  /* 0x2f5000001e0e7fae */ /* 0x0003e2000c9a1008 */
[----:B-----5:R-:W-:-:S05]  /*11e10*/  IMAD.WIDE R22, R2, 0x4, R20 ;  /* 0x0000000402167825 */ /* 0x020fca00078e0214 */
[----:B------:R5:W-:Y:S01]  /*11e20*/  STL.64 [R1+0xec8], R22 ;  /* 0x000ec81601007387 */ /* 0x000be20000100a00 */
[----:B------:R-:W-:-:S03]  /*11e30*/  IMAD.WIDE R20, R2, 0x4, R244 ;  /* 0x0000000402147825 */ /* 0x000fc600078e02f4 */
[----:B-1----:R-:W2:Y:S04]  /*11e40*/  LDL.LU.64 R24, [R1+0x290] ;  /* 0x0002900001187983 */ /* 0x002ea80000300a00 */
[----:B------:R1:W-:Y:S04]  /*11e50*/  STL.64 [R1+0xed0], R20 ;  /* 0x000ed01401007387 */ /* 0x0003e80000100a00 */
[----:B------:R-:W-:Y:S04]  /*11e60*/  LDGSTS.E [R14+0x2f600], desc[UR8][R22.64], !P1 ;  /* 0x2f600000160e7fae */ /* 0x000fe8000c9a1008 */
[----:B------:R-:W-:Y:S04]  /*11e70*/  LDGSTS.E [R14+0x2f700], desc[UR8][R20.64], !P1 ;  /* 0x2f700000140e7fae */ /* 0x000fe8000c9a1008 */
[----:B-----5:R-:W5:Y:S04]  /*11e80*/  LDL.LU.64 R22, [R1+0x288] ;  /* 0x0002880001167983 */ /* 0x020f680000300a00 */
[----:B-1----:R-:W5:Y:S04]  /*11e90*/  LDL.LU.64 R20, [R1+0x280] ;  /* 0x0002800001147983 */ /* 0x002f680000300a00 */
[----:B------:R-:W5:Y:S01]  /*11ea0*/  LDL.LU.64 R244, [R1+0x278] ;  /* 0x0002780001f47983 */ /* 0x000f620000300a00 */
[----:B----4-:R-:W-:-:S04]  /*11eb0*/  IMAD.WIDE R32, R2, 0x4, R28 ;  /* 0x0000000402207825 */ /* 0x010fc800078e021c */
[C---:B------:R-:W-:Y:S01]  /*11ec0*/  IMAD.WIDE R30, R2.reuse, 0x4, R26 ;  /* 0x00000004021e7825 */ /* 0x040fe200078e021a */
[----:B------:R-:W-:Y:S04]  /*11ed0*/  STL.64 [R1+0xf18], R32 ;  /* 0x000f182001007387 */ /* 0x000fe80000100a00 */
[----:B------:R-:W-:Y:S01]  /*11ee0*/  LDGSTS.E [R14+0x30400], desc[UR8][R32.64], !P2 ;  /* 0x30400000200e7fae */ /* 0x000fe2000d1a1008 */
[----:B---3--:R-:W-:-:S03]  /*11ef0*/  IMAD.WIDE R28, R2, 0x4, R246 ;  /* 0x00000004021c7825 */ /* 0x008fc600078e02f6 */
[----:B------:R1:W-:Y:S04]  /*11f00*/  STL.64 [R1+0xf20], R30 ;  /* 0x000f201e01007387 */ /* 0x0003e80000100a00 */
[----:B------:R1:W-:Y:S01]  /*11f10*/  LDGSTS.E [R14+0x30500], desc[UR8][R30.64], !P2 ;  /* 0x305000001e0e7fae */ /* 0x0003e2000d1a1008 */
[----:B------:R-:W-:-:S03]  /*11f20*/  IMAD.WIDE R26, R2, 0x4, R248 ;  /* 0x00000004021a7825 */ /* 0x000fc600078e02f8 */
[----:B------:R2:W-:Y:S04]  /*11f30*/  STL.64 [R1+0xf28], R28 ;  /* 0x000f281c01007387 */ /* 0x0005e80000100a00 */
[----:B------:R-:W3:Y:S04]  /*11f40*/  LDL.LU.64 R246, [R1+0x270] ;  /* 0x0002700001f67983 */ /* 0x000ee80000300a00 */
[----:B------:R2:W-:Y:S04]  /*11f50*/  LDGSTS.E [R14+0x30600], desc[UR8][R28.64], !P2 ;  /* 0x306000001c0e7fae */ /* 0x0005e8000d1a1008 */
[----:B------:R4:W-:Y:S04]  /*11f60*/  STL.64 [R1+0xf30], R26 ;  /* 0x000f301a01007387 */ /* 0x0009e80000100a00 */
[----:B------:R4:W-:Y:S01]  /*11f70*/  LDGSTS.E [R14+0x30700], desc[UR8][R26.64], !P2 ;  /* 0x307000001a0e7fae */ /* 0x0009e2000d1a1008 */
[----:B-1----:R-:W-:-:S04]  /*11f80*/  IMAD.WIDE R30, R2, 0x4, R250 ;  /* 0x00000004021e7825 */ /* 0x002fc800078e02fa */
[C---:B--2---:R-:W-:Y:S02]  /*11f90*/  IMAD.WIDE R28, R2.reuse, 0x4, R16 ;  /* 0x00000004021c7825 */ /* 0x044fe400078e0210 */
[----:B------:R-:W2:Y:S02]  /*11fa0*/  LDL.LU.64 R16, [R1+0x268] ;  /* 0x0002680001107983 */ /* 0x000ea40000300a00 */
[----:B----4-:R-:W-:Y:S02]  /*11fb0*/  IMAD.WIDE R26, R2, 0x4, R18 ;  /* 0x00000004021a7825 */ /* 0x010fe400078e0212 */
[----:B------:R1:W-:Y:S04]  /*11fc0*/  STL.64 [R1+0xf58], R30 ;  /* 0x000f581e01007387 */ /* 0x0003e80000100a00 */
[----:B------:R-:W4:Y:S04]  /*11fd0*/  LDL.LU.64 R248, [R1+0x260] ;  /* 0x0002600001f87983 */ /* 0x000f280000300a00 */
[----:B------:R1:W-:Y:S04]  /*11fe0*/  STL.64 [R1+0xf60], R28 ;  /* 0x000f601c01007387 */ /* 0x0003e80000100a00 */
[----:B------:R-:W4:Y:S04]  /*11ff0*/  LDL.LU.64 R250, [R1+0x258] ;  /* 0x0002580001fa7983 */ /* 0x000f280000300a00 */
[----:B------:R1:W-:Y:S04]  /*12000*/  STL.64 [R1+0xf68], R26 ;  /* 0x000f681a01007387 */ /* 0x0003e80000100a00 */
[----:B------:R-:W4:Y:S01]  /*12010*/  LDL.LU.64 R18, [R1+0x250] ;  /* 0x0002500001127983 */ /* 0x000f220000300a00 */
[----:B------:R-:W-:-:S02]  /*12020*/  VIADD R0, R4, 0xffffff3a ;  /* 0xffffff3a04007836 */ /* 0x000fc40000000000 */
[----:B------:R-:W2:Y:S03]  /*12030*/  LDC R4, c[0x0][0x3a0] ;  /* 0x0000e800ff047b82 */ /* 0x000ea60000000800 */
[----:B------:R-:W-:Y:S01]  /*12040*/  ISETP.GE.U32.AND P1, PT, R0, 0x7ffffebb, PT ;  /* 0x7ffffebb0000780c */ /* 0x000fe20003f26070 */
[----:B------:R-:W-:-:S04]  /*12050*/  VIADD R0, R6, 0xffffff36 ;  /* 0xffffff3606007836 */ /* 0x000fc80000000000 */
[----:B------:R-:W2:Y:S01]  /*12060*/  LDC R6, c[0x0][0x3a0] ;  /* 0x0000e800ff067b82 */ /* 0x000ea20000000800 */
[----:B------:R-:W-:Y:S01]  /*12070*/  IMAD.WIDE R24, R2, 0x4, R24 ;  /* 0x0000000402187825 */ /* 0x000fe200078e0218 */
[----:B------:R-:W-:-:S04]  /*12080*/  ISETP.GE.U32.AND P2, PT, R0, 0x7ffffeb7, PT ;  /* 0x7ffffeb70000780c */ /* 0x000fc80003f46070 */
[----:B------:R1:W-:Y:S04]  /*12090*/  STL.64 [R1+0xf70], R24 ;  /* 0x000f701801007387 */ /* 0x0003e80000100a00 */
[----:B------:R-:W-:Y:S04]  /*120a0*/  LDGSTS.E [R14+0x31400], desc[UR8][R30.64], !P1 ;  /* 0x314000001e0e7fae */ /* 0x000fe8000c9a1008 */
[----:B------:R-:W-:Y:S01]  /*120b0*/  LDGSTS.E [R14+0x31500], desc[UR8][R28.64], !P1 ;  /* 0x315000001c0e7fae */ /* 0x000fe2000c9a1008 */
[----:B-----5:R-:W-:-:S03]  /*120c0*/  IMAD.WIDE R34, R2, 0x4, R22 ;  /* 0x0000000402227825 */ /* 0x020fc600078e0216 */
[----:B-1----:R-:W5:Y:S01]  /*120d0*/  LDL.LU.64 R30, [R1+0x248] ;  /* 0x00024800011e7983 */ /* 0x002f620000300a00 */
[----:B------:R-:W-:-:S03]  /*120e0*/  IMAD.WIDE R32, R2, 0x4, R20 ;  /* 0x0000000402207825 */ /* 0x000fc600078e0214 */
[----:B------:R-:W-:Y:S01]  /*120f0*/  STL.64 [R1+0xfb8], R34 ;  /* 0x000fb82201007387 */ /* 0x000fe20000100a00 */
[----:B------:R-:W-:-:S03]  /*12100*/  IMAD.WIDE R22, R2, 0x4, R244 ;  /* 0x0000000402167825 */ /* 0x000fc600078e02f4 */
[----:B------:R-:W5:Y:S01]  /*12110*/  LDL.LU.64 R28, [R1+0x240] ;  /* 0x00024000011c7983 */ /* 0x000f620000300a00 */
[----:B------:R-:W-:Y:S02]  /*12120*/  IADD3 R0, PT, PT, R5, -0xce, RZ ;  /* 0xffffff3205007810 */ /* 0x000fe40007ffe0ff */
[----:B------:R-:W1:Y:S01]  /*12130*/  LDC R5, c[0x0][0x3a0] ;  /* 0x0000e800ff057b82 */ /* 0x000e620000000800 */
[----:B------:R-:W-:Y:S04]  /*12140*/  LDGSTS.E [R14+0x31600], desc[UR8][R26.64], !P1 ;  /* 0x316000001a0e7fae */ /* 0x000fe8000c9a1008 */
[----:B------:R-:W-:Y:S04]  /*12150*/  STL.64 [R1+0xfc0], R32 ;  /* 0x000fc02001007387 */ /* 0x000fe80000100a00 */
[----:B------:R-:W-:Y:S04]  /*12160*/  LDGSTS.E [R14+0x31700], desc[UR8][R24.64], !P1 ;  /* 0x31700000180e7fae */ /* 0x000fe8000c9a1008 */
[----:B------:R-:W5:Y:S04]  /*12170*/  LDL.LU.64 R26, [R1+0x238] ;  /* 0x00023800011a7983 */ /* 0x000f680000300a00 */
[----:B------:R1:W-:Y:S01]  /*12180*/  STL.64 [R1+0xfc8], R22 ;  /* 0x000fc81601007387 */ /* 0x0003e20000100a00 */
[----:B------:R-:W-:-:S03]  /*12190*/  ISETP.GE.U32.AND P1, PT, R0, 0x7ffffeb3, PT ;  /* 0x7ffffeb30000780c */ /* 0x000fc60003f26070 */
[----:B------:R-:W5:Y:S01]  /*121a0*/  LDL.LU.64 R24, [R1+0x230] ;  /* 0x0002300001187983 */ /* 0x000f620000300a00 */
[----:B---3--:R-:W-:-:S03]  /*121b0*/  IMAD.WIDE R20, R2, 0x4, R246 ;  /* 0x0000000402147825 */ /* 0x008fc600078e02f6 */
[----:B------:R3:W-:Y:S04]  /*121c0*/  LDGSTS.E [R14+0x32400], desc[UR8][R34.64], !P2 ;  /* 0x32400000220e7fae */ /* 0x0007e8000d1a1008 */
[----:B------:R1:W-:Y:S04]  /*121d0*/  LDGSTS.E [R14+0x32500], desc[UR8][R32.64], !P2 ;  /* 0x32500000200e7fae */ /* 0x0003e8000d1a1008 */
[----:B------:R1:W-:Y:S04]  /*121e0*/  STL.64 [R1+0xfd0], R20 ;  /* 0x000fd01401007387 */ /* 0x0003e80000100a00 */
[----:B------:R-:W-:Y:S04]  /*121f0*/  LDGSTS.E [R14+0x32600], desc[UR8][R22.64], !P2 ;  /* 0x32600000160e7fae */ /* 0x000fe8000d1a1008 */
[----:B------:R-:W-:Y:S04]  /*12200*/  LDGSTS.E [R14+0x32700], desc[UR8][R20.64], !P2 ;  /* 0x32700000140e7fae */ /* 0x000fe8000d1a1008 */
[----:B-1----:R-:W5:Y:S04]  /*12210*/  LDL.LU.64 R22, [R1+0x228] ;  /* 0x0002280001167983 */ /* 0x002f680000300a00 */
[----:B------:R-:W5:Y:S04]  /*12220*/  LDL.LU.64 R20, [R1+0x220] ;  /* 0x0002200001147983 */ /* 0x000f680000300a00 */
[----:B------:R-:W5:Y:S04]  /*12230*/  LDL.LU.64 R244, [R1+0x218] ;  /* 0x0002180001f47983 */ /* 0x000f680000300a00 */
[----:B------:R-:W5:Y:S01]  /*12240*/  LDL.LU.64 R246, [R1+0x210] ;  /* 0x0002100001f67983 */ /* 0x000f620000300a00 */
[----:B--2---:R-:W-:-:S04]  /*12250*/  IMAD.WIDE R16, R2, 0x4, R16 ;  /* 0x0000000402107825 */ /* 0x004fc800078e0210 */
[C---:B----4-:R-:W-:Y:S01]  /*12260*/  IMAD.WIDE R36, R2.reuse, 0x4, R248 ;  /* 0x0000000402247825 */ /* 0x050fe200078e02f8 */
[----:B------:R1:W-:Y:S03]  /*12270*/  STL.64 [R1+0x1018], R16 ;  /* 0x0010181001007387 */ /* 0x0003e60000100a00 */
[C---:B---3--:R-:W-:Y:S01]  /*12280*/  IMAD.WIDE R34, R2.reuse, 0x4, R250 ;  /* 0x0000000402227825 */ /* 0x048fe200078e02fa */
[----:B------:R-:W-:Y:S04]  /*12290*/  STL.64 [R1+0x1020], R36 ;  /* 0x0010202401007387 */ /* 0x000fe80000100a00 */
[----:B------:R-:W-:Y:S01]  /*122a0*/  STL.64 [R1+0x1028], R34 ;  /* 0x0010282201007387 */ /* 0x000fe20000100a00 */
[----:B------:R-:W-:-:S03]  /*122b0*/  IMAD.WIDE R32, R2, 0x4, R18 ;  /* 0x0000000402207825 */ /* 0x000fc600078e0212 */
[----:B------:R-:W2:Y:S04]  /*122c0*/  LDL.LU.64 R248, [R1+0x208] ;  /* 0x0002080001f87983 */ /* 0x000ea80000300a00 */
[----:B------:R-:W-:Y:S04]  /*122d0*/  STL.64 [R1+0x1030], R32 ;  /* 0x0010302001007387 */ /* 0x000fe80000100a00 */
[----:B------:R-:W3:Y:S04]  /*122e0*/  LDL.LU.64 R250, [R1+0x200] ;  /* 0x0002000001fa7983 */ /* 0x000ee80000300a00 */
[----:B------:R-:W-:Y:S04]  /*122f0*/  LDGSTS.E [R14+0x33400], desc[UR8][R16.64], !P1 ;  /* 0x33400000100e7fae */ /* 0x000fe8000c9a1008 */
[----:B------:R-:W4:Y:S01]  /*12300*/  LDL.LU.64 R18, [R1+0x1f8] ;  /* 0x0001f80001127983 */ /* 0x000f220000300a00 */
[----:B------:R-:W-:-:S02]  /*12310*/  VIADD R0, R4, 0xffffff2e ;  /* 0xffffff2e04007836 */ /* 0x000fc40000000000 */
[----:B------:R-:W5:Y:S01]  /*12320*/  LDC R4, c[0x0][0x3a0] ;  /* 0x0000e800ff047b82 */ /* 0x000f620000000800 */
[----:B------:R-:W-:Y:S04]  /*12330*/  LDGSTS.E [R14+0x33500], desc[UR8][R36.64], !P1 ;  /* 0x33500000240e7fae */ /* 0x000fe8000c9a1008 */
[----:B-1----:R-:W4:Y:S01]  /*12340*/  LDL.LU.64 R16, [R1+0x1f0] ;  /* 0x0001f00001107983 */ /* 0x002f220000300a00 */
[----:B------:R-:W-:Y:S01]  /*12350*/  ISETP.GE.U32.AND P2, PT, R0, 0x7ffffeaf, PT ;  /* 0x7ffffeaf0000780c */ /* 0x000fe20003f46070 */
[----:B------:R-:W-:Y:S02]  /*12360*/  VIADD R0, R6, 0xffffff2a ;  /* 0xffffff2a06007836 */ /* 0x000fe40000000000 */
[----:B------:R-:W1:Y:S01]  /*12370*/  LDC R6, c[0x0][0x3a0] ;  /* 0x0000e800ff067b82 */ /* 0x000e620000000800 */
[----:B------:R-:W-:Y:S04]  /*12380*/  LDGSTS.E [R14+0x33600], desc[UR8][R34.64], !P1 ;  /* 0x33600000220e7fae */ /* 0x000fe8000c9a1008 */
[----:B------:R-:W-:Y:S01]  /*12390*/  LDGSTS.E [R14+0x33700], desc[UR8][R32.64], !P1 ;  /* 0x33700000200e7fae */ /* 0x000fe2000c9a1008 */
[----:B-----5:R-:W-:Y:S01]  /*123a0*/  IMAD.WIDE R30, R2, 0x4, R30 ;  /* 0x00000004021e7825 */ /* 0x020fe200078e021e */
[----:B------:R-:W-:-:S02]  /*123b0*/  ISETP.GE.U32.AND P1, PT, R0, 0x7ffffeab, PT ;  /* 0x7ffffeab0000780c */ /* 0x000fc40003f26070 */
[----:B------:R-:W-:Y:S02]  /*123c0*/  IADD3 R0, PT, PT, R5, -0xda, RZ ;  /* 0xffffff2605007810 */ /* 0x000fe40007ffe0ff */
[----:B------:R-:W-:Y:S01]  /*123d0*/  LDGSTS.E [R14+0x34400], desc[UR8][R30.64], !P2 ;  /* 0x344000001e0e7fae */ /* 0x000fe2000d1a1008 */
[----:B------:R-:W5:Y:S01]  /*123e0*/  LDC R5, c[0x0][0x3a0] ;  /* 0x0000e800ff057b82 */ /* 0x000f620000000800 */
[C---:B------:R-:W-:Y:S02]  /*123f0*/  IMAD.WIDE R28, R2.reuse, 0x4, R28 ;  /* 0x00000004021c7825 */ /* 0x040fe400078e021c */
[----:B------:R-:W-:Y:S04]  /*12400*/  STL.64 [R1+0x1078], R30 ;  /* 0x0010781e01007387 */ /* 0x000fe80000100a00 */
[----:B------:R-:W-:Y:S04]  /*12410*/  LDGSTS.E [R14+0x34500], desc[UR8][R28.64], !P2 ;  /* 0x345000001c0e7fae */ /* 0x000fe8000d1a1008 */
[----:B------:R-:W-:Y:S01]  /*12420*/  STL.64 [R1+0x1080], R28 ;  /* 0x0010801c01007387 */ /* 0x000fe20000100a00 */
[----:B------:R-:W-:-:S05]  /*12430*/  IMAD.WIDE R26, R2, 0x4, R26 ;  /* 0x00000004021a7825 */ /* 0x000fca00078e021a */
[----:B------:R1:W-:Y:S01]  /*12440*/  LDGSTS.E [R14+0x34600], desc[UR8][R26.64], !P2 ;  /* 0x346000001a0e7fae */ /* 0x0003e2000d1a1008 */
[----:B------:R-:W-:-:S03]  /*12450*/  IMAD.WIDE R24, R2, 0x4, R24 ;  /* 0x0000000402187825 */ /* 0x000fc600078e0218 */
[----:B------:R1:W-:Y:S04]  /*12460*/  STL.64 [R1+0x1088], R26 ;  /* 0x0010881a01007387 */ /* 0x0003e80000100a00 */
[----:B------:R1:W-:Y:S01]  /*12470*/  LDGSTS.E [R14+0x34700], desc[UR8][R24.64], !P2 ;  /* 0x34700000180e7fae */ /* 0x0003e2000d1a1008 */
[----:B------:R-:W-:-:S03]  /*12480*/  ISETP.GE.U32.AND P2, PT, R0, 0x7ffffea7, PT ;  /* 0x7ffffea70000780c */ /* 0x000fc60003f46070 */
[----:B------:R1:W-:Y:S01]  /*12490*/  STL.64 [R1+0x1090], R24 ;  /* 0x0010901801007387 */ /* 0x0003e20000100a00 */
[----:B------:R-:W-:Y:S02]  /*124a0*/  VIADD R0, R4, 0xffffff22 ;  /* 0xffffff2204007836 */ /* 0x000fe40000000000 */
[----:B------:R-:W2:Y:S01]  /*124b0*/  LDC R4, c[0x0][0x3a0] ;  /* 0x0000e800ff047b82 */ /* 0x000ea20000000800 */
[----:B-1----:R-:W-:-:S04]  /*124c0*/  IMAD.WIDE R26, R2, 0x4, R22 ;  /* 0x00000004021a7825 */ /* 0x002fc800078e0216 */
[C---:B------:R-:W-:Y:S01]  /*124d0*/  IMAD.WIDE R24, R2.reuse, 0x4, R20 ;  /* 0x0000000402187825 */ /* 0x040fe200078e0214 */
[----:B------:R-:W-:Y:S03]  /*124e0*/  STL.64 [R1+0x10d8], R26 ;  /* 0x0010d81a01007387 */ /* 0x000fe60000100a00 */
[C---:B------:R-:W-:Y:S01]  /*124f0*/  IMAD.WIDE R22, R2.reuse, 0x4, R244 ;  /* 0x0000000402167825 */ /* 0x040fe200078e02f4 */
[----:B------:R-:W-:Y:S03]  /*12500*/  LDGSTS.E [R14+0x35400], desc[UR8][R26.64], !P1 ;  /* 0x354000001a0e7fae */ /* 0x000fe6000c9a1008 */
[----:B------:R-:W-:Y:S01]  /*12510*/  IMAD.WIDE R20, R2, 0x4, R246 ;  /* 0x0000000402147825 */ /* 0x000fe200078e02f6 */
[----:B------:R-:W-:Y:S04]  /*12520*/  STL.64 [R1+0x10e0], R24 ;  /* 0x0010e01801007387 */ /* 0x000fe80000100a00 */
[----:B------:R-:W-:Y:S04]  /*12530*/  LDGSTS.E [R14+0x35500], desc[UR8][R24.64], !P1 ;  /* 0x35500000180e7fae */ /* 0x000fe8000c9a1008 */
[----:B------:R2:W-:Y:S04]  /*12540*/  STL.64 [R1+0x10e8], R22 ;  /* 0x0010e81601007387 */ /* 0x0005e80000100a00 */
[----:B------:R2:W-:Y:S04]  /*12550*/  LDGSTS.E [R14+0x35600], desc[UR8][R22.64], !P1 ;  /* 0x35600000160e7fae */ /* 0x0005e8000c9a1008 */
[----:B------:R3:W-:Y:S04]  /*12560*/  STL.64 [R1+0x10f0], R20 ;  /* 0x0010f01401007387 */ /* 0x0007e80000100a00 */
[----:B------:R3:W-:Y:S01]  /*12570*/  LDGSTS.E [R14+0x35700], desc[UR8][R20.64], !P1 ;  /* 0x35700000140e7fae */ /* 0x0007e2000c9a1008 */
[----:B------:R-:W-:Y:S01]  /*12580*/  ISETP.GE.U32.AND P1, PT, R0, 0x7ffffea3, PT ;  /* 0x7ffffea30000780c */ /* 0x000fe20003f26070 */
[----:B------:R-:W-:-:S02]  /*12590*/  VIADD R0, R6, 0xffffff1e ;  /* 0xffffff1e06007836 */ /* 0x000fc40000000000 */
[----:B------:R-:W1:Y:S01]  /*125a0*/  LDC R6, c[0x0][0x3a0] ;  /* 0x0000e800ff067b82 */ /* 0x000e620000000800 */
[----:B--2---:R-:W-:-:S05]  /*125b0*/  IMAD.WIDE R22, R2, 0x4, R248 ;  /* 0x0000000402167825 */ /* 0x004fca00078e02f8 */
[----:B------:R2:W-:Y:S01]  /*125c0*/  LDGSTS.E [R14+0x36400], desc[UR8][R22.64], !P2 ;  /* 0x36400000160e7fae */ /* 0x0005e2000d1a1008 */
[----:B---3--:R-:W-:-:S04]  /*125d0*/  IMAD.WIDE R20, R2, 0x4, R250 ;  /* 0x0000000402147825 */ /* 0x008fc800078e02fa */
[C---:B----4-:R-:W-:Y:S01]  /*125e0*/  IMAD.WIDE R18, R2.reuse, 0x4, R18 ;  /* 0x0000000402127825 */ /* 0x050fe200078e0212 */
[----:B------:R3:W-:Y:S04]  /*125f0*/  LDGSTS.E [R14+0x36500], desc[UR8][R20.64], !P2 ;  /* 0x36500000140e7fae */ /* 0x0007e8000d1a1008 */
[----:B------:R4:W-:Y:S01]  /*12600*/  LDGSTS.E [R14+0x36600], desc[UR8][R18.64], !P2 ;  /* 0x36600000120e7fae */ /* 0x0009e2000d1a1008 */
[----:B------:R-:W-:-:S03]  /*12610*/  IMAD.WIDE R16, R2, 0x4, R16 ;  /* 0x0000000402107825 */ /* 0x000fc600078e0210 */
[----:B------:R2:W-:Y:S04]  /*12620*/  STL.64 [R1+0x1138], R22 ;  /* 0x0011381601007387 */ /* 0x0005e80000100a00 */
[----:B------:R1:W-:Y:S01]  /*12630*/  LDGSTS.E [R14+0x36700], desc[UR8][R16.64], !P2 ;  /* 0x36700000100e7fae */ /* 0x0003e2000d1a1008 */
[----:B------:R-:W-:-:S03]  /*12640*/  ISETP.GE.U32.AND P2, PT, R0, 0x7ffffe9f, PT ;  /* 0x7ffffe9f0000780c */ /* 0x000fc60003f46070 */
[----:B------:R3:W-:Y:S01]  /*12650*/  STL.64 [R1+0x1140], R20 ;  /* 0x0011401401007387 */ /* 0x0007e20000100a00 */
[----:B--2---:R-:W-:-:S03]  /*12660*/  IMAD.WIDE R22, R2, 0x4, R172 ;  /* 0x0000000402167825 */ /* 0x004fc600078e02ac */
[----:B------:R4:W-:Y:S01]  /*12670*/  STL.64 [R1+0x1148], R18 ;  /* 0x0011481201007387 */ /* 0x0009e20000100a00 */
[----:B-----5:R-:W-:Y:S02]  /*12680*/  IADD3 R0, PT, PT, R5, -0xe6, RZ ;  /* 0xffffff1a05007810 */ /* 0x020fe40007ffe0ff */
[----:B------:R-:W2:Y:S01]  /*12690*/  LDC R5, c[0x0][0x3a0] ;  /* 0x0000e800ff057b82 */ /* 0x000ea20000000800 */
[----:B------:R1:W-:Y:S01]  /*126a0*/  STL.64 [R1+0x1150], R16 ;  /* 0x0011501001007387 */ /* 0x0003e20000100a00 */
[----:B---3--:R-:W-:-:S03]  /*126b0*/  IMAD.WIDE R20, R2, 0x4, R174 ;  /* 0x0000000402147825 */ /* 0x008fc600078e02ae */
[----:B------:R3:W-:Y:S01]  /*126c0*/  STL.64 [R1+0x17b8], R22 ;  /* 0x0017b81601007387 */ /* 0x0007e20000100a00 */
[----:B----4-:R-:W-:-:S03]  /*126d0*/  IMAD.WIDE R18, R2, 0x4, R176 ;  /* 0x0000000402127825 */ /* 0x010fc600078e02b0 */
[----:B------:R3:W-:Y:S01]  /*126e0*/  LDGSTS.E [R14+0x37400], desc[UR8][R22.64], !P1 ;  /* 0x37400000160e7fae */ /* 0x0007e2000c9a1008 */
[----:B-1----:R-:W-:-:S03]  /*126f0*/  IMAD.WIDE R16, R2, 0x4, R178 ;  /* 0x0000000402107825 */ /* 0x002fc600078e02b2 */
[----:B------:R1:W-:Y:S04]  /*12700*/  STL.64 [R1+0x17c0], R20 ;  /* 0x0017c01401007387 */ /* 0x0003e80000100a00 */
[----:B------:R1:W-:Y:S01]  /*12710*/  LDGSTS.E [R14+0x37500], desc[UR8][R20.64], !P1 ;  /* 0x37500000140e7fae */ /* 0x0003e2000c9a1008 */
[----:B---3--:R-:W-:-:S03]  /*12720*/  IMAD.WIDE R22, R2, 0x4, R180 ;  /* 0x0000000402167825 */ /* 0x008fc600078e02b4 */
[----:B------:R3:W-:Y:S04]  /*12730*/  STL.64 [R1+0x17c8], R18 ;  /* 0x0017c81201007387 */ /* 0x0007e80000100a00 */
[----:B------:R3:W-:Y:S01]  /*12740*/  LDGSTS.E [R14+0x37600], desc[UR8][R18.64], !P1 ;  /* 0x37600000120e7fae */ /* 0x0007e2000c9a1008 */
[----:B-1----:R-:W-:-:S03]  /*12750*/  IMAD.WIDE R20, R2, 0x4, R182 ;  /* 0x0000000402147825 */ /* 0x002fc600078e02b6 */
[----:B------:R1:W-:Y:S04]  /*12760*/  STL.64 [R1+0x17d0], R16 ;  /* 0x0017d01001007387 */ /* 0x0003e80000100a00 */
[----:B------:R1:W-:Y:S01]  /*12770*/  LDGSTS.E [R14+0x37700], desc[UR8][R16.64], !P1 ;  /* 0x37700000100e7fae */ /* 0x0003e2000c9a1008 */
[----:B------:R-:W-:Y:S01]  /*12780*/  ISETP.GE.U32.AND P1, PT, R0, 0x7ffffe9b, PT ;  /* 0x7ffffe9b0000780c */ /* 0x000fe20003f26070 */
[----:B------:R-:W-:Y:S02]  /*12790*/  VIADD R0, R4, 0xffffff16 ;  /* 0xffffff1604007836 */ /* 0x000fe40000000000 */
[C---:B---3--:R-:W-:Y:S01]  /*127a0*/  IMAD.WIDE R18, R2.reuse, 0x4, R184 ;  /* 0x0000000402127825 */ /* 0x048fe200078e02b8 */
[----:B------:R3:W-:Y:S01]  /*127b0*/  LDGSTS.E [R14+0x38400], desc[UR8][R22.64], !P2 ;  /* 0x38400000160e7fae */ /* 0x0007e2000d1a1008 */
[----:B------:R-:W4:Y:S03]  /*127c0*/  LDC R4, c[0x0][0x3a0] ;  /* 0x0000e800ff047b82 */ /* 0x000f260000000800 */
[----:B------:R5:W-:Y:S01]  /*127d0*/  LDGSTS.E [R14+0x38500], desc[UR8][R20.64], !P2 ;  /* 0x38500000140e7fae */ /* 0x000be2000d1a1008 */
[----:B-1----:R-:W-:-:S03]  /*127e0*/  IMAD.WIDE R16, R2, 0x4, R186 ;  /* 0x0000000402107825 */ /* 0x002fc600078e02ba */
[----:B------:R1:W-:Y:S04]  /*127f0*/  LDGSTS.E [R14+0x38600], desc[UR8][R18.64], !P2 ;  /* 0x38600000120e7fae */ /* 0x0003e8000d1a1008 */
[----:B------:R1:W-:Y:S01]  /*12800*/  LDGSTS.E [R14+0x38700], desc[UR8][R16.64], !P2 ;  /* 0x38700000100e7fae */ /* 0x0003e2000d1a1008 */
[----:B------:R-:W-:-:S03]  /*12810*/  ISETP.GE.U32.AND P2, PT, R0, 0x7ffffe97, PT ;  /* 0x7ffffe970000780c */ /* 0x000fc60003f46070 */
[----:B------:R3:W-:Y:S04]  /*12820*/  STL.64 [R1+0x1818], R22 ;  /* 0x0018181601007387 */ /* 0x0007e80000100a00 */
[----:B------:R5:W-:Y:S01]  /*12830*/  STL.64 [R1+0x1820], R20 ;  /* 0x0018201401007387 */ /* 0x000be20000100a00 */
[----:B------:R-:W-:Y:S02]  /*12840*/  VIADD R0, R7, 0xffffff12 ;  /* 0xffffff1207007836 */ /* 0x000fe40000000000 */
[C---:B------:R-:W-:Y:S01]  /*12850*/  IMAD.WIDE R28, R2.reuse, 0x4, R228 ;  /* 0x00000004021c7825 */ /* 0x040fe200078e02e4 */
[----:B------:R1:W-:Y:S01]  /*12860*/  STL.64 [R1+0x1828], R18 ;  /* 0x0018281201007387 */ /* 0x0003e20000100a00 */
[----:B------:R-:W2:Y:S02]  /*12870*/  LDC R7, c[0x0][0x3a0] ;  /* 0x0000e800ff077b82 */ /* 0x000ea40000000800 */
[C---:B---3--:R-:W-:Y:S01]  /*12880*/  IMAD.WIDE R22, R2.reuse, 0x4, R188 ;  /* 0x0000000402167825 */ /* 0x048fe200078e02bc */
[----:B------:R3:W-:Y:S03]  /*12890*/  STL.64 [R1+0x1830], R16 ;  /* 0x0018301001007387 */ /* 0x0007e60000100a00 */
[C---:B-----5:R-:W-:Y:S01]  /*128a0*/  IMAD.WIDE R20, R2.reuse, 0x4, R190 ;  /* 0x0000000402147825 */ /* 0x060fe200078e02be */
[----:B------:R5:W-:Y:S03]  /*128b0*/  STL.64 [R1+0x1878], R22 ;  /* 0x0018781601007387 */ /* 0x000be60000100a00 */
[C---:B-1----:R-:W-:Y:S01]  /*128c0*/  IMAD.WIDE R18, R2.reuse, 0x4, R192 ;  /* 0x0000000402127825 */ /* 0x042fe200078e02c0 */
[----:B------:R5:W-:Y:S03]  /*128d0*/  LDGSTS.E [R14+0x39400], desc[UR8][R22.64], !P1 ;  /* 0x39400000160e7fae */ /* 0x000be6000c9a1008 */
[C---:B---3--:R-:W-:Y:S01]  /*128e0*/  IMAD.WIDE R16, R2.reuse, 0x4, R194 ;  /* 0x0000000402107825 */ /* 0x048fe200078e02c2 */
[----:B------:R1:W-:Y:S04]  /*128f0*/  STL.64 [R1+0x1880], R20 ;  /* 0x0018801401007387 */ /* 0x0003e80000100a00 */
[----:B------:R1:W-:Y:S01]  /*12900*/  LDGSTS.E [R14+0x39500], desc[UR8][R20.64], !P1 ;  /* 0x39500000140e7fae */ /* 0x0003e2000c9a1008 */
[----:B-----5:R-:W-:-:S03]  /*12910*/  IMAD.WIDE R22, R2, 0x4, R196 ;  /* 0x0000000402167825 */ /* 0x020fc600078e02c4 */
[----:B------:R3:W-:Y:S04]  /*12920*/  STL.64 [R1+0x1888], R18 ;  /* 0x0018881201007387 */ /* 0x0007e80000100a00 */
[----:B------:R3:W-:Y:S01]  /*12930*/  LDGSTS.E [R14+0x39600], desc[UR8][R18.64], !P1 ;  /* 0x39600000120e7fae */ /* 0x0007e2000c9a1008 */
[----:B-1----:R-:W-:-:S03]  /*12940*/  IMAD.WIDE R20, R2, 0x4, R198 ;  /* 0x0000000402147825 */ /* 0x002fc600078e02c6 */
[----:B------:R1:W-:Y:S04]  /*12950*/  STL.64 [R1+0x1890], R16 ;  /* 0x0018901001007387 */ /* 0x0003e80000100a00 */
[----:B------:R1:W-:Y:S01]  /*12960*/  LDGSTS.E [R14+0x39700], desc[UR8][R16.64], !P1 ;  /* 0x39700000100e7fae */ /* 0x0003e2000c9a1008 */
[----:B------:R-:W-:Y:S01]  /*12970*/  ISETP.GE.U32.AND P1, PT, R0, 0x7ffffe93, PT ;  /* 0x7ffffe930000780c */ /* 0x000fe20003f26070 */
[----:B---3--:R-:W-:Y:S01]  /*12980*/  IMAD.WIDE R18, R2, 0x4, R200 ;  /* 0x0000000402127825 */ /* 0x008fe200078e02c8 */
[----:B------:R-:W-:Y:S01]  /*12990*/  IADD3 R0, PT, PT, R6, -0xf2, RZ ;  /* 0xffffff0e06007810 */ /* 0x000fe20007ffe0ff */
[----:B------:R3:W-:Y:S01]  /*129a0*/  LDGSTS.E [R14+0x3a400], desc[UR8][R22.64], !P2 ;  /* 0x3a400000160e7fae */ /* 0x0007e2000d1a1008 */
[----:B------:R-:W5:Y:S03]  /*129b0*/  LDC R6, c[0x0][0x3a0] ;  /* 0x0000e800ff067b82 */ /* 0x000f660000000800 */
[----:B------:R2:W-:Y:S01]  /*129c0*/  LDGSTS.E [R14+0x3a500], desc[UR8][R20.64], !P2 ;  /* 0x3a500000140e7fae */ /* 0x0005e2000d1a1008 */
[----:B-1----:R-:W-:-:S03]  /*129d0*/  IMAD.WIDE R16, R2, 0x4, R202 ;  /* 0x0000000402107825 */ /* 0x002fc600078e02ca */
[----:B------:R1:W-:Y:S04]  /*129e0*/  LDGSTS.E [R14+0x3a600], desc[UR8][R18.64], !P2 ;  /* 0x3a600000120e7fae */ /* 0x0003e8000d1a1008 */
[----:B------:R1:W-:Y:S01]  /*129f0*/  LDGSTS.E [R14+0x3a700], desc[UR8][R16.64], !P2 ;  /* 0x3a700000100e7fae */ /* 0x0003e2000d1a1008 */
[----:B------:R-:W-:-:S03]  /*12a00*/  ISETP.GE.U32.AND P2, PT, R0, 0x7ffffe8f, PT ;  /* 0x7ffffe8f0000780c */ /* 0x000fc60003f46070 */
[----:B------:R3:W-:Y:S04]  /*12a10*/  STL.64 [R1+0x18d8], R22 ;  /* 0x0018d81601007387 */ /* 0x0007e80000100a00 */
[----:B------:R1:W-:Y:S01]  /*12a20*/  STL.64 [R1+0x18e0], R20 ;  /* 0x0018e01401007387 */ /* 0x0003e20000100a00 */
[----:B--2---:R-:W-:Y:S02]  /*12a30*/  VIADD R0, R5, 0xffffff0a ;  /* 0xffffff0a05007836 */ /* 0x004fe40000000000 */
[C---:B------:R-:W-:Y:S01]  /*12a40*/  IMAD.WIDE R26, R2.reuse, 0x4, R230 ;  /* 0x00000004021a7825 */ /* 0x040fe200078e02e6 */
[----:B------:R2:W-:Y:S01]  /*12a50*/  STL.64 [R1+0x18e8], R18 ;  /* 0x0018e81201007387 */ /* 0x0005e20000100a00 */
[----:B------:R-:W4:Y:S02]  /*12a60*/  LDC R5, c[0x0][0x3a0] ;  /* 0x0000e800ff057b82 */ /* 0x000f240000000800 */
[C---:B---3--:R-:W-:Y:S01]  /*12a70*/  IMAD.WIDE R22, R2.reuse, 0x4, R204 ;  /* 0x0000000402167825 */ /* 0x048fe200078e02cc */
[----:B------:R3:W-:Y:S03]  /*12a80*/  STL.64 [R1+0x18f0], R16 ;  /* 0x0018f01001007387 */ /* 0x0007e60000100a00 */
[C---:B-1----:R-:W-:Y:S01]  /*12a90*/  IMAD.WIDE R20, R2.reuse, 0x4, R206 ;  /* 0x0000000402147825 */ /* 0x042fe200078e02ce */
[----:B------:R1:W-:Y:S03]  /*12aa0*/  STL.64 [R1+0x1938], R22 ;  /* 0x0019381601007387 */ /* 0x0003e60000100a00 */
[C---:B--2---:R-:W-:Y:S01]  /*12ab0*/  IMAD.WIDE R18, R2.reuse, 0x4, R208 ;  /* 0x0000000402127825 */ /* 0x044fe200078e02d0 */
[----:B------:R1:W-:Y:S03]  /*12ac0*/  LDGSTS.E [R14+0x3b400], desc[UR8][R22.64], !P1 ;  /* 0x3b400000160e7fae */ /* 0x0003e6000c9a1008 */
[C---:B---3--:R-:W-:Y:S01]  /*12ad0*/  IMAD.WIDE R16, R2.reuse, 0x4, R210 ;  /* 0x0000000402107825 */ /* 0x048fe200078e02d2 */
        /* <DEDUP_REMOVED lines=9> */
[C---:B-1----:R-:W-:Y:S02]  /*12b70*/  IMAD.WIDE R18, R2.reuse, 0x4, R216 ;  /* 0x0000000402127825 */ /* 0x042fe400078e02d8 */
[----:B------:R1:W-:Y:S04]  /*12b80*/  STL.64 [R1+0x1978], R22 ;  /* 0x0019781601007387 */ /* 0x0003e80000100a00 */
        /* <DEDUP_REMOVED lines=11> */
[----:B------:R1:W-:Y:S04]  /*12c40*/  STL.64 [R1+0x19b8], R22 ;  /* 0x0019b81601007387 */ /* 0x0003e80000100a00 */
[----:B------:R-:W-:Y:S01]  /*12c50*/  STL.64 [R1+0x19c0], R20 ;  /* 0x0019c01401007387 */ /* 0x000fe20000100a00 */
[----:B--2---:R-:W-:-:S03]  /*12c60*/  IMAD.WIDE R16, R2, 0x4, R226 ;  /* 0x0000000402107825 */ /* 0x004fc600078e02e2 */
[----:B------:R-:W-:Y:S04]  /*12c70*/  STL.64 [R1+0x19c8], R18 ;  /* 0x0019c81201007387 */ /* 0x000fe80000100a00 */
[----:B------:R2:W-:Y:S04]  /*12c80*/  STL.64 [R1+0x19d0], R16 ;  /* 0x0019d01001007387 */ /* 0x0005e80000100a00 */
[----:B------:R-:W3:Y:S04]  /*12c90*/  LDL.LU.64 R24, [R1+0x4d8] ;  /* 0x0004d80001187983 */ /* 0x000ee80000300a00 */
[----:B------:R-:W-:Y:S04]  /*12ca0*/  LDGSTS.E [R14+0x3d400], desc[UR8][R22.64], !P1 ;  /* 0x3d400000160e7fae */ /* 0x000fe8000c9a1008 */
[----:B------:R2:W-:Y:S04]  /*12cb0*/  LDGSTS.E [R14+0x3d500], desc[UR8][R20.64], !P1 ;  /* 0x3d500000140e7fae */ /* 0x0005e8000c9a1008 */
[----:B------:R2:W-:Y:S04]  /*12cc0*/  LDGSTS.E [R14+0x3d600], desc[UR8][R18.64], !P1 ;  /* 0x3d600000120e7fae */ /* 0x0005e8000c9a1008 */
[----:B-1----:R-:W3:Y:S04]  /*12cd0*/  LDL.LU.64 R22, [R1+0x4e0] ;  /* 0x0004e00001167983 */ /* 0x002ee80000300a00 */
[----:B------:R-:W3:Y:S04]  /*12ce0*/  LDL.LU.64 R246, [R1+0x4e8] ;  /* 0x0004e80001f67983 */ /* 0x000ee80000300a00 */
[----:B------:R-:W-:Y:S04]  /*12cf0*/  LDGSTS.E [R14+0x3d700], desc[UR8][R16.64], !P1 ;  /* 0x3d700000100e7fae */ /* 0x000fe8000c9a1008 */
[----:B--2---:R-:W2:Y:S01]  /*12d00*/  LDL.LU.64 R16, [R1+0x4f0] ;  /* 0x0004f00001107983 */ /* 0x004ea20000300a00 */
[----:B----4-:R-:W-:-:S02]  /*12d10*/  VIADD R0, R4, 0xffffff06 ;  /* 0xffffff0604007836 */ /* 0x010fc40000000000 */
[----:B------:R-:W-:Y:S01]  /*12d20*/  IMAD.WIDE R20, R2, 0x4, R232 ;  /* 0x0000000402147825 */ /* 0x000fe200078e02e8 */
[----:B------:R1:W-:Y:S01]  /*12d30*/  STL.64 [R1+0x19f8], R28 ;  /* 0x0019f81c01007387 */ /* 0x0003e20000100a00 */
[----:B------:R-:W4:Y:S01]  /*12d40*/  LDC R4, c[0x0][0x3a0] ;  /* 0x0000e800ff047b82 */ /* 0x000f220000000800 */
[----:B------:R-:W-:Y:S01]  /*12d50*/  ISETP.GE.U32.AND P2, PT, R0, 0x7ffffe87, PT ;  /* 0x7ffffe870000780c */ /* 0x000fe20003f46070 */
[----:B------:R-:W-:Y:S01]  /*12d60*/  IMAD.WIDE R18, R2, 0x4, R234 ;  /* 0x0000000402127825 */ /* 0x000fe200078e02ea */
[----:B-----5:R-:W-:Y:S01]  /*12d70*/  IADD3 R0, PT, PT, R6, -0xfe, RZ ;  /* 0xffffff0206007810 */ /* 0x020fe20007ffe0ff */
[----:B------:R-:W-:Y:S04]  /*12d80*/  STL.64 [R1+0x1a00], R26 ;  /* 0x001a001a01007387 */ /* 0x000fe80000100a00 */
[----:B------:R5:W-:Y:S01]  /*12d90*/  STL.64 [R1+0x1a08], R20 ;  /* 0x001a081401007387 */ /* 0x000be20000100a00 */
[----:B------:R-:W-:Y:S01]  /*12da0*/  ISETP.GE.U32.AND P1, PT, R0, 0x7ffffe83, PT ;  /* 0x7ffffe830000780c */ /* 0x000fe20003f26070 */
[C---:B------:R-:W-:Y:S01]  /*12db0*/  IMAD.WIDE R32, R2.reuse, 0x4, R236 ;  /* 0x0000000402207825 */ /* 0x040fe200078e02ec */
[----:B------:R-:W2:Y:S01]  /*12dc0*/  LDC R6, c[0x0][0x3a0] ;  /* 0x0000e800ff067b82 */ /* 0x000ea20000000800 */
[----:B------:R1:W-:Y:S04]  /*12dd0*/  STL.64 [R1+0x1a10], R18 ;  /* 0x001a101201007387 */ /* 0x0003e80000100a00 */
[----:B------:R1:W-:Y:S04]  /*12de0*/  LDGSTS.E [R14+0x3e400], desc[UR8][R28.64], !P2 ;  /* 0x3e4000001c0e7fae */ /* 0x0003e8000d1a1008 */
[----:B------:R5:W-:Y:S04]  /*12df0*/  LDGSTS.E [R14+0x3e500], desc[UR8][R26.64], !P2 ;  /* 0x3e5000001a0e7fae */ /* 0x000be8000d1a1008 */
[----:B------:R-:W-:Y:S01]  /*12e00*/  LDGSTS.E [R14+0x3e600], desc[UR8][R20.64], !P2 ;  /* 0x3e600000140e7fae */ /* 0x000fe2000d1a1008 */
[----:B------:R-:W-:-:S03]  /*12e10*/  IMAD.WIDE R30, R2, 0x4, R238 ;  /* 0x00000004021e7825 */ /* 0x000fc600078e02ee */
[----:B------:R-:W-:Y:S01]  /*12e20*/  LDGSTS.E [R14+0x3e700], desc[UR8][R18.64], !P2 ;  /* 0x3e700000120e7fae */ /* 0x000fe2000d1a1008 */
[----:B-1----:R-:W-:-:S03]  /*12e30*/  IMAD.WIDE R28, R2, 0x4, R240 ;  /* 0x00000004021c7825 */ /* 0x002fc600078e02f0 */
[----:B------:R-:W-:Y:S04]  /*12e40*/  LDGSTS.E [R14+0x3f400], desc[UR8][R32.64], !P1 ;  /* 0x3f400000200e7fae */ /* 0x000fe8000c9a1008 */
[----:B-----5:R-:W5:Y:S04]  /*12e50*/  LDL.LU.64 R20, [R1+0x4f8] ;  /* 0x0004f80001147983 */ /* 0x020f680000300a00 */
[----:B------:R-:W4:Y:S01]  /*12e60*/  LDL.LU.64 R244, [R1+0x500] ;  /* 0x0005000001f47983 */ /* 0x000f220000300a00 */
[----:B------:R-:W-:-:S03]  /*12e70*/  IMAD.WIDE R26, R2, 0x4, R242 ;  /* 0x00000004021a7825 */ /* 0x000fc600078e02f2 */
[----:B------:R-:W4:Y:S04]  /*12e80*/  LDL.LU.64 R18, [R1+0x508] ;  /* 0x0005080001127983 */ /* 0x000f280000300a00 */
[----:B------:R-:W-:Y:S04]  /*12e90*/  STL.64 [R1+0x1a38], R32 ;  /* 0x001a382001007387 */ /* 0x000fe80000100a00 */
[----:B------:R3:W-:Y:S04]  /*12ea0*/  STL.64 [R1+0x1a40], R30 ;  /* 0x001a401e01007387 */ /* 0x0007e80000100a00 */
[----:B------:R1:W-:Y:S04]  /*12eb0*/  STL.64 [R1+0x1a48], R28 ;  /* 0x001a481c01007387 */ /* 0x0003e80000100a00 */
[----:B------:R-:W4:Y:S04]  /*12ec0*/  LDL.LU.64 R248, [R1+0x510] ;  /* 0x0005100001f87983 */ /* 0x000f280000300a00 */
[----:B------:R1:W-:Y:S04]  /*12ed0*/  STL.64 [R1+0x1a50], R26 ;  /* 0x001a501a01007387 */ /* 0x0003e80000100a00 */
[----:B------:R3:W-:Y:S04]  /*12ee0*/  LDGSTS.E [R14+0x3f500], desc[UR8][R30.64], !P1 ;  /* 0x3f5000001e0e7fae */ /* 0x0007e8000c9a1008 */
[----:B------:R-:W4:Y:S04]  /*12ef0*/  LDL.LU.64 R250, [R1+0x518] ;  /* 0x0005180001fa7983 */ /* 0x000f280000300a00 */
[----:B------:R-:W-:Y:S04]  /*12f00*/  LDGSTS.E [R14+0x3f600], desc[UR8][R28.64], !P1 ;  /* 0x3f6000001c0e7fae */ /* 0x000fe8000c9a1008 */
[----:B------:R-:W-:Y:S01]  /*12f10*/  LDGSTS.E [R14+0x3f700], desc[UR8][R26.64], !P1 ;  /* 0x3f7000001a0e7fae */ /* 0x000fe2000c9a1008 */
[----:B---3--:R-:W-:-:S05]  /*12f20*/  IMAD.WIDE R30, R2, 0x4, R24 ;  /* 0x00000004021e7825 */ /* 0x008fca00078e0218 */
[----:B------:R-:W-:Y:S04]  /*12f30*/  STL.64 [R1+0x2b8], R30 ;  /* 0x0002b81e01007387 */ /* 0x000fe80000100a00 */
[----:B-1----:R-:W3:Y:S04]  /*12f40*/  LDL.LU.64 R28, [R1+0x520] ;  /* 0x00052000011c7983 */ /* 0x002ee80000300a00 */
[----:B------:R1:W-:Y:S01]  /*12f50*/  LDGSTS.E [R12+0x20800], desc[UR8][R30.64], !P3 ;  /* 0x208000001e0c7fae */ /* 0x0003e2000d9a1008 */
[----:B------:R-:W-:-:S04]  /*12f60*/  IMAD.WIDE R24, R2, 0x4, R22 ;  /* 0x0000000402187825 */ /* 0x000fc800078e0216 */
[C---:B------:R-:W-:Y:S01]  /*12f70*/  IMAD.WIDE R22, R2.reuse, 0x4, R246 ;  /* 0x0000000402167825 */ /* 0x040fe200078e02f6 */
[----:B------:R-:W-:Y:S04]  /*12f80*/  STL.64 [R1+0x2b0], R24 ;  /* 0x0002b01801007387 */ /* 0x000fe80000100a00 */
[----:B------:R-:W3:Y:S04]  /*12f90*/  LDL.LU.64 R26, [R1+0x528] ;  /* 0x00052800011a7983 */ /* 0x000ee80000300a00 */
[----:B------:R-:W-:Y:S04]  /*12fa0*/  STL.64 [R1+0x2a8], R22 ;  /* 0x0002a81601007387 */ /* 0x000fe80000100a00 */
[----:B------:R-:W3:Y:S01]  /*12fb0*/  LDL.LU.64 R246, [R1+0x530] ;  /* 0x0005300001f67983 */ /* 0x000ee20000300a00 */
[----:B--2---:R-:W-:-:S03]  /*12fc0*/  IMAD.WIDE R16, R2, 0x4, R16 ;  /* 0x0000000402107825 */ /* 0x004fc600078e0210 */
[----:B------:R-:W-:Y:S04]  /*12fd0*/  LDGSTS.E [R12+0x20900], desc[UR8][R24.64], !P3 ;  /* 0x20900000180c7fae */ /* 0x000fe8000d9a1008 */
[----:B------:R2:W-:Y:S04]  /*12fe0*/  LDGSTS.E [R12+0x20a00], desc[UR8][R22.64], !P3 ;  /* 0x20a00000160c7fae */ /* 0x0005e8000d9a1008 */
[----:B------:R1:W-:Y:S04]  /*12ff0*/  STL.64 [R1+0x2a0], R16 ;  /* 0x0002a01001007387 */ /* 0x0003e80000100a00 */
[----:B------:R-:W-:Y:S04]  /*13000*/  LDGSTS.E [R12+0x20b00], desc[UR8][R16.64], !P3 ;  /* 0x20b00000100c7fae */ /* 0x000fe8000d9a1008 */
[----:B-1----:R-:W3:Y:S01]  /*13010*/  LDL.LU.64 R16, [R1+0x538] ;  /* 0x0005380001107983 */ /* 0x002ee20000300a00 */
[----:B------:R-:W-:-:S02]  /*13020*/  VIADD R0, R7, 0xffffff78 ;  /* 0xffffff7807007836 */ /* 0x000fc40000000000 */
[----:B------:R-:W1:Y:S01]  /*13030*/  LDC R7, c[0x0][0x3a0] ;  /* 0x0000e800ff077b82 */ /* 0x000e620000000800 */
[----:B------:R-:W3:Y:S02]  /*13040*/  LDL.LU.64 R24, [R1+0x540] ;  /* 0x0005400001187983 */ /* 0x000ee40000300a00 */
[----:B------:R-:W-:Y:S01]  /*13050*/  ISETP.GE.U32.AND P2, PT, R0, 0x7ffffef9, PT ;  /* 0x7ffffef90000780c */ /* 0x000fe20003f46070 */
[----:B-----5:R-:W-:-:S04]  /*13060*/  IMAD.WIDE R34, R2, 0x4, R20 ;  /* 0x0000000402227825 */ /* 0x020fc800078e0214 */
[C---:B----4-:R-:W-:Y:S01]  /*13070*/  IMAD.WIDE R32, R2.reuse, 0x4, R244 ;  /* 0x0000000402207825 */ /* 0x050fe200078e02f4 */
[----:B------:R-:W-:Y:S03]  /*13080*/  STL.64 [R1+0x278], R34 ;  /* 0x0002782201007387 */ /* 0x000fe60000100a00 */
[----:B------:R-:W-:Y:S01]  /*13090*/  IMAD.WIDE R30, R2, 0x4, R18 ;  /* 0x00000004021e7825 */ /* 0x000fe200078e0212 */
[----:B------:R-:W4:Y:S04]  /*130a0*/  LDL.LU.64 R20, [R1+0x548] ;  /* 0x0005480001147983 */ /* 0x000f280000300a00 */
[----:B------:R5:W-:Y:S01]  /*130b0*/  STL.64 [R1+0x270], R32 ;  /* 0x0002702001007387 */ /* 0x000be20000100a00 */
[----:B------:R-:W-:-:S02]  /*130c0*/  VIADD R0, R4, 0xffffff75 ;  /* 0xffffff7504007836 */ /* 0x000fc40000000000 */
[----:B------:R-:W1:Y:S01]  /*130d0*/  LDC R4, c[0x0][0x3a0] ;  /* 0x0000e800ff047b82 */ /* 0x000e620000000800 */
[----:B------:R-:W4:Y:S02]  /*130e0*/  LDL.LU.64 R18, [R1+0x550] ;  /* 0x0005500001127983 */ /* 0x000f240000300a00 */
[----:B------:R-:W-:Y:S02]  /*130f0*/  ISETP.GE.U32.AND P1, PT, R0, 0x7ffffef6, PT ;  /* 0x7ffffef60000780c */ /* 0x000fe40003f26070 */
[----:B------:R-:W-:Y:S01]  /*13100*/  LDGSTS.E [R12+0x21800], desc[UR8][R34.64], !P0 ;  /* 0x21800000220c7fae */ /* 0x000fe2000c1a1008 */
[----:B--2---:R-:W-:-:S03]  /*13110*/  IMAD.WIDE R22, R2, 0x4, R248 ;  /* 0x0000000402167825 */ /* 0x004fc600078e02f8 */
[----:B------:R5:W-:Y:S04]  /*13120*/  LDGSTS.E [R12+0x21900], desc[UR8][R32.64], !P0 ;  /* 0x21900000200c7fae */ /* 0x000be8000c1a1008 */
[----:B------:R-:W-:Y:S04]  /*13130*/  STL.64 [R1+0x268], R30 ;  /* 0x0002681e01007387 */ /* 0x000fe80000100a00 */
[----:B------:R3:W-:Y:S04]  /*13140*/  LDGSTS.E [R12+0x21a00], desc[UR8][R30.64], !P0 ;  /* 0x21a000001e0c7fae */ /* 0x0007e8000c1a1008 */
[----:B------:R2:W-:Y:S01]  /*13150*/  STL.64 [R1+0x260], R22 ;  /* 0x0002601601007387 */ /* 0x0005e20000100a00 */
[----:B-----5:R-:W-:-:S03]  /*13160*/  IMAD.WIDE R32, R2, 0x4, R250 ;  /* 0x0000000402207825 */ /* 0x020fc600078e02fa */
[----:B------:R-:W-:Y:S04]  /*13170*/  LDGSTS.E [R12+0x21b00], desc[UR8][R22.64], !P0 ;  /* 0x21b00000160c7fae */ /* 0x000fe8000c1a1008 */
[----:B------:R-:W-:Y:S04]  /*13180*/  LDGSTS.E [R12+0x22800], desc[UR8][R32.64], !P1 ;  /* 0x22800000200c7fae */ /* 0x000fe8000c9a1008 */
[----:B--2---:R-:W2:Y:S04]  /*13190*/  LDL.LU.64 R22, [R1+0x558] ;  /* 0x0005580001167983 */ /* 0x004ea80000300a00 */
[----:B------:R-:W5:Y:S04]  /*131a0*/  LDL.LU.64 R244, [R1+0x560] ;  /* 0x0005600001f47983 */ /* 0x000f680000300a00 */
[----:B------:R-:W5:Y:S04]  /*131b0*/  LDL.LU.64 R248, [R1+0x568] ;  /* 0x0005680001f87983 */ /* 0x000f680000300a00 */
[----:B------:R-:W-:Y:S04]  /*131c0*/  STL.64 [R1+0x238], R32 ;  /* 0x0002382001007387 */ /* 0x000fe80000100a00 */
[----:B------:R-:W5:Y:S01]  /*131d0*/  LDL.LU.64 R250, [R1+0x570] ;  /* 0x0005700001fa7983 */ /* 0x000f620000300a00 */
[----:B---3--:R-:W-:-:S05]  /*131e0*/  IMAD.WIDE R30, R2, 0x4, R28 ;  /* 0x00000004021e7825 */ /* 0x008fca00078e021c */
[----:B------:R-:W-:Y:S04]  /*131f0*/  STL.64 [R1+0x230], R30 ;  /* 0x0002301e01007387 */ /* 0x000fe80000100a00 */
[----:B------:R3:W-:Y:S01]  /*13200*/  LDGSTS.E [R12+0x22900], desc[UR8][R30.64], !P1 ;  /* 0x229000001e0c7fae */ /* 0x0007e2000c9a1008 */
[----:B------:R-:W-:-:S04]  /*13210*/  IMAD.WIDE R28, R2, 0x4, R26 ;  /* 0x00000004021c7825 */ /* 0x000fc800078e021a */
[C---:B------:R-:W-:Y:S01]  /*13220*/  IMAD.WIDE R26, R2.reuse, 0x4, R246 ;  /* 0x00000004021a7825 */ /* 0x040fe200078e02f6 */
[----:B------:R-:W-:Y:S04]  /*13230*/  STL.64 [R1+0x1c8], R28 ;  /* 0x0001c81c01007387 */ /* 0x000fe80000100a00 */
[----:B------:R1:W-:Y:S04]  /*13240*/  LDGSTS.E [R12+0x22a00], desc[UR8][R28.64], !P1 ;  /* 0x22a000001c0c7fae */ /* 0x0003e8000c9a1008 */
[----:B------:R1:W-:Y:S04]  /*13250*/  STL.64 [R1+0x1c0], R26 ;  /* 0x0001c01a01007387 */ /* 0x0003e80000100a00 */
[----:B------:R-:W-:Y:S04]  /*13260*/  LDGSTS.E [R12+0x22b00], desc[UR8][R26.64], !P1 ;  /* 0x22b000001a0c7fae */ /* 0x000fe8000c9a1008 */
[----:B-1----:R-:W5:Y:S01]  /*13270*/  LDL.LU.64 R26, [R1+0x578] ;  /* 0x00057800011a7983 */ /* 0x002f620000300a00 */
[----:B---3--:R-:W-:-:S03]  /*13280*/  IMAD.WIDE R30, R2, 0x4, R16 ;  /* 0x00000004021e7825 */ /* 0x008fc600078e0210 */
[----:B------:R-:W3:Y:S04]  /*13290*/  LDL.LU.64 R246, [R1+0x580] ;  /* 0x0005800001f67983 */ /* 0x000ee80000300a00 */
[----:B------:R-:W3:Y:S01]  /*132a0*/  LDL.LU.64 R16, [R1+0x588] ;  /* 0x0005880001107983 */ /* 0x000ee20000300a00 */
[----:B------:R-:W-:Y:S01]  /*132b0*/  IADD3 R0, PT, PT, R5, -0x8c, RZ ;  /* 0xffffff7405007810 */ /* 0x000fe20007ffe0ff */
[----:B------:R-:W-:Y:S01]  /*132c0*/  IMAD.WIDE R28, R2, 0x4, R24 ;  /* 0x00000004021c7825 */ /* 0x000fe200078e0218 */
[----:B------:R-:W1:Y:S02]  /*132d0*/  LDC R5, c[0x0][0x3a0] ;  /* 0x0000e800ff057b82 */ /* 0x000e640000000800 */
[----:B------:R-:W-:Y:S01]  /*132e0*/  ISETP.GE.U32.AND P3, PT, R0, 0x7ffffef5, PT ;  /* 0x7ffffef50000780c */ /* 0x000fe20003f66070 */
[----:B------:R-:W-:-:S05]  /*132f0*/  VIADD R0, R6, 0xffffff71 ;  /* 0xffffff7106007836 */ /* 0x000fca0000000000 */
[----:B------:R-:W-:Y:S01]  /*13300*/  ISETP.GE.U32.AND P0, PT, R0, 0x7ffffef2, PT ;  /* 0x7ffffef20000780c */ /* 0x000fe20003f06070 */
[----:B------:R-:W-:Y:S01]  /*13310*/  VIADD R0, R4, 0xffffff6d ;  /* 0xffffff6d04007836 */ /* 0x000fe20000000000 */
[----:B------:R-:W-:Y:S01]  /*13320*/  STL.64 [R1+0x198], R30 ;  /* 0x0001981e01007387 */ /* 0x000fe20000100a00 */
[----:B------:R-:W1:Y:S03]  /*13330*/  LDC R6, c[0x0][0x3a0] ;  /* 0x0000e800ff067b82 */ /* 0x000e660000000800 */
[----:B------:R-:W3:Y:S01]  /*13340*/  LDL.LU.64 R24, [R1+0x590] ;  /* 0x0005900001187983 */ /* 0x000ee20000300a00 */
[----:B----4-:R-:W-:Y:S01]  /*13350*/  IMAD.WIDE R20, R2, 0x4, R20 ;  /* 0x0000000402147825 */ /* 0x010fe200078e0214 */
[----:B------:R-:W-:Y:S02]  /*13360*/  ISETP.GE.U32.AND P1, PT, R0, 0x7ffffeee, PT ;  /* 0x7ffffeee0000780c */ /* 0x000fe40003f26070 */
[----:B------:R-:W-:Y:S01]  /*13370*/  STL.64 [R1+0x190], R28 ;  /* 0x0001901c01007387 */ /* 0x000fe20000100a00 */
[----:B------:R-:W4:Y:S03]  /*13380*/  LDC R4, c[0x0][0x3a0] ;  /* 0x0000e800ff047b82 */ /* 0x000f260000000800 */
[----:B------:R5:W-:Y:S01]  /*13390*/  LDGSTS.E [R12+0x23800], desc[UR8][R30.64], !P0 ;  /* 0x238000001e0c7fae */ /* 0x000be2000c1a1008 */
[----:B------:R-:W-:-:S03]  /*133a0*/  IMAD.WIDE R18, R2, 0x4, R18 ;  /* 0x0000000402127825 */ /* 0x000fc600078e0212 */
[----:B------:R1:W-:Y:S04]  /*133b0*/  STL.64 [R1+0x188], R20 ;  /* 0x0001881401007387 */ /* 0x0003e80000100a00 */
[----:B------:R1:W-:Y:S04]  /*133c0*/  LDGSTS.E [R12+0x23900], desc[UR8][R28.64], !P0 ;  /* 0x239000001c0c7fae */ /* 0x0003e8000c1a1008 */
[----:B------:R1:W-:Y:S04]  /*133d0*/  STL.64 [R1+0x180], R18 ;  /* 0x0001801201007387 */ /* 0x0003e80000100a00 */
[----:B------:R-:W-:Y:S04]  /*133e0*/  LDGSTS.E [R12+0x23a00], desc[UR8][R20.64], !P0 ;  /* 0x23a00000140c7fae */ /* 0x000fe8000c1a1008 */
[----:B------:R-:W-:Y:S04]  /*133f0*/  LDGSTS.E [R12+0x23b00], desc[UR8][R18.64], !P0 ;  /* 0x23b00000120c7fae */ /* 0x000fe8000c1a1008 */
[----:B-1----:R-:W4:Y:S04]  /*13400*/  LDL.LU.64 R20, [R1+0x598] ;  /* 0x0005980001147983 */ /* 0x002f280000300a00 */
[----:B------:R-:W4:Y:S01]  /*13410*/  LDL.LU.64 R18, [R1+0x5a0] ;  /* 0x0005a00001127983 */ /* 0x000f220000300a00 */
[----:B--2---:R-:W-:-:S04]  /*13420*/  IMAD.WIDE R32, R2, 0x4, R22 ;  /* 0x0000000402207825 */ /* 0x004fc800078e0216 */
[C---:B-----5:R-:W-:Y:S01]  /*13430*/  IMAD.WIDE R30, R2.reuse, 0x4, R244 ;  /* 0x00000004021e7825 */ /* 0x060fe200078e02f4 */
[----:B------:R-:W-:Y:S03]  /*13440*/  STL.64 [R1+0x158], R32 ;  /* 0x0001582001007387 */ /* 0x000fe60000100a00 */
[C---:B------:R-:W-:Y:S01]  /*13450*/  IMAD.WIDE R28, R2.reuse, 0x4, R248 ;  /* 0x00000004021c7825 */ /* 0x040fe200078e02f8 */
[----:B------:R-:W-:Y:S04]  /*13460*/  LDGSTS.E [R12+0x24800], desc[UR8][R32.64], !P1 ;  /* 0x24800000200c7fae */ /* 0x000fe8000c9a1008 */
[----:B------:R1:W-:Y:S01]  /*13470*/  LDGSTS.E [R12+0x24900], desc[UR8][R30.64], !P1 ;  /* 0x249000001e0c7fae */ /* 0x0003e2000c9a1008 */
[----:B------:R-:W-:-:S03]  /*13480*/  IMAD.WIDE R22, R2, 0x4, R250 ;  /* 0x0000000402167825 */ /* 0x000fc600078e02fa */
[----:B------:R3:W-:Y:S04]  /*13490*/  LDGSTS.E [R12+0x24a00], desc[UR8][R28.64], !P1 ;  /* 0x24a000001c0c7fae */ /* 0x0007e8000c9a1008 */
[----:B------:R-:W2:Y:S04]  /*134a0*/  LDL.LU.64 R250, [R1+0x5a8] ;  /* 0x0005a80001fa7983 */ /* 0x000ea80000300a00 */
[----:B------:R-:W-:Y:S04]  /*134b0*/  STL.64 [R1+0x150], R30 ;  /* 0x0001501e01007387 */ /* 0x000fe80000100a00 */
[----:B------:R-:W5:Y:S04]  /*134c0*/  LDL.LU.64 R248, [R1+0x5b0] ;  /* 0x0005b00001f87983 */ /* 0x000f680000300a00 */
[----:B------:R-:W-:Y:S04]  /*134d0*/  STL.64 [R1+0x148], R28 ;  /* 0x0001481c01007387 */ /* 0x000fe80000100a00 */
[----:B------:R1:W-:Y:S04]  /*134e0*/  STL.64 [R1+0x140], R22 ;  /* 0x0001401601007387 */ /* 0x0003e80000100a00 */
[----:B------:R-:W-:Y:S04]  /*134f0*/  LDGSTS.E [R12+0x24b00], desc[UR8][R22.64], !P1 ;  /* 0x24b00000160c7fae */ /* 0x000fe8000c9a1008 */
[----:B-1----:R-:W2:Y:S04]  /*13500*/  LDL.LU.64 R22, [R1+0x5c0] ;  /* 0x0005c00001167983 */ /* 0x002ea80000300a00 */
[----:B------:R-:W2:Y:S01]  /*13510*/  LDL.LU.64 R244, [R1+0x5c8] ;  /* 0x0005c80001f47983 */ /* 0x000ea20000300a00 */
[----:B------:R-:W-:-:S04]  /*13520*/  IMAD.WIDE R30, R2, 0x4, R26 ;  /* 0x00000004021e7825 */ /* 0x000fc800078e021a */
[C---:B---3--:R-:W-:Y:S02]  /*13530*/  IMAD.WIDE R28, R2.reuse, 0x4, R246 ;  /* 0x00000004021c7825 */ /* 0x048fe400078e02f6 */
[----:B------:R-:W3:Y:S02]  /*13540*/  LDL.LU.64 R246, [R1+0x5d8] ;  /* 0x0005d80001f67983 */ /* 0x000ee40000300a00 */
[----:B------:R-:W-:Y:S02]  /*13550*/  IMAD.WIDE R26, R2, 0x4, R16 ;  /* 0x00000004021a7825 */ /* 0x000fe400078e0210 */
[----:B------:R-:W-:Y:S04]  /*13560*/  STL.64 [R1+0x118], R30 ;  /* 0x0001181e01007387 */ /* 0x000fe80000100a00 */
[----:B------:R-:W5:Y:S01]  /*13570*/  LDL.LU.64 R16, [R1+0x5e0] ;  /* 0x0005e00001107983 */ /* 0x000f620000300a00 */
[----:B------:R-:W-:-:S02]  /*13580*/  IADD3 R0, PT, PT, R5, -0x97, RZ ;  /* 0xffffff6905007810 */ /* 0x000fc40007ffe0ff */
[----:B------:R-:W1:Y:S02]  /*13590*/  LDC R5, c[0x0][0x3a0] ;  /* 0x0000e800ff057b82 */ /* 0x000e640000000800 */
[----:B------:R-:W-:Y:S01]  /*135a0*/  ISETP.GE.U32.AND P0, PT, R0, 0x7ffffeea, PT ;  /* 0x7ffffeea0000780c */ /* 0x000fe20003f06070 */
[----:B------:R-:W-:Y:S01]  /*135b0*/  VIADD R0, R6, 0xffffff65 ;  /* 0xffffff6506007836 */ /* 0x000fe20000000000 */
[----:B------:R4:W-:Y:S04]  /*135c0*/  STL.64 [R1+0x110], R28 ;  /* 0x0001101c01007387 */ /* 0x0009e80000100a00 */
[----:B------:R-:W-:Y:S01]  /*135d0*/  ISETP.GE.U32.AND P1, PT, R0, 0x7ffffee6, PT ;  /* 0x7ffffee60000780c */ /* 0x000fe20003f26070 */
[C---:B------:R-:W-:Y:S01]  /*135e0*/  IMAD.WIDE R24, R2.reuse, 0x4, R24 ;  /* 0x0000000402187825 */ /* 0x040fe200078e0218 */
[----:B------:R4:W-:Y:S01]  /*135f0*/  STL.64 [R1+0xb8], R26 ;  /* 0x0000b81a01007387 */ /* 0x0009e20000100a00 */
[----:B------:R-:W1:Y:S04]  /*13600*/  LDC R6, c[0x0][0x3a0] ;  /* 0x0000e800ff067b82 */ /* 0x000e680000000800 */
[----:B------:R4:W-:Y:S04]  /*13610*/  LDGSTS.E [R12+0x25800], desc[UR8][R30.64], !P0 ;  /* 0x258000001e0c7fae */ /* 0x0009e8000c1a1008 */
[----:B------:R-:W-:Y:S04]  /*13620*/  LDGSTS.E [R12+0x25900], desc[UR8][R28.64], !P0 ;  /* 0x259000001c0c7fae */ /* 0x000fe8000c1a1008 */
[----:B------:R-:W-:Y:S04]  /*13630*/  LDGSTS.E [R12+0x25a00], desc[UR8][R26.64], !P0 ;  /* 0x25a000001a0c7fae */ /* 0x000fe8000c1a1008 */
[----:B------:R4:W-:Y:S04]  /*13640*/  STL.64 [R1+0xb0], R24 ;  /* 0x0000b01801007387 */ /* 0x0009e80000100a00 */
[----:B------:R4:W-:Y:S04]  /*13650*/  LDGSTS.E [R12+0x25b00], desc[UR8][R24.64], !P0 ;  /* 0x25b00000180c7fae */ /* 0x0009e8000c1a1008 */
[----:B----4-:R-:W4:Y:S04]  /*13660*/  LDL.LU.64 R28, [R1+0x5e8] ;  /* 0x0005e800011c7983 */ /* 0x010f280000300a00 */
[----:B------:R-:W4:Y:S01]  /*13670*/  LDL.LU.64 R26, [R1+0x5f0] ;  /* 0x0005f000011a7983 */ /* 0x000f220000300a00 */
[----:B------:R-:W-:-:S04]  /*13680*/  IMAD.WIDE R30, R2, 0x4, R20 ;  /* 0x00000004021e7825 */ /* 0x000fc800078e0214 */
[C---:B------:R-:W-:Y:S01]  /*13690*/  IMAD.WIDE R24, R2.reuse, 0x4, R18 ;  /* 0x0000000402187825 */ /* 0x040fe200078e0212 */
[----:B------:R1:W-:Y:S04]  /*136a0*/  STL.64 [R1+0x28], R30 ;  /* 0x0000281e01007387 */ /* 0x0003e80000100a00 */
[----:B------:R-:W4:Y:S04]  /*136b0*/  LDL.LU.64 R20, [R1+0x5f8] ;  /* 0x0005f80001147983 */ /* 0x000f280000300a00 */
[----:B------:R1:W-:Y:S04]  /*136c0*/  STL.64 [R1+0x20], R24 ;  /* 0x0000201801007387 */ /* 0x0003e80000100a00 */
[----:B------:R-:W4:Y:S04]  /*136d0*/  LDL.LU.64 R18, [R1+0x600] ;  /* 0x0006000001127983 */ /* 0x000f280000300a00 */
[----:B------:R1:W-:Y:S04]  /*136e0*/  LDGSTS.E [R12+0x26800], desc[UR8][R30.64], !P1 ;  /* 0x268000001e0c7fae */ /* 0x0003e8000c9a1008 */
[----:B------:R-:W4:Y:S04]  /*136f0*/  LDL.LU.64 R32, [R1+0x8e0] ;  /* 0x0008e00001207983 */ /* 0x000f280000300a00 */
[----:B------:R2:W-:Y:S04]  /*13700*/  LDGSTS.E [R12+0x26900], desc[UR8][R24.64], !P1 ;  /* 0x26900000180c7fae */ /* 0x0005e8000c9a1008 */
[----:B-1----:R-:W4:Y:S04]  /*13710*/  LDL.LU.64 R30, [R1+0x8d8] ;  /* 0x0008d800011e7983 */ /* 0x002f280000300a00 */
[----:B------:R-:W4:Y:S01]  /*13720*/  LDL.LU.64 R24, [R1+0x8d0] ;  /* 0x0008d00001187983 */ /* 0x000f220000300a00 */
[----:B--2---:R-:W-:-:S03]  /*13730*/  IMAD.WIDE R232, R2, 0x4, R244 ;  /* 0x0000000402e87825 */ /* 0x004fc600078e02f4 */
[----:B------:R-:W2:Y:S01]  /*13740*/  LDL.LU.64 R244, [R1+0x8c8] ;  /* 0x0008c80001f47983 */ /* 0x000ea20000300a00 */
[----:B------:R-:W-:-:S03]  /*13750*/  IMAD.WIDE R234, R2, 0x4, R22 ;  /* 0x0000000402ea7825 */ /* 0x000fc600078e0216 */
[----:B------:R-:W2:Y:S01]  /*13760*/  LDL.LU.64 R22, [R1+0x8c0] ;  /* 0x0008c00001167983 */ /* 0x000ea20000300a00 */
[----:B---3--:R-:W-:-:S03]  /*13770*/  IMAD.WIDE R138, R2, 0x4, R246 ;  /* 0x00000004028a7825 */ /* 0x008fc600078e02f6 */
[----:B------:R-:W3:Y:S01]  /*13780*/  LDL.LU.64 R246, [R1+0x8b8] ;  /* 0x0008b80001f67983 */ /* 0x000ee20000300a00 */
[----:B-----5:R-:W-:-:S03]  /*13790*/  IMAD.WIDE R136, R2, 0x4, R16 ;  /* 0x0000000402887825 */ /* 0x020fc600078e0210 */
[----:B------:R-:W5:Y:S01]  /*137a0*/  LDL.LU.64 R16, [R1+0x8b0] ;  /* 0x0008b00001107983 */ /* 0x000f620000300a00 */
[----:B------:R-:W-:Y:S02]  /*137b0*/  VIADD R0, R4, 0xffffff61 ;  /* 0xffffff6104007836 */ /* 0x000fe40000000000 */
[----:B------:R-:W-:Y:S01]  /*137c0*/  IMAD.WIDE R250, R2, 0x4, R250 ;  /* 0x0000000402fa7825 */ /* 0x000fe200078e02fa */
[----:B------:R-:W1:Y:S02]  /*137d0*/  LDC R4, c[0x0][0x3a0] ;  /* 0x0000e800ff047b82 */ /* 0x000e640000000800 */
[----:B------:R-:W-:Y:S01]  /*137e0*/  ISETP.GE.U32.AND P0, PT, R0, 0x7ffffee2, PT ;  /* 0x7ffffee20000780c */ /* 0x000fe20003f06070 */
[----:B------:R-:W-:Y:S01]  /*137f0*/  IMAD.WIDE R248, R2, 0x4, R248 ;  /* 0x0000000402f87825 */ /* 0x000fe200078e02f8 */
[----:B------:R-:W-:Y:S01]  /*13800*/  IADD3 R0, PT, PT, R5, -0xa3, RZ ;  /* 0xffffff5d05007810 */ /* 0x000fe20007ffe0ff */
[----:B------:R-:W-:Y:S03]  /*13810*/  LDGSTS.E [R12+0x26a00], desc[UR8][R250.64], !P1 ;  /* 0x26a00000fa0c7fae */ /* 0x000fe6000c9a1008 */
[----:B------:R-:W1:Y:S01]  /*13820*/  LDC R5, c[0x0][0x3a0] ;  /* 0x0000e800ff057b82 */ /* 0x000e620000000800 */
[----:B------:R-:W-:Y:S01]  /*13830*/  LDGSTS.E [R12+0x26b00], desc[UR8][R248.64], !P1 ;  /* 0x26b00000f80c7fae */ /* 0x000fe2000c9a1008 */
[----:B------:R-:W-:Y:S01]  /*13840*/  ISETP.GE.U32.AND P1, PT, R0, 0x7ffffede, PT ;  /* 0x7ffffede0000780c */ /* 0x000fe20003f26070 */
[----:B------:R-:W-:-:S04]  /*13850*/  VIADD R0, R6, 0xffffff59 ;  /* 0xffffff5906007836 */ /* 0x000fc80000000000 */
[----:B------:R-:W-:Y:S01]  /*13860*/  LDGSTS.E [R12+0x27800], desc[UR8][R234.64], !P0 ;  /* 0x27800000ea0c7fae */ /* 0x000fe2000c1a1008 */
[----:B------:R-:W1:Y:S03]  /*13870*/  LDC R6, c[0x0][0x3a0] ;  /* 0x0000e800ff067b82 */ /* 0x000e660000000800 */
[----:B------:R-:W-:Y:S04]  /*13880*/  LDGSTS.E [R12+0x27900], desc[UR8][R232.64], !P0 ;  /* 0x27900000e80c7fae */ /* 0x000fe8000c1a1008 */
[----:B------:R-:W-:Y:S04]  /*13890*/  LDGSTS.E [R12+0x27a00], desc[UR8][R138.64], !P0 ;  /* 0x27a000008a0c7fae */ /* 0x000fe8000c1a1008 */
[----:B------:R-:W-:Y:S01]  /*138a0*/  LDGSTS.E [R12+0x27b00], desc[UR8][R136.64], !P0 ;  /* 0x27b00000880c7fae */ /* 0x000fe2000c1a1008 */
[----:B------:R-:W-:Y:S01]  /*138b0*/  ISETP.GE.U32.AND P0, PT, R0, 0x7ffffeda, PT ;  /* 0x7ffffeda0000780c */ /* 0x000fe20003f06070 */
[----:B----4-:R-:W-:-:S02]  /*138c0*/  IMAD.WIDE R126, R2, 0x4, R28 ;  /* 0x00000004027e7825 */ /* 0x010fc400078e021c */
[----:B------:R-:W4:Y:S02]  /*138d0*/  LDL.LU.64 R28, [R1+0x8a8] ;  /* 0x0008a800011c7983 */ /* 0x000f240000300a00 */
[C---:B------:R-:W-:Y:S02]  /*138e0*/  IMAD.WIDE R124, R2.reuse, 0x4, R26 ;  /* 0x00000004027c7825 */ /* 0x040fe400078e021a */
[----:B------:R-:W4:Y:S04]  /*138f0*/  LDL.LU.64 R26, [R1+0x8a0] ;  /* 0x0008a000011a7983 */ /* 0x000f280000300a00 */
[----:B------:R-:W-:Y:S04]  /*13900*/  LDGSTS.E [R12+0x28800], desc[UR8][R126.64], !P1 ;  /* 0x288000007e0c7fae */ /* 0x000fe8000c9a1008 */
[----:B------:R-:W-:Y:S01]  /*13910*/  LDGSTS.E [R12+0x28900], desc[UR8][R124.64], !P1 ;  /* 0x289000007c0c7fae */ /* 0x000fe2000c9a1008 */
[----:B------:R-:W-:-:S03]  /*13920*/  IMAD.WIDE R70, R2, 0x4, R20 ;  /* 0x0000000402467825 */ /* 0x000fc600078e0214 */
[----:B------:R-:W4:Y:S04]  /*13930*/  LDL.LU.64 R20, [R1+0x898] ;  /* 0x0008980001147983 */ /* 0x000f280000300a00 */
[----:B------:R-:W-:Y:S01]  /*13940*/  LDGSTS.E [R12+0x28a00], desc[UR8][R70.64], !P1 ;  /* 0x28a00000460c7fae */ /* 0x000fe2000c9a1008 */
[----:B------:R-:W-:-:S03]  /*13950*/  IMAD.WIDE R68, R2, 0x4, R18 ;  /* 0x0000000402447825 */ /* 0x000fc600078e0212 */
[----:B------:R-:W4:Y:S04]  /*13960*/  LDL.LU.64 R18, [R1+0x890] ;  /* 0x0008900001127983 */ /* 0x000f280000300a00 */
[----:B------:R-:W-:Y:S01]  /*13970*/  LDGSTS.E [R12+0x28b00], desc[UR8][R68.64], !P1 ;  /* 0x28b00000440c7fae */ /* 0x000fe2000c9a1008 */
[----:B------:R-:W-:-:S04]  /*13980*/  IMAD.WIDE R34, R2, 0x4, R32 ;  /* 0x0000000402227825 */ /* 0x000fc800078e0220 */
[C---:B------:R-:W-:Y:S01]  /*13990*/  IMAD.WIDE R32, R2.reuse, 0x4, R30 ;  /* 0x0000000402207825 */ /* 0x040fe200078e021e */
[----:B------:R1:W-:Y:S04]  /*139a0*/  STL.64 [R1+0x360], R34 ;  /* 0x0003602201007387 */ /* 0x0003e80000100a00 */
[----:B------:R1:W-:Y:S01]  /*139b0*/  LDGSTS.E [R12+0x29800], desc[UR8][R34.64], !P0 ;  /* 0x29800000220c7fae */ /* 0x0003e2000c1a1008 */
[----:B------:R-:W-:-:S03]  /*139c0*/  IMAD.WIDE R30, R2, 0x4, R24 ;  /* 0x00000004021e7825 */ /* 0x000fc600078e0218 */
[----:B------:R-:W-:Y:S04]  /*139d0*/  STL.64 [R1+0x368], R32 ;  /* 0x0003682001007387 */ /* 0x000fe80000100a00 */
[----:B------:R-:W-:Y:S04]  /*139e0*/  STL.64 [R1+0x378], R30 ;  /* 0x0003781e01007387 */ /* 0x000fe80000100a00 */
[----:B------:R3:W-:Y:S04]  /*139f0*/  LDGSTS.E [R12+0x29900], desc[UR8][R32.64], !P0 ;  /* 0x29900000200c7fae */ /* 0x0007e8000c1a1008 */
[----:B------:R5:W-:Y:S01]  /*13a00*/  LDGSTS.E [R12+0x29a00], desc[UR8][R30.64], !P0 ;  /* 0x29a000001e0c7fae */ /* 0x000be2000c1a1008 */
[----:B--2---:R-:W-:-:S03]  /*13a10*/  IMAD.WIDE R24, R2, 0x4, R244 ;  /* 0x0000000402187825 */ /* 0x004fc600078e02f4 */
[----:B------:R-:W2:Y:S01]  /*13a20*/  LDL.LU.64 R244, [R1+0x888] ;  /* 0x0008880001f47983 */ /* 0x000ea20000300a00 */
[----:B-1----:R-:W-:-:S03]  /*13a30*/  IMAD.WIDE R34, R2, 0x4, R22 ;  /* 0x0000000402227825 */ /* 0x002fc600078e0216 */
[----:B------:R1:W-:Y:S04]  /*13a40*/  STL.64 [R1+0x388], R24 ;  /* 0x0003881801007387 */ /* 0x0003e80000100a00 */
[----:B------:R-:W-:Y:S04]  /*13a50*/  LDGSTS.E [R12+0x29b00], desc[UR8][R24.64], !P0 ;  /* 0x29b00000180c7fae */ /* 0x000fe8000c1a1008 */
[----:B-1----:R-:W2:Y:S04]  /*13a60*/  LDL.LU.64 R24, [R1+0x880] ;  /* 0x0008800001187983 */ /* 0x002ea80000300a00 */
[----:B------:R1:W-:Y:S04]  /*13a70*/  STL.64 [R1+0x3a8], R34 ;  /* 0x0003a82201007387 */ /* 0x0003e80000100a00 */
[----:B------:R-:W2:Y:S01]  /*13a80*/  LDL.LU.64 R22, [R1+0x878] ;  /* 0x0008780001167983 */ /* 0x000ea20000300a00 */
[----:B---3--:R-:W-:-:S05]  /*13a90*/  IMAD.WIDE R32, R2, 0x4, R246 ;  /* 0x0000000402207825 */ /* 0x008fca00078e02f6 */
[----:B------:R-:W-:Y:S01]  /*13aa0*/  STL.64 [R1+0x3b0], R32 ;  /* 0x0003b02001007387 */ /* 0x000fe20000100a00 */
[----:B-----5:R-:W-:-:S03]  /*13ab0*/  IMAD.WIDE R30, R2, 0x4, R16 ;  /* 0x00000004021e7825 */ /* 0x020fc600078e0210 */
[----:B------:R-:W3:Y:S04]  /*13ac0*/  LDL.LU.64 R246, [R1+0x870] ;  /* 0x0008700001f67983 */ /* 0x000ee80000300a00 */
[----:B------:R-:W-:Y:S04]  /*13ad0*/  STL.64 [R1+0x3b8], R30 ;  /* 0x0003b81e01007387 */ /* 0x000fe80000100a00 */
[----:B------:R-:W5:Y:S01]  /*13ae0*/  LDL.LU.64 R16, [R1+0x868] ;  /* 0x0008680001107983 */ /* 0x000f620000300a00 */
[----:B------:R-:W-:Y:S02]  /*13af0*/  VIADD R0, R4, 0xffffff55 ;  /* 0xffffff5504007836 */ /* 0x000fe40000000000 */
[----:B------:R-:W2:Y:S03]  /*13b00*/  LDC R4, c[0x0][0x3a0] ;  /* 0x0000e800ff047b82 */ /* 0x000ea60000000800 */
[----:B------:R-:W-:-:S02]  /*13b10*/  ISETP.GE.U32.AND P1, PT, R0, 0x7ffffed6, PT ;  /* 0x7ffffed60000780c */ /* 0x000fc40003f26070 */
[----:B------:R-:W-:-:S03]  /*13b20*/  IADD3 R0, PT, PT, R5, -0xaf, RZ ;  /* 0xffffff5105007810 */ /* 0x000fc60007ffe0ff */
[----:B------:R-:W2:Y:S01]  /*13b30*/  LDC R5, c[0x0][0x3a0] ;  /* 0x0000e800ff057b82 */ /* 0x000ea20000000800 */
[----:B------:R-:W-:-:S07]  /*13b40*/  ISETP.GE.U32.AND P0, PT, R0, 0x7ffffed2, PT ;  /* 0x7ffffed20000780c */ /* 0x000fce0003f06070 */
[----:B------:R-:W-:Y:S04]  /*13b50*/  LDGSTS.E [R12+0x2a800], desc[UR8][R34.64], !P1 ;  /* 0x2a800000220c7fae */ /* 0x000fe8000c9a1008 */
[----:B------:R-:W-:Y:S04]  /*13b60*/  LDGSTS.E [R12+0x2a900], desc[UR8][R32.64], !P1 ;  /* 0x2a900000200c7fae */ /* 0x000fe8000c9a1008 */
[----:B------:R-:W-:Y:S01]  /*13b70*/  LDGSTS.E [R12+0x2aa00], desc[UR8][R30.64], !P1 ;  /* 0x2aa000001e0c7fae */ /* 0x000fe2000c9a1008 */
[----:B----4-:R-:W-:-:S04]  /*13b80*/  IMAD.WIDE R28, R2, 0x4, R28 ;  /* 0x00000004021c7825 */ /* 0x010fc800078e021c */
[----:B------:R-:W-:Y:S01]  /*13b90*/  IMAD.WIDE R36, R2, 0x4, R26 ;  /* 0x0000000402247825 */ /* 0x000fe200078e021a */
[----:B------:R4:W-:Y:S04]  /*13ba0*/  STL.64 [R1+0x3c0], R28 ;  /* 0x0003c01c01007387 */ /* 0x0009e80000100a00 */
[----:B------:R4:W-:Y:S01]  /*13bb0*/  LDGSTS.E [R12+0x2ab00], desc[UR8][R28.64], !P1 ;  /* 0x2ab000001c0c7fae */ /* 0x0009e2000c9a1008 */
[----:B------:R-:W-:Y:S02]  /*13bc0*/  VIADD R0, R6, 0xffffff4d ;  /* 0xffffff4d06007836 */ /* 0x000fe40000000000 */
[----:B------:R-:W2:Y:S01]  /*13bd0*/  LDC R6, c[0x0][0x3a0] ;  /* 0x0000e800ff067b82 */ /* 0x000ea20000000800 */
[----:B-1----:R-:W5:Y:S04]  /*13be0*/  LDL.LU.64 R34, [R1+0x860] ;  /* 0x0008600001227983 */ /* 0x002f680000300a00 */
[----:B------:R-:W-:Y:S01]  /*13bf0*/  STL.64 [R1+0x3c8], R36 ;  /* 0x0003c82401007387 */ /* 0x000fe20000100a00 */
[----:B----4-:R-:W-:-:S03]  /*13c00*/  IMAD.WIDE R28, R2, 0x4, R20 ;  /* 0x00000004021c7825 */ /* 0x010fc600078e0214 */
[----:B------:R-:W4:Y:S01]  /*13c10*/  LDL.LU.64 R32, [R1+0x858] ;  /* 0x0008580001207983 */ /* 0x000f220000300a00 */
[----:B------:R-:W-:-:S03]  /*13c20*/  IMAD.WIDE R26, R2, 0x4, R18 ;  /* 0x00000004021a7825 */ /* 0x000fc600078e0212 */
[----:B------:R1:W-:Y:S01]  /*13c30*/  STL.64 [R1+0x3d0], R28 ;  /* 0x0003d01c01007387 */ /* 0x0003e20000100a00 */
[----:B------:R-:W-:-:S03]  /*13c40*/  ISETP.GE.U32.AND P1, PT, R0, 0x7ffffece, PT ;  /* 0x7ffffece0000780c */ /* 0x000fc60003f26070 */
[----:B------:R-:W4:Y:S04]  /*13c50*/  LDL.LU.64 R30, [R1+0x850] ;  /* 0x00085000011e7983 */ /* 0x000f280000300a00 */
[----:B------:R1:W-:Y:S04]  /*13c60*/  STL.64 [R1+0x3d8], R26 ;  /* 0x0003d81a01007387 */ /* 0x0003e80000100a00 */
[----:B------:R-:W4:Y:S04]  /*13c70*/  LDL.LU.64 R18, [R1+0x848] ;  /* 0x0008480001127983 */ /* 0x000f280000300a00 */
[----:B------:R1:W-:Y:S04]  /*13c80*/  LDGSTS.E [R12+0x2b800], desc[UR8][R36.64], !P0 ;  /* 0x2b800000240c7fae */ /* 0x0003e8000c1a1008 */
[----:B------:R-:W-:Y:S04]  /*13c90*/  LDGSTS.E [R12+0x2b900], desc[UR8][R28.64], !P0 ;  /* 0x2b9000001c0c7fae */ /* 0x000fe8000c1a1008 */
[----:B------:R-:W-:Y:S01]  /*13ca0*/  LDGSTS.E [R12+0x2ba00], desc[UR8][R26.64], !P0 ;  /* 0x2ba000001a0c7fae */ /* 0x000fe2000c1a1008 */
[----:B--2---:R-:W-:-:S05]  /*13cb0*/  IMAD.WIDE R20, R2, 0x4, R244 ;  /* 0x0000000402147825 */ /* 0x004fca00078e02f4 */
[----:B------:R2:W-:Y:S04]  /*13cc0*/  STL.64 [R1+0x3e0], R20 ;  /* 0x0003e01401007387 */ /* 0x0005e80000100a00 */
[----:B-1----:R-:W4:Y:S04]  /*13cd0*/  LDL.LU.64 R28, [R1+0x840] ;  /* 0x00084000011c7983 */ /* 0x002f280000300a00 */
[----:B------:R-:W4:Y:S04]  /*13ce0*/  LDL.LU.64 R26, [R1+0x838] ;  /* 0x00083800011a7983 */ /* 0x000f280000300a00 */
[----:B------:R-:W-:Y:S01]  /*13cf0*/  LDGSTS.E [R12+0x2bb00], desc[UR8][R20.64], !P0 ;  /* 0x2bb00000140c7fae */ /* 0x000fe2000c1a1008 */
[----:B------:R-:W-:-:S05]  /*13d00*/  IMAD.WIDE R36, R2, 0x4, R24 ;  /* 0x0000000402247825 */ /* 0x000fca00078e0218 */
[----:B------:R1:W-:Y:S04]  /*13d10*/  LDGSTS.E [R12+0x2c800], desc[UR8][R36.64], !P1 ;  /* 0x2c800000240c7fae */ /* 0x0003e8000c9a1008 */
[----:B--2---:R-:W2:Y:S01]  /*13d20*/  LDL.LU.64 R20, [R1+0x830] ;  /* 0x0008300001147983 */ /* 0x004ea20000300a00 */
[----:B------:R-:W-:-:S03]  /*13d30*/  IMAD.WIDE R24, R2, 0x4, R22 ;  /* 0x0000000402187825 */ /* 0x000fc600078e0216 */
[----:B------:R-:W2:Y:S04]  /*13d40*/  LDL.LU.64 R244, [R1+0x828] ;  /* 0x0008280001f47983 */ /* 0x000ea80000300a00 */
[----:B------:R-:W-:Y:S04]  /*13d50*/  STL.64 [R1+0x3f0], R36 ;  /* 0x0003f02401007387 */ /* 0x000fe80000100a00 */
[----:B------:R1:W-:Y:S04]  /*13d60*/  STL.64 [R1+0x3f8], R24 ;  /* 0x0003f81801007387 */ /* 0x0003e80000100a00 */
[----:B------:R-:W-:Y:S01]  /*13d70*/  LDGSTS.E [R12+0x2c900], desc[UR8][R24.64], !P1 ;  /* 0x2c900000180c7fae */ /* 0x000fe2000c9a1008 */
[----:B---3--:R-:W-:-:S04]  /*13d80*/  IMAD.WIDE R22, R2, 0x4, R246 ;  /* 0x0000000402167825 */ /* 0x008fc800078e02f6 */
[----:B-----5:R-:W-:Y:S01]  /*13d90*/  IMAD.WIDE R16, R2, 0x4, R16 ;  /* 0x0000000402107825 */ /* 0x020fe200078e0210 */
[----:B------:R3:W-:Y:S04]  /*13da0*/  STL.64 [R1+0x400], R22 ;  /* 0x0004001601007387 */ /* 0x0007e80000100a00 */
[----:B------:R5:W-:Y:S04]  /*13db0*/  STL.64 [R1+0x408], R16 ;  /* 0x0004081001007387 */ /* 0x000be80000100a00 */
[----:B-1----:R-:W2:Y:S04]  /*13dc0*/  LDL.LU.64 R24, [R1+0x820] ;  /* 0x0008200001187983 */ /* 0x002ea80000300a00 */
[----:B------:R-:W-:Y:S04]  /*13dd0*/  LDGSTS.E [R12+0x2ca00], desc[UR8][R22.64], !P1 ;  /* 0x2ca00000160c7fae */ /* 0x000fe8000c9a1008 */
[----:B------:R-:W-:Y:S04]  /*13de0*/  LDGSTS.E [R12+0x2cb00], desc[UR8][R16.64], !P1 ;  /* 0x2cb00000100c7fae */ /* 0x000fe8000c9a1008 */
[----:B---3--:R-:W3:Y:S04]  /*13df0*/  LDL.LU.64 R22, [R1+0x818] ;  /* 0x0008180001167983 */ /* 0x008ee80000300a00 */
[----:B------:R-:W3:Y:S04]  /*13e00*/  LDL.LU.64 R246, [R1+0x810] ;  /* 0x0008100001f67983 */ /* 0x000ee80000300a00 */
[----:B-----5:R-:W5:Y:S01]  /*13e10*/  LDL.LU.64 R16, [R1+0x808] ;  /* 0x0008080001107983 */ /* 0x020f620000300a00 */
[----:B------:R-:W-:-:S02]  /*13e20*/  VIADD R0, R4, 0xffffff49 ;  /* 0xffffff4904007836 */ /* 0x000fc40000000000 */
[----:B------:R-:W1:Y:S03]  /*13e30*/  LDC R4, c[0x0][0x3a0] ;  /* 0x0000e800ff047b82 */ /* 0x000e660000000800 */
[----:B------:R-:W-:Y:S02]  /*13e40*/  ISETP.GE.U32.AND P0, PT, R0, 0x7ffffeca, PT ;  /* 0x7ffffeca0000780c */ /* 0x000fe40003f06070 */
[----:B------:R-:W-:Y:S01]  /*13e50*/  IADD3 R0, PT, PT, R5, -0xbb, RZ ;  /* 0xffffff4505007810 */ /* 0x000fe20007ffe0ff */
[----:B------:R-:W-:Y:S02]  /*13e60*/  IMAD.WIDE R34, R2, 0x4, R34 ;  /* 0x0000000402227825 */ /* 0x000fe400078e0222 */
[----:B------:R-:W1:Y:S01]  /*13e70*/  LDC R5, c[0x0][0x3a0] ;  /* 0x0000e800ff057b82 */ /* 0x000e620000000800 */
[----:B------:R-:W-:Y:S02]  /*13e80*/  ISETP.GE.U32.AND P1, PT, R0, 0x7ffffec6, PT ;  /* 0x7ffffec60000780c */ /* 0x000fe40003f26070 */
[----:B------:R-:W-:Y:S01]  /*13e90*/  STL.64 [R1+0x4e0], R34 ;  /* 0x0004e02201007387 */ /* 0x000fe20000100a00 */
[----:B----4-:R-:W-:-:S04]  /*13ea0*/  IMAD.WIDE R32, R2, 0x4, R32 ;  /* 0x0000000402207825 */ /* 0x010fc800078e0220 */
[----:B------:R4:W-:Y:S04]  /*13eb0*/  LDGSTS.E [R12+0x2d800], desc[UR8][R34.64], !P0 ;  /* 0x2d800000220c7fae */ /* 0x0009e8000c1a1008 */
        /* <DEDUP_REMOVED lines=9> */
[----:B------:R-:W-:-:S04]  /*13f50*/  IMAD.WIDE R36, R2, 0x4, R28 ;  /* 0x0000000402247825 */ /* 0x000fc800078e021c */
[C---:B----4-:R-:W-:Y:S01]  /*13f60*/  IMAD.WIDE R34, R2.reuse, 0x4, R26 ;  /* 0x0000000402227825 */ /* 0x050fe200078e021a */
[----:B------:R-:W-:Y:S04]  /*13f70*/  STL.64 [R1+0x500], R36 ;  /* 0x0005002401007387 */ /* 0x000fe80000100a00 */
[----:B------:R-:W4:Y:S04]  /*13f80*/  LDL.LU.64 R28, [R1+0x7f8] ;  /* 0x0007f800011c7983 */ /* 0x000f280000300a00 */
[----:B------:R1:W-:Y:S04]  /*13f90*/  STL.64 [R1+0x508], R34 ;  /* 0x0005082201007387 */ /* 0x0003e80000100a00 */
[----:B------:R-:W4:Y:S01]  /*13fa0*/  LDL.LU.64 R26, [R1+0x7f0] ;  /* 0x0007f000011a7983 */ /* 0x000f220000300a00 */
[----:B--2---:R-:W-:-:S03]  /*13fb0*/  IMAD.WIDE R32, R2, 0x4, R20 ;  /* 0x0000000402207825 */ /* 0x004fc600078e0214 */
[----:B------:R-:W-:Y:S01]  /*13fc0*/  LDGSTS.E [R12+0x2e800], desc[UR8][R36.64], !P1 ;  /* 0x2e800000240c7fae */ /* 0x000fe2000c9a1008 */
[----:B------:R-:W-:-:S03]  /*13fd0*/  IMAD.WIDE R30, R2, 0x4, R244 ;  /* 0x00000004021e7825 */ /* 0x000fc600078e02f4 */
[----:B------:R2:W-:Y:S04]  /*13fe0*/  STL.64 [R1+0x530], R32 ;  /* 0x0005302001007387 */ /* 0x0005e80000100a00 */
[----:B------:R-:W4:Y:S04]  /*13ff0*/  LDL.LU.64 R20, [R1+0x7e8] ;  /* 0x0007e80001147983 */ /* 0x000f280000300a00 */
[----:B------:R1:W-:Y:S04]  /*14000*/  LDGSTS.E [R12+0x2e900], desc[UR8][R34.64], !P1 ;  /* 0x2e900000220c7fae */ /* 0x0003e8000c9a1008 */
[----:B------:R-:W-:Y:S04]  /*14010*/  LDGSTS.E [R12+0x2ea00], desc[UR8][R32.64], !P1 ;  /* 0x2ea00000200c7fae */ /* 0x000fe8000c9a1008 */
[----:B------:R3:W-:Y:S04]  /*14020*/  STL.64 [R1+0x538], R30 ;  /* 0x0005381e01007387 */ /* 0x0007e80000100a00 */
[----:B------:R3:W-:Y:S04]  /*14030*/  LDGSTS.E [R12+0x2eb00], desc[UR8][R30.64], !P1 ;  /* 0x2eb000001e0c7fae */ /* 0x0007e8000c9a1008 */
[----:B------:R-:W4:Y:S01]  /*14040*/  LDL.LU.64 R244, [R1+0x7e0] ;  /* 0x0007e00001f47983 */ /* 0x000f220000300a00 */
[----:B-1----:R-:W-:-:S05]  /*14050*/  IMAD.WIDE R34, R2, 0x4, R24 ;  /* 0x0000000402227825 */ /* 0x002fca00078e0218 */
[----:B------:R-:W-:Y:S04]  /*14060*/  STL.64 [R1+0x570], R34 ;  /* 0x0005702201007387 */ /* 0x000fe80000100a00 */
[----:B--2---:R-:W2:Y:S01]  /*14070*/  LDL.LU.64 R32, [R1+0x7d8] ;  /* 0x0007d80001207983 */ /* 0x004ea20000300a00 */
[----:B---3--:R-:W-:-:S04]  /*14080*/  IMAD.WIDE R30, R2, 0x4, R22 ;  /* 0x00000004021e7825 */ /* 0x008fc800078e0216 */
[C---:B------:R-:W-:Y:S01]  /*14090*/  IMAD.WIDE R24, R2.reuse, 0x4, R246 ;  /* 0x0000000402187825 */ /* 0x040fe200078e02f6 */
[----:B------:R1:W-:Y:S03]  /*140a0*/  STL.64 [R1+0x578], R30 ;  /* 0x0005781e01007387 */ /* 0x0003e60000100a00 */
[----:B-----5:R-:W-:Y:S01]  /*140b0*/  IMAD.WIDE R22, R2, 0x4, R16 ;  /* 0x0000000402167825 */ /* 0x020fe200078e0210 */
[----:B------:R-:W3:Y:S04]  /*140c0*/  LDL.LU.64 R246, [R1+0x7d0] ;  /* 0x0007d00001f67983 */ /* 0x000ee80000300a00 */
[----:B------:R5:W-:Y:S04]  /*140d0*/  STL.64 [R1+0x580], R24 ;  /* 0x0005801801007387 */ /* 0x000be80000100a00 */
[----:B------:R-:W3:Y:S01]  /*140e0*/  LDL.LU.64 R16, [R1+0x7c8] ;  /* 0x0007c80001107983 */ /* 0x000ee20000300a00 */
[----:B------:R-:W-:-:S02]  /*140f0*/  VIADD R0, R6, 0xffffff41 ;  /* 0xffffff4106007836 */ /* 0x000fc40000000000 */
[----:B------:R-:W2:Y:S03]  /*14100*/  LDC R6, c[0x0][0x3a0] ;  /* 0x0000e800ff067b82 */ /* 0x000ea60000000800 */
[----:B------:R-:W-:Y:S01]  /*14110*/  ISETP.GE.U32.AND P0, PT, R0, 0x7ffffec2, PT ;  /* 0x7ffffec20000780c */ /* 0x000fe20003f06070 */
[----:B------:R-:W-:Y:S01]  /*14120*/  VIADD R0, R4, 0xffffff3d ;  /* 0xffffff3d04007836 */ /* 0x000fe20000000000 */
[----:B------:R1:W-:Y:S03]  /*14130*/  STL.64 [R1+0x588], R22 ;  /* 0x0005881601007387 */ /* 0x0003e60000100a00 */
[----:B------:R-:W2:Y:S01]  /*14140*/  LDC R4, c[0x0][0x3a0] ;  /* 0x0000e800ff047b82 */ /* 0x000ea20000000800 */
[----:B------:R-:W-:-:S07]  /*14150*/  ISETP.GE.U32.AND P1, PT, R0, 0x7ffffebe, PT ;  /* 0x7ffffebe0000780c */ /* 0x000fce0003f26070 */
[----:B------:R1:W-:Y:S04]  /*14160*/  LDGSTS.E [R12+0x2f800], desc[UR8][R34.64], !P0 ;  /* 0x2f800000220c7fae */ /* 0x0003e8000c1a1008 */
[----:B------:R-:W-:Y:S04]  /*14170*/  LDGSTS.E [R12+0x2f900], desc[UR8][R30.64], !P0 ;  /* 0x2f9000001e0c7fae */ /* 0x000fe8000c1a1008 */
[----:B------:R-:W-:Y:S04]  /*14180*/  LDGSTS.E [R12+0x2fa00], desc[UR8][R24.64], !P0 ;  /* 0x2fa00000180c7fae */ /* 0x000fe8000c1a1008 */
[----:B------:R-:W-:Y:S04]  /*14190*/  LDGSTS.E [R12+0x2fb00], desc[UR8][R22.64], !P0 ;  /* 0x2fb00000160c7fae */ /* 0x000fe8000c1a1008 */
[----:B-1----:R-:W3:Y:S04]  /*141a0*/  LDL.LU.64 R30, [R1+0x7c0] ;  /* 0x0007c000011e7983 */ /* 0x002ee80000300a00 */
[----:B-----5:R-:W5:Y:S01]  /*141b0*/  LDL.LU.64 R24, [R1+0x7b8] ;  /* 0x0007b80001187983 */ /* 0x020f620000300a00 */
[----:B------:R-:W-:-:S02]  /*141c0*/  IADD3 R0, PT, PT, R5, -0xc7, RZ ;  /* 0xffffff3905007810 */ /* 0x000fc40007ffe0ff */
[----:B------:R-:W1:Y:S01]  /*141d0*/  LDC R5, c[0x0][0x3a0] ;  /* 0x0000e800ff057b82 */ /* 0x000e620000000800 */
[----:B------:R-:W5:Y:S01]  /*141e0*/  LDL.LU.64 R22, [R1+0x7b0] ;  /* 0x0007b00001167983 */ /* 0x000f620000300a00 */
[----:B------:R-:W-:-:S05]  /*141f0*/  IMAD.WIDE R34, R2, 0x4, R18 ;  /* 0x0000000402227825 */ /* 0x000fca00078e0212 */
[----:B------:R-:W-:Y:S04]  /*14200*/  STL.64 [R1+0x600], R34 ;  /* 0x0006002201007387 */ /* 0x000fe80000100a00 */
[----:B------:R-:W5:Y:S01]  /*14210*/  LDL.LU.64 R18, [R1+0x7a8] ;  /* 0x0007a80001127983 */ /* 0x000f620000300a00 */
[----:B------:R-:W-:-:S03]  /*14220*/  ISETP.GE.U32.AND P0, PT, R0, 0x7ffffeba, PT ;  /* 0x7ffffeba0000780c */ /* 0x000fc60003f06070 */
[----:B------:R2:W-:Y:S01]  /*14230*/  LDGSTS.E [R12+0x30800], desc[UR8][R34.64], !P1 ;  /* 0x30800000220c7fae */ /* 0x0005e2000c9a1008 */
[----:B----4-:R-:W-:-:S04]  /*14240*/  IMAD.WIDE R28, R2, 0x4, R28 ;  /* 0x00000004021c7825 */ /* 0x010fc800078e021c */
[C---:B------:R-:W-:Y:S01]  /*14250*/  IMAD.WIDE R26, R2.reuse, 0x4, R26 ;  /* 0x00000004021a7825 */ /* 0x040fe200078e021a */
[----:B------:R4:W-:Y:S04]  /*14260*/  STL.64 [R1+0x7f8], R28 ;  /* 0x0007f81c01007387 */ /* 0x0009e80000100a00 */
[----:B------:R1:W-:Y:S04]  /*14270*/  STL.64 [R1+0x7f0], R26 ;  /* 0x0007f01a01007387 */ /* 0x0003e80000100a00 */
[----:B------:R-:W-:Y:S01]  /*14280*/  LDGSTS.E [R12+0x30900], desc[UR8][R28.64], !P1 ;  /* 0x309000001c0c7fae */ /* 0x000fe2000c9a1008 */
[----:B------:R-:W-:-:S03]  /*14290*/  IMAD.WIDE R20, R2, 0x4, R20 ;  /* 0x0000000402147825 */ /* 0x000fc600078e0214 */
[----:B------:R-:W-:Y:S04]  /*142a0*/  LDGSTS.E [R12+0x30a00], desc[UR8][R26.64], !P1 ;  /* 0x30a000001a0c7fae */ /* 0x000fe8000c9a1008 */
[----:B------:R4:W-:Y:S04]  /*142b0*/  STL.64 [R1+0x7e8], R20 ;  /* 0x0007e81401007387 */ /* 0x0009e80000100a00 */
[----:B----4-:R-:W4:Y:S04]  /*142c0*/  LDL.LU.64 R28, [R1+0x7a0] ;  /* 0x0007a000011c7983 */ /* 0x010f280000300a00 */
[----:B-1----:R-:W4:Y:S04]  /*142d0*/  LDL.LU.64 R26, [R1+0x798] ;  /* 0x00079800011a7983 */ /* 0x002f280000300a00 */
[----:B------:R-:W-:Y:S01]  /*142e0*/  LDGSTS.E [R12+0x30b00], desc[UR8][R20.64], !P1 ;  /* 0x30b00000140c7fae */ /* 0x000fe2000c9a1008 */
[----:B------:R-:W-:-:S05]  /*142f0*/  IMAD.WIDE R36, R2, 0x4, R244 ;  /* 0x0000000402247825 */ /* 0x000fca00078e02f4 */
[----:B------:R-:W-:Y:S04]  /*14300*/  LDGSTS.E [R12+0x31800], desc[UR8][R36.64], !P0 ;  /* 0x31800000240c7fae */ /* 0x000fe8000c1a1008 */
[----:B------:R-:W4:Y:S04]  /*14310*/  LDL.LU.64 R20, [R1+0x790] ;  /* 0x0007900001147983 */ /* 0x000f280000300a00 */
[----:B------:R-:W-:Y:S04]  /*14320*/  STL.64 [R1+0x7e0], R36 ;  /* 0x0007e02401007387 */ /* 0x000fe80000100a00 */
[----:B------:R-:W4:Y:S01]  /*14330*/  LDL.LU.64 R244, [R1+0x788] ;  /* 0x0007880001f47983 */ /* 0x000f220000300a00 */
[----:B--2---:R-:W-:-:S05]  /*14340*/  IMAD.WIDE R34, R2, 0x4, R32 ;  /* 0x0000000402227825 */ /* 0x004fca00078e0220 */
[----:B------:R-:W-:Y:S04]  /*14350*/  STL.64 [R1+0x7d8], R34 ;  /* 0x0007d82201007387 */ /* 0x000fe80000100a00 */
[----:B------:R1:W-:Y:S01]  /*14360*/  LDGSTS.E [R12+0x31900], desc[UR8][R34.64], !P0 ;  /* 0x31900000220c7fae */ /* 0x0003e2000c1a1008 */
[----:B---3--:R-:W-:-:S04]  /*14370*/  IMAD.WIDE R32, R2, 0x4, R246 ;  /* 0x0000000402207825 */ /* 0x008fc800078e02f6 */
[----:B------:R-:W-:Y:S01]  /*14380*/  IMAD.WIDE R16, R2, 0x4, R16 ;  /* 0x0000000402107825 */ /* 0x000fe200078e0210 */
[----:B------:R-:W-:Y:S04]  /*14390*/  STL.64 [R1+0x7d0], R32 ;  /* 0x0007d02001007387 */ /* 0x000fe80000100a00 */
[----:B------:R2:W-:Y:S04]  /*143a0*/  STL.64 [R1+0x7c8], R16 ;  /* 0x0007c81001007387 */ /* 0x0005e80000100a00 */
[----:B------:R-:W3:Y:S04]  /*143b0*/  LDL.LU.64 R246, [R1+0x780] ;  /* 0x0007800001f67983 */ /* 0x000ee80000300a00 */
[----:B------:R5:W-:Y:S04]  /*143c0*/  LDGSTS.E [R12+0x31a00], desc[UR8][R32.64], !P0 ;  /* 0x31a00000200c7fae */ /* 0x000be8000c1a1008 */
[----:B------:R-:W-:Y:S04]  /*143d0*/  LDGSTS.E [R12+0x31b00], desc[UR8][R16.64], !P0 ;  /* 0x31b00000100c7fae */ /* 0x000fe8000c1a1008 */
[----:B--2---:R-:W2:Y:S01]  /*143e0*/  LDL.LU.64 R16, [R1+0x778] ;  /* 0x0007780001107983 */ /* 0x004ea20000300a00 */
[----:B------:R-:W-:-:S02]  /*143f0*/  VIADD R0, R6, 0xffffff35 ;  /* 0xffffff3506007836 */ /* 0x000fc40000000000 */
[----:B------:R-:W2:Y:S03]  /*14400*/  LDC R6, c[0x0][0x3a0] ;  /* 0x0000e800ff067b82 */ /* 0x000ea60000000800 */
[----:B------:R-:W-:Y:S01]  /*14410*/  ISETP.GE.U32.AND P1, PT, R0, 0x7ffffeb6, PT ;  /* 0x7ffffeb60000780c */ /* 0x000fe20003f26070 */
[----:B-1----:R-:W-:-:S04]  /*14420*/  IMAD.WIDE R34, R2, 0x4, R30 ;  /* 0x0000000402227825 */ /* 0x002fc800078e021e */
[----:B-----5:R-:W-:Y:S01]  /*14430*/  IMAD.WIDE R32, R2, 0x4, R24 ;  /* 0x0000000402207825 */ /* 0x020fe200078e0218 */
[----:B------:R-:W-:Y:S03]  /*14440*/  STL.64 [R1+0x7c0], R34 ;  /* 0x0007c02201007387 */ /* 0x000fe60000100a00 */
[----:B------:R-:W-:Y:S01]  /*14450*/  VIADD R0, R4, 0xffffff31 ;  /* 0xffffff3104007836 */ /* 0x000fe20000000000 */
[----:B------:R-:W5:Y:S01]  /*14460*/  LDL.LU.64 R30, [R1+0x770] ;  /* 0x00077000011e7983 */ /* 0x000f620000300a00 */
[----:B------:R-:W-:Y:S01]  /*14470*/  IMAD.WIDE R22, R2, 0x4, R22 ;  /* 0x0000000402167825 */ /* 0x000fe200078e0216 */
[----:B------:R-:W1:Y:S02]  /*14480*/  LDC R4, c[0x0][0x3a0] ;  /* 0x0000e800ff047b82 */ /* 0x000e640000000800 */
[----:B------:R-:W-:Y:S01]  /*14490*/  STL.64 [R1+0x800], R32 ;  /* 0x0008002001007387 */ /* 0x000fe20000100a00 */
[----:B------:R-:W-:-:S03]  /*144a0*/  ISETP.GE.U32.AND P0, PT, R0, 0x7ffffeb2, PT ;  /* 0x7ffffeb20000780c */ /* 0x000fc60003f06070 */
[----:B------:R4:W-:Y:S04]  /*144b0*/  LDGSTS.E [R12+0x32800], desc[UR8][R34.64], !P1 ;  /* 0x32800000220c7fae */ /* 0x0009e8000c9a1008 */
[----:B------:R-:W5:Y:S01]  /*144c0*/  LDL.LU.64 R24, [R1+0x768] ;  /* 0x0007680001187983 */ /* 0x000f620000300a00 */
[----:B------:R-:W-:-:S03]  /*144d0*/  IMAD.WIDE R18, R2, 0x4, R18 ;  /* 0x0000000402127825 */ /* 0x000fc600078e0212 */
[----:B------:R1:W-:Y:S04]  /*144e0*/  STL.64 [R1+0x808], R22 ;  /* 0x0008081601007387 */ /* 0x0003e80000100a00 */
[----:B------:R1:W-:Y:S04]  /*144f0*/  LDGSTS.E [R12+0x32900], desc[UR8][R32.64], !P1 ;  /* 0x32900000200c7fae */ /* 0x0003e8000c9a1008 */
[----:B------:R1:W-:Y:S04]  /*14500*/  STL.64 [R1+0x810], R18 ;  /* 0x0008101201007387 */ /* 0x0003e80000100a00 */
[----:B------:R-:W-:Y:S04]  /*14510*/  LDGSTS.E [R12+0x32a00], desc[UR8][R22.64], !P1 ;  /* 0x32a00000160c7fae */ /* 0x000fe8000c9a1008 */
[----:B------:R-:W-:Y:S04]  /*14520*/  LDGSTS.E [R12+0x32b00], desc[UR8][R18.64], !P1 ;  /* 0x32b00000120c7fae */ /* 0x000fe8000c9a1008 */
[----:B-1----:R-:W5:Y:S04]  /*14530*/  LDL.LU.64 R22, [R1+0x760] ;  /* 0x0007600001167983 */ /* 0x002f680000300a00 */
[----:B------:R-:W5:Y:S01]  /*14540*/  LDL.LU.64 R18, [R1+0x758] ;  /* 0x0007580001127983 */ /* 0x000f620000300a00 */
[----:B----4-:R-:W-:-:S04]  /*14550*/  IMAD.WIDE R34, R2, 0x4, R28 ;  /* 0x0000000402227825 */ /* 0x010fc800078e021c */
[C---:B------:R-:W-:Y:S01]  /*14560*/  IMAD.WIDE R32, R2.reuse, 0x4, R26 ;  /* 0x0000000402207825 */ /* 0x040fe200078e021a */
[----:B------:R-:W-:Y:S04]  /*14570*/  STL.64 [R1+0x818], R34 ;  /* 0x0008182201007387 */ /* 0x000fe80000100a00 */
[----:B------:R3:W-:Y:S04]  /*14580*/  LDGSTS.E [R12+0x33800], desc[UR8][R34.64], !P0 ;  /* 0x33800000220c7fae */ /* 0x0007e8000c1a1008 */
[----:B------:R2:W-:Y:S01]  /*14590*/  LDGSTS.E [R12+0x33900], desc[UR8][R32.64], !P0 ;  /* 0x33900000200c7fae */ /* 0x0005e2000c1a1008 */
[----:B------:R-:W-:-:S03]  /*145a0*/  IMAD.WIDE R28, R2, 0x4, R20 ;  /* 0x00000004021c7825 */ /* 0x000fc600078e0214 */
[----:B------:R-:W4:Y:S04]  /*145b0*/  LDL.LU.64 R20, [R1+0x750] ;  /* 0x0007500001147983 */ /* 0x000f280000300a00 */
[----:B------:R-:W-:Y:S01]  /*145c0*/  STL.64 [R1+0x798], R32 ;  /* 0x0007982001007387 */ /* 0x000fe20000100a00 */
[----:B------:R-:W-:-:S03]  /*145d0*/  IMAD.WIDE R26, R2, 0x4, R244 ;  /* 0x00000004021a7825 */ /* 0x000fc600078e02f4 */
[----:B------:R-:W4:Y:S04]  /*145e0*/  LDL.LU.64 R244, [R1+0x748] ;  /* 0x0007480001f47983 */ /* 0x000f280000300a00 */
[----:B------:R1:W-:Y:S04]  /*145f0*/  STL.64 [R1+0x790], R28 ;  /* 0x0007901c01007387 */ /* 0x0003e80000100a00 */
[----:B------:R1:W-:Y:S04]  /*14600*/  STL.64 [R1+0x840], R26 ;  /* 0x0008401a01007387 */ /* 0x0003e80000100a00 */
[----:B------:R-:W-:Y:S04]  /*14610*/  LDGSTS.E [R12+0x33a00], desc[UR8][R28.64], !P0 ;  /* 0x33a000001c0c7fae */ /* 0x000fe8000c1a1008 */
[----:B------:R-:W-:Y:S04]  /*14620*/  LDGSTS.E [R12+0x33b00], desc[UR8][R26.64], !P0 ;  /* 0x33b000001a0c7fae */ /* 0x000fe8000c1a1008 */
[----:B-1----:R-:W4:Y:S04]  /*14630*/  LDL.LU.64 R28, [R1+0x740] ;  /* 0x00074000011c7983 */ /* 0x002f280000300a00 */
[----:B------:R-:W4:Y:S01]  /*14640*/  LDL.LU.64 R26, [R1+0x738] ;  /* 0x00073800011a7983 */ /* 0x000f220000300a00 */
[----:B---3--:R-:W-:-:S05]  /*14650*/  IMAD.WIDE R34, R2, 0x4, R246 ;  /* 0x0000000402227825 */ /* 0x008fca00078e02f6 */
[----:B------:R1:W-:Y:S04]  /*14660*/  STL.64 [R1+0x848], R34 ;  /* 0x0008482201007387 */ /* 0x0003e80000100a00 */
[----:B------:R-:W3:Y:S01]  /*14670*/  LDL.LU.64 R246, [R1+0x730] ;  /* 0x0007300001f67983 */ /* 0x000ee20000300a00 */
[----:B--2---:R-:W-:-:S05]  /*14680*/  IMAD.WIDE R32, R2, 0x4, R16 ;  /* 0x0000000402207825 */ /* 0x004fca00078e0210 */
[----:B------:R2:W-:Y:S04]  /*14690*/  STL.64 [R1+0x850], R32 ;  /* 0x0008502001007387 */ /* 0x0005e80000100a00 */
[----:B------:R-:W3:Y:S01]  /*146a0*/  LDL.LU.64 R16, [R1+0x728] ;  /* 0x0007280001107983 */ /* 0x000ee20000300a00 */
[----:B------:R-:W-:Y:S02]  /*146b0*/  IADD3 R0, PT, PT, R5, -0xd3, RZ ;  /* 0xffffff2d05007810 */ /* 0x000fe40007ffe0ff */
[----:B------:R-:W1:Y:S02]  /*146c0*/  LDC R5, c[0x0][0x3a0] ;  /* 0x0000e800ff057b82 */ /* 0x000e640000000800 */
[----:B------:R-:W-:Y:S01]  /*146d0*/  ISETP.GE.U32.AND P1, PT, R0, 0x7ffffeae, PT ;  /* 0x7ffffeae0000780c */ /* 0x000fe20003f26070 */
[----:B------:R-:W-:-:S02]  /*146e0*/  VIADD R0, R7, 0xffffff29 ;  /* 0xffffff2907007836 */ /* 0x000fc40000000000 */
[----:B-----5:R-:W-:-:S03]  /*146f0*/  IMAD.WIDE R30, R2, 0x4, R30 ;  /* 0x00000004021e7825 */ /* 0x020fc600078e021e */
[----:B------:R-:W-:Y:S01]  /*14700*/  ISETP.GE.U32.AND P0, PT, R0, 0x7ffffeaa, PT ;  /* 0x7ffffeaa0000780c */ /* 0x000fe20003f06070 */
[----:B------:R-:W5:Y:S01]  /*14710*/  LDC R7, c[0x0][0x3a0] ;  /* 0x0000e800ff077b82 */ /* 0x000f620000000800 */
[----:B------:R1:W-:Y:S01]  /*14720*/  STL.64 [R1+0x858], R30 ;  /* 0x0008581e01007387 */ /* 0x0003e20000100a00 */
[----:B------:R-:W-:-:S04]  /*14730*/  IMAD.WIDE R24, R2, 0x4, R24 ;  /* 0x0000000402187825 */ /* 0x000fc800078e0218 */
[----:B------:R1:W-:Y:S04]  /*14740*/  LDGSTS.E [R12+0x34800], desc[UR8][R34.64], !P1 ;  /* 0x34800000220c7fae */ /* 0x0003e8000c9a1008 */
[----:B------:R1:W-:Y:S01]  /*14750*/  STL.64 [R1+0x860], R24 ;  /* 0x0008601801007387 */ /* 0x0003e20000100a00 */
[----:B------:R-:W-:Y:S02]  /*14760*/  VIADD R0, R4, 0xffffff25 ;  /* 0xffffff2504007836 */ /* 0x000fe40000000000 */
[----:B------:R-:W3:Y:S01]  /*14770*/  LDC R4, c[0x0][0x3a0] ;  /* 0x0000e800ff047b82 */ /* 0x000ee20000000800 */
[----:B------:R-:W-:Y:S04]  /*14780*/  LDGSTS.E [R12+0x34900], desc[UR8][R32.64], !P1 ;  /* 0x34900000200c7fae */ /* 0x000fe8000c9a1008 */
[----:B------:R-:W-:Y:S04]  /*14790*/  LDGSTS.E [R12+0x34a00], desc[UR8][R30.64], !P1 ;  /* 0x34a000001e0c7fae */ /* 0x000fe8000c9a1008 */
[----:B------:R-:W-:Y:S01]  /*147a0*/  LDGSTS.E [R12+0x34b00], desc[UR8][R24.64], !P1 ;  /* 0x34b00000180c7fae */ /* 0x000fe2000c9a1008 */
[----:B------:R-:W-:Y:S01]  /*147b0*/  ISETP.GE.U32.AND P1, PT, R0, 0x7ffffea6, PT ;  /* 0x7ffffea60000780c */ /* 0x000fe20003f26070 */
[----:B------:R-:W-:-:S04]  /*147c0*/  IMAD.WIDE R36, R2, 0x4, R22 ;  /* 0x0000000402247825 */ /* 0x000fc800078e0216 */
[C---:B-1----:R-:W-:Y:S01]  /*147d0*/  IMAD.WIDE R34, R2.reuse, 0x4, R18 ;  /* 0x0000000402227825 */ /* 0x042fe200078e0212 */
[----:B------:R-:W-:Y:S04]  /*147e0*/  LDGSTS.E [R12+0x35800], desc[UR8][R36.64], !P0 ;  /* 0x35800000240c7fae */ /* 0x000fe8000c1a1008 */
[----:B------:R-:W5:Y:S04]  /*147f0*/  LDL.LU.64 R18, [R1+0x720] ;  /* 0x0007200001127983 */ /* 0x000f680000300a00 */
[----:B--2---:R-:W2:Y:S04]  /*14800*/  LDL.LU.64 R32, [R1+0x718] ;  /* 0x0007180001207983 */ /* 0x004ea80000300a00 */
[----:B------:R-:W-:Y:S04]  /*14810*/  STL.64 [R1+0x880], R36 ;  /* 0x0008802401007387 */ /* 0x000fe80000100a00 */
[----:B------:R-:W2:Y:S04]  /*14820*/  LDL.LU.64 R30, [R1+0x710] ;  /* 0x00071000011e7983 */ /* 0x000ea80000300a00 */
[----:B------:R-:W-:Y:S04]  /*14830*/  STL.64 [R1+0x888], R34 ;  /* 0x0008882201007387 */ /* 0x000fe80000100a00 */
[----:B------:R-:W2:Y:S04]  /*14840*/  LDL.LU.64 R24, [R1+0x708] ;  /* 0x0007080001187983 */ /* 0x000ea80000300a00 */
[----:B------:R1:W-:Y:S01]  /*14850*/  LDGSTS.E [R12+0x35900], desc[UR8][R34.64], !P0 ;  /* 0x35900000220c7fae */ /* 0x0003e2000c1a1008 */
[----:B----4-:R-:W-:-:S04]  /*14860*/  IMAD.WIDE R22, R2, 0x4, R20 ;  /* 0x0000000402167825 */ /* 0x010fc800078e0214 */
[C---:B------:R-:W-:Y:S01]  /*14870*/  IMAD.WIDE R20, R2.reuse, 0x4, R244 ;  /* 0x0000000402147825 */ /* 0x040fe200078e02f4 */
[----:B------:R4:W-:Y:S04]  /*14880*/  STL.64 [R1+0x890], R22 ;  /* 0x0008901601007387 */ /* 0x0009e80000100a00 */
[----:B------:R1:W-:Y:S04]  /*14890*/  STL.64 [R1+0x898], R20 ;  /* 0x0008981401007387 */ /* 0x0003e80000100a00 */
[----:B------:R-:W-:Y:S04]  /*148a0*/  LDGSTS.E [R12+0x35a00], desc[UR8][R22.64], !P0 ;  /* 0x35a00000160c7fae */ /* 0x000fe8000c1a1008 */
[----:B------:R-:W-:Y:S04]  /*148b0*/  LDGSTS.E [R12+0x35b00], desc[UR8][R20.64], !P0 ;  /* 0x35b00000140c7fae */ /* 0x000fe8000c1a1008 */
[----:B----4-:R-:W4:Y:S04]  /*148c0*/  LDL.LU.64 R22, [R1+0x700] ;  /* 0x0007000001167983 */ /* 0x010f280000300a00 */
[----:B-1----:R-:W4:Y:S01]  /*148d0*/  LDL.LU.64 R20, [R1+0x6f8] ;  /* 0x0006f80001147983 */ /* 0x002f220000300a00 */
[----:B------:R-:W-:-:S03]  /*148e0*/  IMAD.WIDE R28, R2, 0x4, R28 ;  /* 0x00000004021c7825 */ /* 0x000fc600078e021c */
[----:B------:R-:W4:Y:S01]  /*148f0*/  LDL.LU.64 R244, [R1+0x6f0] ;  /* 0x0006f00001f47983 */ /* 0x000f220000300a00 */
[----:B------:R-:W-:-:S03]  /*14900*/  IMAD.WIDE R34, R2, 0x4, R26 ;  /* 0x0000000402227825 */ /* 0x000fc600078e021a */
[----:B------:R1:W-:Y:S04]  /*14910*/  STL.64 [R1+0xf98], R28 ;  /* 0x000f981c01007387 */ /* 0x0003e80000100a00 */
[----:B------:R-:W-:Y:S04]  /*14920*/  STL.64 [R1+0xfa0], R34 ;  /* 0x000fa02201007387 */ /* 0x000fe80000100a00 */
[----:B------:R-:W-:Y:S04]  /*14930*/  LDGSTS.E [R12+0x36800], desc[UR8][R28.64], !P1 ;  /* 0x368000001c0c7fae */ /* 0x000fe8000c9a1008 */
[----:B------:R4:W-:Y:S01]  /*14940*/  LDGSTS.E [R12+0x36900], desc[UR8][R34.64], !P1 ;  /* 0x36900000220c7fae */ /* 0x0009e2000c9a1008 */
[----:B---3--:R-:W-:-:S05]  /*14950*/  IMAD.WIDE R26, R2, 0x4, R246 ;  /* 0x00000004021a7825 */ /* 0x008fca00078e02f6 */
[----:B------:R3:W-:Y:S04]  /*14960*/  STL.64 [R1+0xfa8], R26 ;  /* 0x000fa81a01007387 */ /* 0x0007e80000100a00 */
[----:B-1----:R-:W4:Y:S04]  /*14970*/  LDL.LU.64 R28, [R1+0x6e8] ;  /* 0x0006e800011c7983 */ /* 0x002f280000300a00 */
[----:B------:R-:W-:Y:S01]  /*14980*/  LDGSTS.E [R12+0x36a00], desc[UR8][R26.64], !P1 ;  /* 0x36a000001a0c7fae */ /* 0x000fe2000c9a1008 */
[----:B------:R-:W-:-:S05]  /*14990*/  IMAD.WIDE R16, R2, 0x4, R16 ;  /* 0x0000000402107825 */ /* 0x000fca00078e0210 */
[----:B------:R1:W-:Y:S04]  /*149a0*/  STL.64 [R1+0xfb0], R16 ;  /* 0x000fb01001007387 */ /* 0x0003e80000100a00 */
[----:B---3--:R-:W3:Y:S04]  /*149b0*/  LDL.LU.64 R26, [R1+0x6e0] ;  /* 0x0006e000011a7983 */ /* 0x008ee80000300a00 */
[----:B------:R-:W3:Y:S04]  /*149c0*/  LDL.LU.64 R246, [R1+0x6d8] ;  /* 0x0006d80001f67983 */ /* 0x000ee80000300a00 */
[----:B------:R-:W-:Y:S04]  /*149d0*/  LDGSTS.E [R12+0x36b00], desc[UR8][R16.64], !P1 ;  /* 0x36b00000100c7fae */ /* 0x000fe8000c9a1008 */
[----:B-1----:R-:W3:Y:S01]  /*149e0*/  LDL.LU.64 R16, [R1+0x6d0] ;  /* 0x0006d00001107983 */ /* 0x002ee20000300a00 */
[----:B------:R-:W-:-:S02]  /*149f0*/  IADD3 R0, PT, PT, R6, -0xdf, RZ ;  /* 0xffffff2106007810 */ /* 0x000fc40007ffe0ff */
[----:B------:R-:W1:Y:S02]  /*14a00*/  LDC R6, c[0x0][0x3a0] ;  /* 0x0000e800ff067b82 */ /* 0x000e640000000800 */
[----:B------:R-:W-:Y:S01]  /*14a10*/  ISETP.GE.U32.AND P0, PT, R0, 0x7ffffea2, PT ;  /* 0x7ffffea20000780c */ /* 0x000fe20003f06070 */
[----:B-----5:R-:W-:-:S05]  /*14a20*/  VIADD R0, R7, 0xffffff1d ;  /* 0xffffff1d07007836 */ /* 0x020fca0000000000 */
[----:B------:R-:W-:Y:S01]  /*14a30*/  ISETP.GE.U32.AND P1, PT, R0, 0x7ffffe9e, PT ;  /* 0x7ffffe9e0000780c */ /* 0x000fe20003f26070 */
[----:B------:R-:W5:Y:S01]  /*14a40*/  LDC R7, c[0x0][0x3a0] ;  /* 0x0000e800ff077b82 */ /* 0x000f620000000800 */
[----:B------:R-:W-:-:S04]  /*14a50*/  IMAD.WIDE R18, R2, 0x4, R18 ;  /* 0x0000000402127825 */ /* 0x000fc800078e0212 */
[C---:B--2---:R-:W-:Y:S01]  /*14a60*/  IMAD.WIDE R32, R2.reuse, 0x4, R32 ;  /* 0x0000000402207825 */ /* 0x044fe200078e0220 */
[----:B------:R2:W-:Y:S03]  /*14a70*/  STL.64 [R1+0xff8], R18 ;  /* 0x000ff81201007387 */ /* 0x0005e60000100a00 */
[C---:B------:R-:W-:Y:S01]  /*14a80*/  IMAD.WIDE R30, R2.reuse, 0x4, R30 ;  /* 0x00000004021e7825 */ /* 0x040fe200078e021e */
[----:B------:R-:W-:Y:S04]  /*14a90*/  STL.64 [R1+0x1000], R32 ;  /* 0x0010002001007387 */ /* 0x000fe80000100a00 */
[----:B------:R-:W-:Y:S01]  /*14aa0*/  LDGSTS.E [R12+0x37800], desc[UR8][R18.64], !P0 ;  /* 0x37800000120c7fae */ /* 0x000fe2000c1a1008 */
[----:B------:R-:W-:-:S03]  /*14ab0*/  IMAD.WIDE R24, R2, 0x4, R24 ;  /* 0x0000000402187825 */ /* 0x000fc600078e0218 */
[----:B------:R-:W-:Y:S04]  /*14ac0*/  STL.64 [R1+0x1008], R30 ;  /* 0x0010081e01007387 */ /* 0x000fe80000100a00 */
[----:B------:R1:W-:Y:S04]  /*14ad0*/  LDGSTS.E [R12+0x37900], desc[UR8][R32.64], !P0 ;  /* 0x37900000200c7fae */ /* 0x0003e8000c1a1008 */
[----:B--2---:R-:W2:Y:S04]  /*14ae0*/  LDL.LU.64 R18, [R1+0x6c8] ;  /* 0x0006c80001127983 */ /* 0x004ea80000300a00 */
[----:B------:R1:W-:Y:S04]  /*14af0*/  LDGSTS.E [R12+0x37a00], desc[UR8][R30.64], !P0 ;  /* 0x37a000001e0c7fae */ /* 0x0003e8000c1a1008 */
[----:B------:R1:W-:Y:S04]  /*14b00*/  STL.64 [R1+0x1010], R24 ;  /* 0x0010101801007387 */ /* 0x0003e80000100a00 */
[----:B------:R-:W-:Y:S04]  /*14b10*/  LDGSTS.E [R12+0x37b00], desc[UR8][R24.64], !P0 ;  /* 0x37b00000180c7fae */ /* 0x000fe8000c1a1008 */
[----:B-1----:R-:W2:Y:S01]  /*14b20*/  LDL.LU.64 R24, [R1+0x6c0] ;  /* 0x0006c00001187983 */ /* 0x002ea20000300a00 */
[----:B----4-:R-:W-:-:S04]  /*14b30*/  IMAD.WIDE R34, R2, 0x4, R22 ;  /* 0x0000000402227825 */ /* 0x010fc800078e0216 */
[C---:B------:R-:W-:Y:S01]  /*14b40*/  IMAD.WIDE R32, R2.reuse, 0x4, R20 ;  /* 0x0000000402207825 */ /* 0x040fe200078e0214 */
[----:B------:R1:W-:Y:S03]  /*14b50*/  STL.64 [R1+0x1058], R34 ;  /* 0x0010582201007387 */ /* 0x0003e60000100a00 */
[C---:B------:R-:W-:Y:S01]  /*14b60*/  IMAD.WIDE R30, R2.reuse, 0x4, R244 ;  /* 0x00000004021e7825 */ /* 0x040fe200078e02f4 */
[----:B------:R-:W4:Y:S04]  /*14b70*/  LDL.LU.64 R22, [R1+0x6b8] ;  /* 0x0006b80001167983 */ /* 0x000f280000300a00 */
[----:B------:R-:W-:Y:S04]  /*14b80*/  STL.64 [R1+0x1060], R32 ;  /* 0x0010602001007387 */ /* 0x000fe80000100a00 */
[----:B------:R-:W4:Y:S04]  /*14b90*/  LDL.LU.64 R20, [R1+0x6b0] ;  /* 0x0006b00001147983 */ /* 0x000f280000300a00 */
[----:B------:R-:W-:Y:S04]  /*14ba0*/  STL.64 [R1+0x1068], R30 ;  /* 0x0010681e01007387 */ /* 0x000fe80000100a00 */
[----:B------:R-:W4:Y:S04]  /*14bb0*/  LDL.LU.64 R244, [R1+0x6a8] ;  /* 0x0006a80001f47983 */ /* 0x000f280000300a00 */
[----:B------:R-:W-:Y:S04]  /*14bc0*/  LDGSTS.E [R12+0x38800], desc[UR8][R34.64], !P1 ;  /* 0x38800000220c7fae */ /* 0x000fe8000c9a1008 */
[----:B------:R-:W-:Y:S04]  /*14bd0*/  LDGSTS.E [R12+0x38900], desc[UR8][R32.64], !P1 ;  /* 0x38900000200c7fae */ /* 0x000fe8000c9a1008 */
[----:B------:R-:W-:Y:S01]  /*14be0*/  LDGSTS.E [R12+0x38a00], desc[UR8][R30.64], !P1 ;  /* 0x38a000001e0c7fae */ /* 0x000fe2000c9a1008 */
[----:B------:R-:W-:-:S05]  /*14bf0*/  IMAD.WIDE R28, R2, 0x4, R28 ;  /* 0x00000004021c7825 */ /* 0x000fca00078e021c */
[----:B------:R3:W-:Y:S04]  /*14c00*/  STL.64 [R1+0x1070], R28 ;  /* 0x0010701c01007387 */ /* 0x0007e80000100a00 */
[----:B------:R3:W-:Y:S04]  /*14c10*/  LDGSTS.E [R12+0x38b00], desc[UR8][R28.64], !P1 ;  /* 0x38b000001c0c7fae */ /* 0x0007e8000c9a1008 */
[----:B-1----:R-:W4:Y:S01]  /*14c20*/  LDL.LU.64 R34, [R1+0x6a0] ;  /* 0x0006a00001227983 */ /* 0x002f220000300a00 */
[----:B---3--:R-:W-:-:S04]  /*14c30*/  IMAD.WIDE R36, R2, 0x4, R26 ;  /* 0x0000000402247825 */ /* 0x008fc800078e021a */
[C---:B------:R-:W-:Y:S01]  /*14c40*/  IMAD.WIDE R28, R2.reuse, 0x4, R246 ;  /* 0x00000004021c7825 */ /* 0x040fe200078e02f6 */
[----:B------:R-:W-:Y:S04]  /*14c50*/  STL.64 [R1+0x10b8], R36 ;  /* 0x0010b82401007387 */ /* 0x000fe80000100a00 */
[----:B------:R-:W3:Y:S04]  /*14c60*/  LDL.LU.64 R32, [R1+0x698] ;  /* 0x0006980001207983 */ /* 0x000ee80000300a00 */
[----:B------:R1:W-:Y:S04]  /*14c70*/  STL.64 [R1+0x10c0], R28 ;  /* 0x0010c01c01007387 */ /* 0x0003e80000100a00 */
[----:B------:R-:W3:Y:S01]  /*14c80*/  LDL.LU.64 R30, [R1+0x690] ;  /* 0x00069000011e7983 */ /* 0x000ee20000300a00 */
[----:B------:R-:W-:-:S05]  /*14c90*/  IMAD.WIDE R26, R2, 0x4, R16 ;  /* 0x00000004021a7825 */ /* 0x000fca00078e0210 */
[----:B------:R1:W-:Y:S04]  /*14ca0*/  STL.64 [R1+0x10c8], R26 ;  /* 0x0010c81a01007387 */ /* 0x0003e80000100a00 */
[----:B------:R-:W3:Y:S01]  /*14cb0*/  LDL.LU.64 R16, [R1+0x688] ;  /* 0x0006880001107983 */ /* 0x000ee20000300a00 */
[----:B------:R-:W-:Y:S02]  /*14cc0*/  VIADD R0, R5, 0xffffff19 ;  /* 0xffffff1905007836 */ /* 0x000fe40000000000 */
[----:B------:R-:W1:Y:S03]  /*14cd0*/  LDC R5, c[0x0][0x3a0] ;  /* 0x0000e800ff057b82 */ /* 0x000e660000000800 */
[----:B------:R-:W-:-:S02]  /*14ce0*/  ISETP.GE.U32.AND P0, PT, R0, 0x7ffffe9a, PT ;  /* 0x7ffffe9a0000780c */ /* 0x000fc40003f06070 */
[----:B------:R-:W-:-:S03]  /*14cf0*/  IADD3 R0, PT, PT, R4, -0xeb, RZ ;  /* 0xffffff1504007810 */ /* 0x000fc60007ffe0ff */
[----:B------:R-:W1:Y:S01]  /*14d00*/  LDC R4, c[0x0][0x3a0] ;  /* 0x0000e800ff047b82 */ /* 0x000e620000000800 */
[----:B------:R-:W-:Y:S01]  /*14d10*/  ISETP.GE.U32.AND P1, PT, R0, 0x7ffffe96, PT ;  /* 0x7ffffe960000780c */ /* 0x000fe20003f26070 */
[----:B-----5:R-:W-:-:S06]  /*14d20*/  VIADD R0, R7, 0xffffff11 ;  /* 0xffffff1107007836 */ /* 0x020fcc0000000000 */
[----:B------:R5:W-:Y:S01]  /*14d30*/  LDGSTS.E [R12+0x39800], desc[UR8][R36.64], !P0 ;  /* 0x39800000240c7fae */ /* 0x000be2000c1a1008 */
[----:B------:R-:W2:Y:S03]  /*14d40*/  LDC R7, c[0x0][0x3a0] ;  /* 0x0000e800ff077b82 */ /* 0x000ea60000000800 */
[----:B------:R-:W-:Y:S04]  /*14d50*/  LDGSTS.E [R12+0x39900], desc[UR8][R28.64], !P0 ;  /* 0x399000001c0c7fae */ /* 0x000fe8000c1a1008 */
[----:B------:R-:W-:Y:S01]  /*14d60*/  LDGSTS.E [R12+0x39a00], desc[UR8][R26.64], !P0 ;  /* 0x39a000001a0c7fae */ /* 0x000fe2000c1a1008 */
[----:B--2---:R-:W-:-:S05]  /*14d70*/  IMAD.WIDE R18, R2, 0x4, R18 ;  /* 0x0000000402127825 */ /* 0x004fca00078e0212 */
[----:B------:R2:W-:Y:S04]  /*14d80*/  STL.64 [R1+0x10d0], R18 ;  /* 0x0010d01201007387 */ /* 0x0005e80000100a00 */
[----:B-1----:R-:W3:Y:S04]  /*14d90*/  LDL.LU.64 R28, [R1+0x680] ;  /* 0x00068000011c7983 */ /* 0x002ee80000300a00 */
[----:B------:R-:W3:Y:S04]  /*14da0*/  LDL.LU.64 R26, [R1+0x678] ;  /* 0x00067800011a7983 */ /* 0x000ee80000300a00 */
[----:B------:R-:W-:Y:S04]  /*14db0*/  LDGSTS.E [R12+0x39b00], desc[UR8][R18.64], !P0 ;  /* 0x39b00000120c7fae */ /* 0x000fe8000c1a1008 */
[----:B------:R-:W3:Y:S01]  /*14dc0*/  LDL.LU.64 R246, [R1+0x670] ;  /* 0x0006700001f67983 */ /* 0x000ee20000300a00 */
[----:B-----5:R-:W-:Y:S01]  /*14dd0*/  IMAD.WIDE R36, R2, 0x4, R24 ;  /* 0x0000000402247825 */ /* 0x020fe200078e0218 */
[----:B------:R-:W-:-:S02]  /*14de0*/  ISETP.GE.U32.AND P0, PT, R0, 0x7ffffe92, PT ;  /* 0x7ffffe920000780c */ /* 0x000fc40003f06070 */
[----:B--2---:R-:W2:Y:S04]  /*14df0*/  LDL.LU.64 R18, [R1+0x668] ;  /* 0x0006680001127983 */ /* 0x004ea80000300a00 */
[----:B------:R-:W-:Y:S04]  /*14e00*/  STL.64 [R1+0x1118], R36 ;  /* 0x0011182401007387 */ /* 0x000fe80000100a00 */
[----:B------:R-:W-:Y:S01]  /*14e10*/  LDGSTS.E [R12+0x3a800], desc[UR8][R36.64], !P1 ;  /* 0x3a800000240c7fae */ /* 0x000fe2000c9a1008 */
[----:B----4-:R-:W-:-:S04]  /*14e20*/  IMAD.WIDE R24, R2, 0x4, R22 ;  /* 0x0000000402187825 */ /* 0x010fc800078e0216 */
[C---:B------:R-:W-:Y:S01]  /*14e30*/  IMAD.WIDE R22, R2.reuse, 0x4, R20 ;  /* 0x0000000402167825 */ /* 0x040fe200078e0214 */
[----:B------:R1:W-:Y:S04]  /*14e40*/  STL.64 [R1+0x1120], R24 ;  /* 0x0011201801007387 */ /* 0x0003e80000100a00 */
[----:B------:R-:W-:Y:S01]  /*14e50*/  LDGSTS.E [R12+0x3a900], desc[UR8][R24.64], !P1 ;  /* 0x3a900000180c7fae */ /* 0x000fe2000c9a1008 */
[----:B------:R-:W-:-:S03]  /*14e60*/  IMAD.WIDE R20, R2, 0x4, R244 ;  /* 0x0000000402147825 */ /* 0x000fc600078e02f4 */
[----:B------:R4:W-:Y:S04]  /*14e70*/  STL.64 [R1+0x1128], R22 ;  /* 0x0011281601007387 */ /* 0x0009e80000100a00 */
[----:B------:R5:W-:Y:S04]  /*14e80*/  STL.64 [R1+0x1130], R20 ;  /* 0x0011301401007387 */ /* 0x000be80000100a00 */
[----:B-1----:R-:W2:Y:S04]  /*14e90*/  LDL.LU.64 R24, [R1+0x660] ;  /* 0x0006600001187983 */ /* 0x002ea80000300a00 */
[----:B------:R-:W-:Y:S04]  /*14ea0*/  LDGSTS.E [R12+0x3aa00], desc[UR8][R22.64], !P1 ;  /* 0x3aa00000160c7fae */ /* 0x000fe8000c9a1008 */
[----:B------:R-:W-:Y:S04]  /*14eb0*/  LDGSTS.E [R12+0x3ab00], desc[UR8][R20.64], !P1 ;  /* 0x3ab00000140c7fae */ /* 0x000fe8000c9a1008 */
[----:B----4-:R-:W4:Y:S04]  /*14ec0*/  LDL.LU.64 R22, [R1+0x658] ;  /* 0x0006580001167983 */ /* 0x010f280000300a00 */
[----:B-----5:R-:W5:Y:S04]  /*14ed0*/  LDL.LU.64 R20, [R1+0x650] ;  /* 0x0006500001147983 */ /* 0x020f680000300a00 */
[----:B------:R-:W5:Y:S01]  /*14ee0*/  LDL.LU.64 R244, [R1+0x648] ;  /* 0x0006480001f47983 */ /* 0x000f620000300a00 */
[----:B------:R-:W-:-:S05]  /*14ef0*/  IMAD.WIDE R34, R2, 0x4, R34 ;  /* 0x0000000402227825 */ /* 0x000fca00078e0222 */
[----:B------:R-:W-:Y:S04]  /*14f00*/  STL.64 [R1+0x1190], R34 ;  /* 0x0011902201007387 */ /* 0x000fe80000100a00 */
[----:B------:R1:W-:Y:S01]  /*14f10*/  LDGSTS.E [R12+0x3b800], desc[UR8][R34.64], !P0 ;  /* 0x3b800000220c7fae */ /* 0x0003e2000c1a1008 */
[----:B---3--:R-:W-:-:S04]  /*14f20*/  IMAD.WIDE R32, R2, 0x4, R32 ;  /* 0x0000000402207825 */ /* 0x008fc800078e0220 */
[C---:B------:R-:W-:Y:S01]  /*14f30*/  IMAD.WIDE R30, R2.reuse, 0x4, R30 ;  /* 0x00000004021e7825 */ /* 0x040fe200078e021e */
[----:B------:R-:W-:Y:S04]  /*14f40*/  STL.64 [R1+0x1198], R32 ;  /* 0x0011982001007387 */ /* 0x000fe80000100a00 */
[----:B------:R3:W-:Y:S01]  /*14f50*/  LDGSTS.E [R12+0x3b900], desc[UR8][R32.64], !P0 ;  /* 0x3b900000200c7fae */ /* 0x0007e2000c1a1008 */
[----:B------:R-:W-:-:S03]  /*14f60*/  IMAD.WIDE R16, R2, 0x4, R16 ;  /* 0x0000000402107825 */ /* 0x000fc600078e0210 */
[----:B------:R-:W-:Y:S04]  /*14f70*/  STL.64 [R1+0x11a0], R30 ;  /* 0x0011a01e01007387 */ /* 0x000fe80000100a00 */
[----:B------:R-:W-:Y:S04]  /*14f80*/  LDGSTS.E [R12+0x3ba00], desc[UR8][R30.64], !P0 ;  /* 0x3ba000001e0c7fae */ /* 0x000fe8000c1a1008 */
[----:B------:R1:W-:Y:S04]  /*14f90*/  STL.64 [R1+0x11b0], R16 ;  /* 0x0011b01001007387 */ /* 0x0003e80000100a00 */
[----:B------:R-:W-:Y:S04]  /*14fa0*/  LDGSTS.E [R12+0x3bb00], desc[UR8][R16.64], !P0 ;  /* 0x3bb00000100c7fae */ /* 0x000fe8000c1a1008 */
[----:B-1----:R-:W5:Y:S01]  /*14fb0*/  LDL.LU.64 R16, [R1+0x640] ;  /* 0x0006400001107983 */ /* 0x002f620000300a00 */
[----:B------:R-:W-:-:S02]  /*14fc0*/  VIADD R0, R6, 0xffffff0d ;  /* 0xffffff0d06007836 */ /* 0x000fc40000000000 */
[----:B------:R-:W1:Y:S03]  /*14fd0*/  LDC R6, c[0x0][0x3a0] ;  /* 0x0000e800ff067b82 */ /* 0x000e660000000800 */
[----:B------:R-:W-:Y:S02]  /*14fe0*/  ISETP.GE.U32.AND P1, PT, R0, 0x7ffffe8e, PT ;  /* 0x7ffffe8e0000780c */ /* 0x000fe40003f26070 */
[----:B------:R-:W-:-:S03]  /*14ff0*/  IADD3 R0, PT, PT, R5, -0xf7, RZ ;  /* 0xffffff0905007810 */ /* 0x000fc60007ffe0ff */
[----:B------:R-:W1:Y:S01]  /*15000*/  LDC R5, c[0x0][0x3a0] ;  /* 0x0000e800ff057b82 */ /* 0x000e620000000800 */
[----:B------:R-:W-:Y:S01]  /*15010*/  ISETP.GE.U32.AND P0, PT, R0, 0x7ffffe8a, PT ;  /* 0x7ffffe8a0000780c */ /* 0x000fe20003f06070 */
[----:B------:R-:W-:-:S04]  /*15020*/  IMAD.WIDE R34, R2, 0x4, R28 ;  /* 0x0000000402227825 */ /* 0x000fc800078e021c */
[C---:B---3--:R-:W-:Y:S01]  /*15030*/  IMAD.WIDE R32, R2.reuse, 0x4, R26 ;  /* 0x0000000402207825 */ /* 0x048fe200078e021a */
[----:B------:R-:W-:Y:S04]  /*15040*/  STL.64 [R1+0x17f8], R34 ;  /* 0x0017f82201007387 */ /* 0x000fe80000100a00 */
[----:B------:R-:W3:Y:S01]  /*15050*/  LDL.LU.64 R30, [R1+0x638] ;  /* 0x00063800011e7983 */ /* 0x000ee20000300a00 */
[----:B------:R-:W-:-:S03]  /*15060*/  IMAD.WIDE R26, R2, 0x4, R246 ;  /* 0x00000004021a7825 */ /* 0x000fc600078e02f6 */
[----:B------:R-:W-:Y:S04]  /*15070*/  STL.64 [R1+0x1800], R32 ;  /* 0x0018002001007387 */ /* 0x000fe80000100a00 */
[----:B------:R-:W3:Y:S01]  /*15080*/  LDL.LU.64 R28, [R1+0x630] ;  /* 0x00063000011c7983 */ /* 0x000ee20000300a00 */
[----:B--2---:R-:W-:-:S03]  /*15090*/  IMAD.WIDE R18, R2, 0x4, R18 ;  /* 0x0000000402127825 */ /* 0x004fc600078e0212 */
[----:B------:R4:W-:Y:S04]  /*150a0*/  LDGSTS.E [R12+0x3c800], desc[UR8][R34.64], !P1 ;  /* 0x3c800000220c7fae */ /* 0x0009e8000c9a1008 */
[----:B------:R-:W-:Y:S04]  /*150b0*/  STL.64 [R1+0x1808], R26 ;  /* 0x0018081a01007387 */ /* 0x000fe80000100a00 */
[----:B------:R-:W-:Y:S04]  /*150c0*/  LDGSTS.E [R12+0x3c900], desc[UR8][R32.64], !P1 ;  /* 0x3c900000200c7fae */ /* 0x000fe8000c9a1008 */
[----:B------:R-:W2:Y:S04]  /*150d0*/  LDL.LU.64 R246, [R1+0x628] ;  /* 0x0006280001f67983 */ /* 0x000ea80000300a00 */
[----:B------:R5:W-:Y:S04]  /*150e0*/  LDGSTS.E [R12+0x3ca00], desc[UR8][R26.64], !P1 ;  /* 0x3ca000001a0c7fae */ /* 0x000be8000c9a1008 */
[----:B------:R1:W-:Y:S04]  /*150f0*/  STL.64 [R1+0x1810], R18 ;  /* 0x0018101201007387 */ /* 0x0003e80000100a00 */
[----:B------:R-:W-:Y:S04]  /*15100*/  LDGSTS.E [R12+0x3cb00], desc[UR8][R18.64], !P1 ;  /* 0x3cb00000120c7fae */ /* 0x000fe8000c9a1008 */
[----:B-1----:R-:W2:Y:S01]  /*15110*/  LDL.LU.64 R18, [R1+0x620] ;  /* 0x0006200001127983 */ /* 0x002ea20000300a00 */
[----:B------:R-:W-:-:S05]  /*15120*/  IMAD.WIDE R36, R2, 0x4, R24 ;  /* 0x0000000402247825 */ /* 0x000fca00078e0218 */
[----:B------:R-:W-:Y:S04]  /*15130*/  STL.64 [R1+0x1858], R36 ;  /* 0x0018582401007387 */ /* 0x000fe80000100a00 */
[----:B------:R-:W2:Y:S04]  /*15140*/  LDL.LU.64 R32, [R1+0x618] ;  /* 0x0006180001207983 */ /* 0x000ea80000300a00 */
[----:B------:R1:W-:Y:S01]  /*15150*/  LDGSTS.E [R12+0x3d800], desc[UR8][R36.64], !P0 ;  /* 0x3d800000240c7fae */ /* 0x0003e2000c1a1008 */
[----:B----4-:R-:W-:-:S04]  /*15160*/  IMAD.WIDE R34, R2, 0x4, R22 ;  /* 0x0000000402227825 */ /* 0x010fc800078e0216 */
[C---:B-----5:R-:W-:Y:S01]  /*15170*/  IMAD.WIDE R26, R2.reuse, 0x4, R20 ;  /* 0x00000004021a7825 */ /* 0x060fe200078e0214 */
[----:B------:R-:W-:Y:S03]  /*15180*/  STL.64 [R1+0x1860], R34 ;  /* 0x0018602201007387 */ /* 0x000fe60000100a00 */
[C---:B------:R-:W-:Y:S01]  /*15190*/  IMAD.WIDE R20, R2.reuse, 0x4, R244 ;  /* 0x0000000402147825 */ /* 0x040fe200078e02f4 */
[----:B------:R-:W4:Y:S04]  /*151a0*/  LDL.LU.64 R24, [R1+0x610] ;  /* 0x0006100001187983 */ /* 0x000f280000300a00 */
[----:B------:R5:W-:Y:S04]  /*151b0*/  STL.64 [R1+0x1868], R26 ;  /* 0x0018681a01007387 */ /* 0x000be80000100a00 */
[----:B------:R-:W4:Y:S04]  /*151c0*/  LDL.LU.64 R22, [R1+0x608] ;  /* 0x0006080001167983 */ /* 0x000f280000300a00 */
[----:B------:R3:W-:Y:S04]  /*151d0*/  LDGSTS.E [R12+0x3d900], desc[UR8][R34.64], !P0 ;  /* 0x3d900000220c7fae */ /* 0x0007e8000c1a1008 */
[----:B------:R1:W-:Y:S04]  /*151e0*/  STL.64 [R1+0x1870], R20 ;  /* 0x0018701401007387 */ /* 0x0003e80000100a00 */
[----:B------:R-:W-:Y:S04]  /*151f0*/  LDGSTS.E [R12+0x3da00], desc[UR8][R26.64], !P0 ;  /* 0x3da000001a0c7fae */ /* 0x000fe8000c1a1008 */
[----:B------:R-:W-:Y:S04]  /*15200*/  LDGSTS.E [R12+0x3db00], desc[UR8][R20.64], !P0 ;  /* 0x3db00000140c7fae */ /* 0x000fe8000c1a1008 */
[----:B-----5:R-:W5:Y:S04]  /*15210*/  LDL.LU.64 R26, [R1+0x8e8] ;  /* 0x0008e800011a7983 */ /* 0x020f680000300a00 */
[----:B-1----:R-:W5:Y:S04]  /*15220*/  LDL.LU.64 R20, [R1+0x8f0] ;  /* 0x0008f00001147983 */ /* 0x002f680000300a00 */
[----:B------:R-:W5:Y:S01]  /*15230*/  LDL.LU.64 R244, [R1+0x8f8] ;  /* 0x0008f80001f47983 */ /* 0x000f620000300a00 */
[----:B------:R-:W-:-:S05]  /*15240*/  IMAD.WIDE R36, R2, 0x4, R16 ;  /* 0x0000000402247825 */ /* 0x000fca00078e0210 */
[----:B------:R-:W-:Y:S04]  /*15250*/  STL.64 [R1+0x18b8], R36 ;  /* 0x0018b82401007387 */ /* 0x000fe80000100a00 */
[----:B------:R-:W5:Y:S01]  /*15260*/  LDL.LU.64 R16, [R1+0x900] ;  /* 0x0009000001107983 */ /* 0x000f620000300a00 */
[----:B------:R-:W-:Y:S02]  /*15270*/  VIADD R0, R4, 0xffffff05 ;  /* 0xffffff0504007836 */ /* 0x000fe40000000000 */
[----:B------:R-:W1:Y:S03]  /*15280*/  LDC R4, c[0x0][0x3a0] ;  /* 0x0000e800ff047b82 */ /* 0x000e660000000800 */
[----:B------:R-:W-:Y:S01]  /*15290*/  ISETP.GE.U32.AND P1, PT, R0, 0x7ffffe86, PT ;  /* 0x7ffffe860000780c */ /* 0x000fe20003f26070 */
[----:B------:R-:W-:-:S04]  /*152a0*/  VIADD R0, R6, 0xffffff01 ;  /* 0xffffff0106007836 */ /* 0x000fc80000000000 */
[----:B------:R-:W1:Y:S01]  /*152b0*/  LDC R6, c[0x0][0x3a0] ;  /* 0x0000e800ff067b82 */ /* 0x000e620000000800 */
[----:B------:R-:W-:-:S07]  /*152c0*/  ISETP.GE.U32.AND P0, PT, R0, 0x7ffffe82, PT ;  /* 0x7ffffe820000780c */ /* 0x000fce0003f06070 */
[----:B------:R-:W-:Y:S01]  /*152d0*/  LDGSTS.E [R12+0x3e800], desc[UR8][R36.64], !P1 ;  /* 0x3e800000240c7fae */ /* 0x000fe2000c9a1008 */
[----:B---3--:R-:W-:-:S04]  /*152e0*/  IMAD.WIDE R34, R2, 0x4, R30 ;  /* 0x0000000402227825 */ /* 0x008fc800078e021e */
[C---:B------:R-:W-:Y:S01]  /*152f0*/  IMAD.WIDE R30, R2.reuse, 0x4, R28 ;  /* 0x00000004021e7825 */ /* 0x040fe200078e021c */
[----:B------:R-:W-:Y:S04]  /*15300*/  STL.64 [R1+0x18c0], R34 ;  /* 0x0018c02201007387 */ /* 0x000fe80000100a00 */
[----:B------:R3:W-:Y:S04]  /*15310*/  LDGSTS.E [R12+0x3e900], desc[UR8][R34.64], !P1 ;  /* 0x3e900000220c7fae */ /* 0x0007e8000c9a1008 */
[----:B------:R1:W-:Y:S04]  /*15320*/  STL.64 [R1+0x18c8], R30 ;  /* 0x0018c81e01007387 */ /* 0x0003e80000100a00 */
[----:B------:R-:W-:Y:S01]  /*15330*/  LDGSTS.E [R12+0x3ea00], desc[UR8][R30.64], !P1 ;  /* 0x3ea000001e0c7fae */ /* 0x000fe2000c9a1008 */
[----:B--2---:R-:W-:-:S05]  /*15340*/  IMAD.WIDE R28, R2, 0x4, R246 ;  /* 0x00000004021c7825 */ /* 0x004fca00078e02f6 */
[----:B------:R2:W-:Y:S04]  /*15350*/  STL.64 [R1+0x18d0], R28 ;  /* 0x0018d01c01007387 */ /* 0x0005e80000100a00 */
[----:B------:R-:W-:Y:S04]  /*15360*/  LDGSTS.E [R12+0x3eb00], desc[UR8][R28.64], !P1 ;  /* 0x3eb000001c0c7fae */ /* 0x000fe8000c9a1008 */
[----:B-1----:R-:W5:Y:S04]  /*15370*/  LDL.LU.64 R30, [R1+0x908] ;  /* 0x00090800011e7983 */ /* 0x002f680000300a00 */
[----:B--2---:R-:W2:Y:S01]  /*15380*/  LDL.LU.64 R28, [R1+0x910] ;  /* 0x00091000011c7983 */ /* 0x004ea20000300a00 */
[----:B---3--:R-:W-:-:S03]  /*15390*/  IMAD.WIDE R34, R2, 0x4, R18 ;  /* 0x0000000402227825 */ /* 0x008fc600078e0212 */
[----:B------:R-:W3:Y:S04]  /*153a0*/  LDL.LU.64 R246, [R1+0x918] ;  /* 0x0009180001f67983 */ /* 0x000ee80000300a00 */
[----:B------:R-:W-:Y:S04]  /*153b0*/  STL.64 [R1+0x1918], R34 ;  /* 0x0019182201007387 */ /* 0x000fe80000100a00 */
[----:B------:R-:W3:Y:S04]  /*153c0*/  LDL.LU.64 R18, [R1+0x920] ;  /* 0x0009200001127983 */ /* 0x000ee80000300a00 */
[----:B------:R1:W-:Y:S01]  /*153d0*/  LDGSTS.E [R12+0x3f800], desc[UR8][R34.64], !P0 ;  /* 0x3f800000220c7fae */ /* 0x0003e2000c1a1008 */
[----:B------:R-:W-:-:S05]  /*153e0*/  IMAD.WIDE R32, R2, 0x4, R32 ;  /* 0x0000000402207825 */ /* 0x000fca00078e0220 */
[----:B------:R-:W-:Y:S04]  /*153f0*/  STL.64 [R1+0x1920], R32 ;  /* 0x0019202001007387 */ /* 0x000fe80000100a00 */
[----:B------:R1:W-:Y:S01]  /*15400*/  LDGSTS.E [R12+0x3f900], desc[UR8][R32.64], !P0 ;  /* 0x3f900000200c7fae */ /* 0x0003e2000c1a1008 */
[----:B----4-:R-:W-:-:S04]  /*15410*/  IMAD.WIDE R24, R2, 0x4, R24 ;  /* 0x0000000402187825 */ /* 0x010fc800078e0218 */
[C---:B------:R-:W-:Y:S01]  /*15420*/  IMAD.WIDE R22, R2.reuse, 0x4, R22 ;  /* 0x0000000402167825 */ /* 0x040fe200078e0216 */
[----:B------:R4:W-:Y:S04]  /*15430*/  STL.64 [R1+0x1928], R24 ;  /* 0x0019281801007387 */ /* 0x0009e80000100a00 */
[----:B------:R1:W-:Y:S04]  /*15440*/  STL.64 [R1+0x1930], R22 ;  /* 0x0019301601007387 */ /* 0x0003e80000100a00 */
[----:B------:R-:W-:Y:S04]  /*15450*/  LDGSTS.E [R12+0x3fa00], desc[UR8][R24.64], !P0 ;  /* 0x3fa00000180c7fae */ /* 0x000fe8000c1a1008 */
[----:B------:R-:W-:Y:S04]  /*15460*/  LDGSTS.E [R12+0x3fb00], desc[UR8][R22.64], !P0 ;  /* 0x3fb00000160c7fae */ /* 0x000fe8000c1a1008 */
[----:B----4-:R-:W4:Y:S01]  /*15470*/  LDL.LU.64 R24, [R1+0x928] ;  /* 0x0009280001187983 */ /* 0x010f220000300a00 */
[----:B-----5:R-:W-:-:S03]  /*15480*/  IMAD.WIDE R36, R2, 0x4, R26 ;  /* 0x0000000402247825 */ /* 0x020fc600078e021a */
[----:B-1----:R-:W5:Y:S01]  /*15490*/  LDL.LU.64 R22, [R1+0x930] ;  /* 0x0009300001167983 */ /* 0x002f620000300a00 */
[----:B------:R-:W-:-:S03]  /*154a0*/  IMAD.WIDE R34, R2, 0x4, R20 ;  /* 0x0000000402227825 */ /* 0x000fc600078e0214 */
[----:B------:R-:W-:Y:S04]  /*154b0*/  STL.64 [R1+0x298], R36 ;  /* 0x0002982401007387 */ /* 0x000fe80000100a00 */
[----:B------:R-:W5:Y:S04]  /*154c0*/  LDL.LU.64 R26, [R1+0x938] ;  /* 0x00093800011a7983 */ /* 0x000f680000300a00 */
[----:B------:R-:W-:Y:S01]  /*154d0*/  STL.64 [R1+0x290], R34 ;  /* 0x0002902201007387 */ /* 0x000fe20000100a00 */
[----:B------:R-:W-:-:S03]  /*154e0*/  IMAD.WIDE R32, R2, 0x4, R244 ;  /* 0x0000000402207825 */ /* 0x000fc600078e02f4 */
[----:B------:R-:W-:Y:S04]  /*154f0*/  LDGSTS.E [R11+0x20c00], desc[UR8][R36.64], !P4 ;  /* 0x20c00000240b7fae */ /* 0x000fe8000e1a1008 */
[----:B------:R1:W-:Y:S04]  /*15500*/  LDGSTS.E [R11+0x20d00], desc[UR8][R34.64], !P4 ;  /* 0x20d00000220b7fae */ /* 0x0003e8000e1a1008 */
[----:B------:R2:W-:Y:S01]  /*15510*/  LDGSTS.E [R11+0x20e00], desc[UR8][R32.64], !P4 ;  /* 0x20e00000200b7fae */ /* 0x0005e2000e1a1008 */
[----:B------:R-:W-:-:S03]  /*15520*/  IMAD.WIDE R20, R2, 0x4, R16 ;  /* 0x0000000402147825 */ /* 0x000fc600078e0210 */
[----:B------:R-:W5:Y:S04]  /*15530*/  LDL.LU.64 R16, [R1+0x940] ;  /* 0x0009400001107983 */ /* 0x000f680000300a00 */
[----:B------:R-:W-:Y:S04]  /*15540*/  STL.64 [R1+0x288], R32 ;  /* 0x0002882001007387 */ /* 0x000fe80000100a00 */
[----:B------:R1:W-:Y:S04]  /*15550*/  STL.64 [R1+0x280], R20 ;  /* 0x0002801401007387 */ /* 0x0003e80000100a00 */
[----:B------:R-:W-:Y:S04]  /*15560*/  LDGSTS.E [R11+0x20f00], desc[UR8][R20.64], !P4 ;  /* 0x20f00000140b7fae */ /* 0x000fe8000e1a1008 */
[----:B-1----:R-:W5:Y:S04]  /*15570*/  LDL.LU.64 R20, [R1+0x948] ;  /* 0x0009480001147983 */ /* 0x002f680000300a00 */
[----:B------:R-:W5:Y:S01]  /*15580*/  LDL.LU.64 R244, [R1+0x950] ;  /* 0x0009500001f47983 */ /* 0x000f620000300a00 */
[----:B------:R-:W-:-:S05]  /*15590*/  IMAD.WIDE R34, R2, 0x4, R30 ;  /* 0x0000000402227825 */ /* 0x000fca00078e021e */
[----:B------:R-:W-:Y:S01]  /*155a0*/  STL.64 [R1+0x258], R34 ;  /* 0x0002582201007387 */ /* 0x000fe20000100a00 */
[----:B--2---:R-:W-:-:S03]  /*155b0*/  IMAD.WIDE R32, R2, 0x4, R28 ;  /* 0x0000000402207825 */ /* 0x004fc600078e021c */
[----:B------:R4:W-:Y:S01]  /*155c0*/  LDGSTS.E [R11+0x21c00], desc[UR8][R34.64], !P2 ;  /* 0x21c00000220b7fae */ /* 0x0009e2000d1a1008 */
[----:B---3--:R-:W-:-:S03]  /*155d0*/  IMAD.WIDE R30, R2, 0x4, R246 ;  /* 0x00000004021e7825 */ /* 0x008fc600078e02f6 */
[----:B------:R-:W-:Y:S04]  /*155e0*/  LDGSTS.E [R11+0x21d00], desc[UR8][R32.64], !P2 ;  /* 0x21d00000200b7fae */ /* 0x000fe8000d1a1008 */
[----:B------:R-:W2:Y:S01]  /*155f0*/  LDL.LU.64 R246, [R1+0x958] ;  /* 0x0009580001f67983 */ /* 0x000ea20000300a00 */
[----:B------:R-:W-:-:S03]  /*15600*/  IMAD.WIDE R28, R2, 0x4, R18 ;  /* 0x00000004021c7825 */ /* 0x000fc600078e0212 */
[----:B------:R1:W-:Y:S04]  /*15610*/  STL.64 [R1+0x250], R32 ;  /* 0x0002502001007387 */ /* 0x0003e80000100a00 */
[----:B------:R-:W3:Y:S04]  /*15620*/  LDL.LU.64 R18, [R1+0x960] ;  /* 0x0009600001127983 */ /* 0x000ee80000300a00 */
[----:B------:R5:W-:Y:S04]  /*15630*/  STL.64 [R1+0x248], R30 ;  /* 0x0002481e01007387 */ /* 0x000be80000100a00 */
[----:B------:R5:W-:Y:S04]  /*15640*/  LDGSTS.E [R11+0x21e00], desc[UR8][R30.64], !P2 ;  /* 0x21e000001e0b7fae */ /* 0x000be8000d1a1008 */
[----:B------:R4:W-:Y:S04]  /*15650*/  STL.64 [R1+0x240], R28 ;  /* 0x0002401c01007387 */ /* 0x0009e80000100a00 */
[----:B-1----:R-:W3:Y:S04]  /*15660*/  LDL.LU.64 R32, [R1+0x968] ;  /* 0x0009680001207983 */ /* 0x002ee80000300a00 */
[----:B------:R1:W-:Y:S01]  /*15670*/  LDGSTS.E [R11+0x21f00], desc[UR8][R28.64], !P2 ;  /* 0x21f000001c0b7fae */ /* 0x0003e2000d1a1008 */
[----:B----4-:R-:W-:-:S03]  /*15680*/  IMAD.WIDE R34, R2, 0x4, R24 ;  /* 0x0000000402227825 */ /* 0x010fc600078e0218 */
[----:B------:R-:W4:Y:S01]  /*15690*/  LDL.LU.64 R24, [R1+0x970] ;  /* 0x0009700001187983 */ /* 0x000f220000300a00 */
[----:B-----5:R-:W-:-:S03]  /*156a0*/  IMAD.WIDE R30, R2, 0x4, R22 ;  /* 0x00000004021e7825 */ /* 0x020fc600078e0216 */
[----:B------:R-:W-:Y:S04]  /*156b0*/  STL.64 [R1+0x1b8], R34 ;  /* 0x0001b82201007387 */ /* 0x000fe80000100a00 */
[----:B------:R-:W5:Y:S01]  /*156c0*/  LDL.LU.64 R22, [R1+0x978] ;  /* 0x0009780001167983 */ /* 0x000f620000300a00 */
[----:B-1----:R-:W-:-:S03]  /*156d0*/  IMAD.WIDE R28, R2, 0x4, R26 ;  /* 0x00000004021c7825 */ /* 0x002fc600078e021a */
[----:B------:R1:W-:Y:S01]  /*156e0*/  STL.64 [R1+0x1b0], R30 ;  /* 0x0001b01e01007387 */ /* 0x0003e20000100a00 */
[----:B------:R-:W-:-:S03]  /*156f0*/  IADD3 R0, PT, PT, R7, -0x90, RZ ;  /* 0xffffff7007007810 */ /* 0x000fc60007ffe0ff */
[----:B------:R2:W-:Y:S01]  /*15700*/  LDGSTS.E [R11+0x22c00], desc[UR8][R34.64], !P3 ;  /* 0x22c00000220b7fae */ /* 0x0005e2000d9a1008 */
[----:B------:R-:W-:Y:S01]  /*15710*/  IMAD.WIDE R26, R2, 0x4, R16 ;  /* 0x00000004021a7825 */ /* 0x000fe200078e0210 */
[----:B------:R-:W-:Y:S02]  /*15720*/  ISETP.GE.U32.AND P1, PT, R0, 0x7ffffef1, PT ;  /* 0x7ffffef10000780c */ /* 0x000fe40003f26070 */
[----:B------:R-:W5:Y:S01]  /*15730*/  LDL.LU.64 R16, [R1+0x980] ;  /* 0x0009800001107983 */ /* 0x000f620000300a00 */
[----:B------:R-:W-:-:S03]  /*15740*/  VIADD R0, R4, 0xffffff6c ;  /* 0xffffff6c04007836 */ /* 0x000fc60000000000 */
[----:B------:R1:W-:Y:S01]  /*15750*/  STL.64 [R1+0x1a8], R28 ;  /* 0x0001a81c01007387 */ /* 0x0003e20000100a00 */
[----:B------:R-:W2:Y:S03]  /*15760*/  LDC R4, c[0x0][0x3a0] ;  /* 0x0000e800ff047b82 */ /* 0x000ea60000000800 */
[----:B------:R1:W-:Y:S01]  /*15770*/  STL.64 [R1+0x1a0], R26 ;  /* 0x0001a01a01007387 */ /* 0x0003e20000100a00 */
[----:B------:R-:W-:-:S03]  /*15780*/  ISETP.GE.U32.AND P0, PT, R0, 0x7ffffeed, PT ;  /* 0x7ffffeed0000780c */ /* 0x000fc60003f06070 */
[----:B------:R-:W-:Y:S04]  /*15790*/  LDGSTS.E [R11+0x22d00], desc[UR8][R30.64], !P3 ;  /* 0x22d000001e0b7fae */ /* 0x000fe8000d9a1008 */
[----:B------:R-:W-:Y:S04]  /*157a0*/  LDGSTS.E [R11+0x22e00], desc[UR8][R28.64], !P3 ;  /* 0x22e000001c0b7fae */ /* 0x000fe8000d9a1008 */
[----:B------:R-:W-:Y:S01]  /*157b0*/  LDGSTS.E [R11+0x22f00], desc[UR8][R26.64], !P3 ;  /* 0x22f000001a0b7fae */ /* 0x000fe2000d9a1008 */
[----:B------:R-:W-:-:S03]  /*157c0*/  IMAD.WIDE R38, R2, 0x4, R20 ;  /* 0x0000000402267825 */ /* 0x000fc600078e0214 */
[----:B-1----:R-:W5:Y:S01]  /*157d0*/  LDL.LU.64 R30, [R1+0x988] ;  /* 0x00098800011e7983 */ /* 0x002f620000300a00 */
[----:B------:R-:W-:-:S03]  /*157e0*/  IMAD.WIDE R36, R2, 0x4, R244 ;  /* 0x0000000402247825 */ /* 0x000fc600078e02f4 */
[----:B------:R-:W5:Y:S04]  /*157f0*/  LDL.LU.64 R28, [R1+0x990] ;  /* 0x00099000011c7983 */ /* 0x000f680000300a00 */
[----:B------:R-:W-:Y:S04]  /*15800*/  STL.64 [R1+0x178], R38 ;  /* 0x0001782601007387 */ /* 0x000fe80000100a00 */
[----:B------:R-:W5:Y:S04]  /*15810*/  LDL.LU.64 R20, [R1+0x998] ;  /* 0x0009980001147983 */ /* 0x000f680000300a00 */
[----:B------:R-:W-:Y:S04]  /*15820*/  STL.64 [R1+0x170], R36 ;  /* 0x0001702401007387 */ /* 0x000fe80000100a00 */
[----:B------:R-:W-:Y:S04]  /*15830*/  LDGSTS.E [R11+0x23c00], desc[UR8][R38.64], !P1 ;  /* 0x23c00000260b7fae */ /* 0x000fe8000c9a1008 */
[----:B------:R-:W5:Y:S04]  /*15840*/  LDL.LU.64 R26, [R1+0x9a0] ;  /* 0x0009a000011a7983 */ /* 0x000f680000300a00 */
[----:B------:R-:W-:Y:S01]  /*15850*/  LDGSTS.E [R11+0x23d00], desc[UR8][R36.64], !P1 ;  /* 0x23d00000240b7fae */ /* 0x000fe2000c9a1008 */
[----:B--2---:R-:W-:-:S04]  /*15860*/  IMAD.WIDE R34, R2, 0x4, R246 ;  /* 0x0000000402227825 */ /* 0x004fc800078e02f6 */
[C---:B---3--:R-:W-:Y:S01]  /*15870*/  IMAD.WIDE R18, R2.reuse, 0x4, R18 ;  /* 0x0000000402127825 */ /* 0x048fe200078e0212 */
[----:B------:R1:W-:Y:S04]  /*15880*/  STL.64 [R1+0x168], R34 ;  /* 0x0001682201007387 */ /* 0x0003e80000100a00 */
[----:B------:R1:W-:Y:S04]  /*15890*/  LDGSTS.E [R11+0x23e00], desc[UR8][R34.64], !P1 ;  /* 0x23e00000220b7fae */ /* 0x0003e8000c9a1008 */
[----:B------:R2:W-:Y:S04]  /*158a0*/  STL.64 [R1+0x160], R18 ;  /* 0x0001601201007387 */ /* 0x0005e80000100a00 */
[----:B------:R-:W3:Y:S01]  /*158b0*/  LDL.LU.64 R246, [R1+0x9a8] ;  /* 0x0009a80001f67983 */ /* 0x000ee20000300a00 */
[----:B-1----:R-:W-:-:S03]  /*158c0*/  IMAD.WIDE R34, R2, 0x4, R32 ;  /* 0x0000000402227825 */ /* 0x002fc600078e0220 */
[----:B------:R-:W-:Y:S04]  /*158d0*/  LDGSTS.E [R11+0x23f00], desc[UR8][R18.64], !P1 ;  /* 0x23f00000120b7fae */ /* 0x000fe8000c9a1008 */
[----:B------:R-:W3:Y:S04]  /*158e0*/  LDL.LU.64 R244, [R1+0x9b0] ;  /* 0x0009b00001f47983 */ /* 0x000ee80000300a00 */
[----:B------:R1:W-:Y:S04]  /*158f0*/  LDGSTS.E [R11+0x24c00], desc[UR8][R34.64], !P0 ;  /* 0x24c00000220b7fae */ /* 0x0003e8000c1a1008 */
[----:B--2---:R-:W2:Y:S04]  /*15900*/  LDL.LU.64 R18, [R1+0x9b8] ;  /* 0x0009b80001127983 */ /* 0x004ea80000300a00 */
[----:B------:R-:W3:Y:S04]  /*15910*/  LDL.LU.64 R32, [R1+0x9c0] ;  /* 0x0009c00001207983 */ /* 0x000ee80000300a00 */
[----:B------:R-:W-:Y:S01]  /*15920*/  STL.64 [R1+0x138], R34 ;  /* 0x0001382201007387 */ /* 0x000fe20000100a00 */
[----:B----4-:R-:W-:-:S04]  /*15930*/  IMAD.WIDE R24, R2, 0x4, R24 ;  /* 0x0000000402187825 */ /* 0x010fc800078e0218 */
[C---:B-----5:R-:W-:Y:S01]  /*15940*/  IMAD.WIDE R22, R2.reuse, 0x4, R22 ;  /* 0x0000000402167825 */ /* 0x060fe200078e0216 */
[----:B------:R4:W-:Y:S04]  /*15950*/  STL.64 [R1+0x130], R24 ;  /* 0x0001301801007387 */ /* 0x0009e80000100a00 */
[----:B------:R5:W-:Y:S04]  /*15960*/  STL.64 [R1+0x128], R22 ;  /* 0x0001281601007387 */ /* 0x000be80000100a00 */
[----:B------:R-:W-:Y:S01]  /*15970*/  LDGSTS.E [R11+0x24d00], desc[UR8][R24.64], !P0 ;  /* 0x24d00000180b7fae */ /* 0x000fe2000c1a1008 */
[----:B------:R-:W-:-:S03]  /*15980*/  IMAD.WIDE R16, R2, 0x4, R16 ;  /* 0x0000000402107825 */ /* 0x000fc600078e0210 */
[----:B------:R-:W-:Y:S04]  /*15990*/  LDGSTS.E [R11+0x24e00], desc[UR8][R22.64], !P0 ;  /* 0x24e00000160b7fae */ /* 0x000fe8000c1a1008 */
[----:B------:R1:W-:Y:S04]  /*159a0*/  STL.64 [R1+0x120], R16 ;  /* 0x0001201001007387 */ /* 0x0003e80000100a00 */
[----:B----4-:R-:W4:Y:S01]  /*159b0*/  LDL.LU.64 R24, [R1+0x9c8] ;  /* 0x0009c80001187983 */ /* 0x010f220000300a00 */
[----:B------:R-:W-:Y:S02]  /*159c0*/  VIADD R0, R5, 0xffffff68 ;  /* 0xffffff6805007836 */ /* 0x000fe40000000000 */
[----:B------:R-:W2:Y:S01]  /*159d0*/  LDC R5, c[0x0][0x3a0] ;  /* 0x0000e800ff057b82 */ /* 0x000ea20000000800 */
[----:B------:R1:W-:Y:S02]  /*159e0*/  LDGSTS.E [R11+0x24f00], desc[UR8][R16.64], !P0 ;  /* 0x24f00000100b7fae */ /* 0x0003e4000c1a1008 */
[----:B------:R-:W-:-:S02]  /*159f0*/  ISETP.GE.U32.AND P4, PT, R0, 0x7ffffee9, PT ;  /* 0x7ffffee90000780c */ /* 0x000fc40003f86070 */
[----:B-----5:R-:W5:Y:S04]  /*15a00*/  LDL.LU.64 R22, [R1+0x9d0] ;  /* 0x0009d00001167983 */ /* 0x020f680000300a00 */
[----:B-1----:R-:W5:Y:S01]  /*15a10*/  LDL.LU.64 R16, [R1+0x9d8] ;  /* 0x0009d80001107983 */ /* 0x002f620000300a00 */
[----:B------:R-:W-:-:S04]  /*15a20*/  IMAD.WIDE R34, R2, 0x4, R30 ;  /* 0x0000000402227825 */ /* 0x000fc800078e021e */
[C---:B------:R-:W-:Y:S02]  /*15a30*/  IMAD.WIDE R30, R2.reuse, 0x4, R28 ;  /* 0x00000004021e7825 */ /* 0x040fe400078e021c */
[----:B------:R1:W-:Y:S04]  /*15a40*/  LDGSTS.E [R11+0x25c00], desc[UR8][R34.64], !P4 ;  /* 0x25c00000220b7fae */ /* 0x0003e8000e1a1008 */
[----:B------:R-:W-:Y:S01]  /*15a50*/  LDGSTS.E [R11+0x25d00], desc[UR8][R30.64], !P4 ;  /* 0x25d000001e0b7fae */ /* 0x000fe2000e1a1008 */
[----:B------:R-:W-:-:S03]  /*15a60*/  IMAD.WIDE R28, R2, 0x4, R20 ;  /* 0x00000004021c7825 */ /* 0x000fc600078e0214 */
[----:B------:R-:W5:Y:S04]  /*15a70*/  LDL.LU.64 R20, [R1+0x9e8] ;  /* 0x0009e80001147983 */ /* 0x000f680000300a00 */
[----:B------:R-:W-:Y:S01]  /*15a80*/  STL.64 [R1+0x88], R34 ;  /* 0x0000882201007387 */ /* 0x000fe20000100a00 */
[----:B------:R-:W-:-:S03]  /*15a90*/  IMAD.WIDE R26, R2, 0x4, R26 ;  /* 0x00000004021a7825 */ /* 0x000fc600078e021a */
[----:B------:R1:W-:Y:S04]  /*15aa0*/  STL.64 [R1+0x80], R30 ;  /* 0x0000801e01007387 */ /* 0x0003e80000100a00 */
[----:B------:R1:W-:Y:S04]  /*15ab0*/  STL.64 [R1+0x58], R28 ;  /* 0x0000581c01007387 */ /* 0x0003e80000100a00 */
[----:B------:R1:W-:Y:S04]  /*15ac0*/  STL.64 [R1+0x50], R26 ;  /* 0x0000501a01007387 */ /* 0x0003e80000100a00 */
[----:B------:R-:W-:Y:S04]  /*15ad0*/  LDGSTS.E [R11+0x25e00], desc[UR8][R28.64], !P4 ;  /* 0x25e000001c0b7fae */ /* 0x000fe8000e1a1008 */
[----:B-1----:R-:W5:Y:S04]  /*15ae0*/  LDL.LU.64 R30, [R1+0x9f8] ;  /* 0x0009f800011e7983 */ /* 0x002f680000300a00 */
[----:B------:R-:W-:Y:S04]  /*15af0*/  LDGSTS.E [R11+0x25f00], desc[UR8][R26.64], !P4 ;  /* 0x25f000001a0b7fae */ /* 0x000fe8000e1a1008 */
[----:B------:R-:W5:Y:S04]  /*15b00*/  LDL.LU.64 R28, [R1+0xa08] ;  /* 0x000a0800011c7983 */ /* 0x000f680000300a00 */
[----:B------:R-:W5:Y:S01]  /*15b10*/  LDL.LU.64 R26, [R1+0xa18] ;  /* 0x000a1800011a7983 */ /* 0x000f620000300a00 */
[----:B--2---:R-:W-:-:S03]  /*15b20*/  IMAD.WIDE R242, R2, 0x4, R18 ;  /* 0x0000000402f27825 */ /* 0x004fc600078e0212 */
[----:B------:R-:W2:Y:S04]  /*15b30*/  LDL.LU.64 R18, [R1+0xa20] ;  /* 0x000a200001127983 */ /* 0x000ea80000300a00 */
[----:B------:R-:W2:Y:S04]  /*15b40*/  LDL.LU.64 R38, [R1+0xa28] ;  /* 0x000a280001267983 */ /* 0x000ea80000300a00 */
[----:B------:R-:W2:Y:S01]  /*15b50*/  LDL.LU.64 R36, [R1+0xa30] ;  /* 0x000a300001247983 */ /* 0x000ea20000300a00 */
[----:B----4-:R-:W-:-:S03]  /*15b60*/  IMAD.WIDE R134, R2, 0x4, R24 ;  /* 0x0000000402867825 */ /* 0x010fc600078e0218 */
[----:B------:R-:W4:Y:S01]  /*15b70*/  LDL.LU.64 R24, [R1+0xa38] ;  /* 0x000a380001187983 */ /* 0x000f220000300a00 */
[----:B---3--:R-:W-:-:S04]  /*15b80*/  IMAD.WIDE R240, R2, 0x4, R32 ;  /* 0x0000000402f07825 */ /* 0x008fc800078e0220 */
[----:B-----5:R-:W-:-:S04]  /*15b90*/  IMAD.WIDE R132, R2, 0x4, R22 ;  /* 0x0000000402847825 */ /* 0x020fc800078e0216 */
[C---:B------:R-:W-:Y:S02]  /*15ba0*/  IMAD.WIDE R130, R2.reuse, 0x4, R16 ;  /* 0x0000000402827825 */ /* 0x040fe400078e0210 */
[----:B------:R-:W3:Y:S04]  /*15bb0*/  LDL.LU.64 R16, [R1+0xa40] ;  /* 0x000a400001107983 */ /* 0x000ee80000300a00 */
[----:B------:R-:W5:Y:S04]  /*15bc0*/  LDL.LU.64 R34, [R1+0xa48] ;  /* 0x000a480001227983 */ /* 0x000f680000300a00 */
[----:B------:R-:W3:Y:S04]  /*15bd0*/  LDL.LU.64 R32, [R1+0xa50] ;  /* 0x000a500001207983 */ /* 0x000ee80000300a00 */
[----:B------:R-:W3:Y:S01]  /*15be0*/  LDL.LU.64 R22, [R1+0xa58] ;  /* 0x000a580001167983 */ /* 0x000ee20000300a00 */
[----:B------:R-:W-:-:S03]  /*15bf0*/  IMAD.WIDE R128, R2, 0x4, R20 ;  /* 0x0000000402807825 */ /* 0x000fc600078e0214 */
[----:B------:R-:W3:Y:S01]  /*15c00*/  LDL.LU.64 R20, [R1+0xa60] ;  /* 0x000a600001147983 */ /* 0x000ee20000300a00 */
[----:B------:R-:W-:-:S03]  /*15c10*/  IMAD.WIDE R66, R2, 0x4, R30 ;  /* 0x0000000402427825 */ /* 0x000fc600078e021e */
[----:B------:R-:W3:Y:S01]  /*15c20*/  LDL.LU.64 R30, [R1+0xa70] ;  /* 0x000a7000011e7983 */ /* 0x000ee20000300a00 */
[----:B------:R-:W-:-:S03]  /*15c30*/  IMAD.WIDE R64, R2, 0x4, R28 ;  /* 0x0000000402407825 */ /* 0x000fc600078e021c */
[----:B------:R-:W3:Y:S01]  /*15c40*/  LDL.LU.64 R28, [R1+0xa78] ;  /* 0x000a7800011c7983 */ /* 0x000ee20000300a00 */
[----:B------:R-:W-:-:S03]  /*15c50*/  IMAD.WIDE R62, R2, 0x4, R26 ;  /* 0x00000004023e7825 */ /* 0x000fc600078e021a */
[----:B------:R-:W3:Y:S01]  /*15c60*/  LDL.LU.64 R26, [R1+0xa80] ;  /* 0x000a8000011a7983 */ /* 0x000ee20000300a00 */
[----:B--2---:R-:W-:-:S03]  /*15c70*/  IMAD.WIDE R60, R2, 0x4, R18 ;  /* 0x00000004023c7825 */ /* 0x004fc600078e0212 */
[----:B------:R-:W2:Y:S01]  /*15c80*/  LDL.LU.64 R18, [R1+0xa88] ;  /* 0x000a880001127983 */ /* 0x000ea20000300a00 */
[----:B----4-:R-:W-:-:S03]  /*15c90*/  IMAD.WIDE R54, R2, 0x4, R24 ;  /* 0x0000000402367825 */ /* 0x010fc600078e0218 */
[----:B------:R-:W4:Y:S01]  /*15ca0*/  LDL.LU.64 R24, [R1+0xa90] ;  /* 0x000a900001187983 */ /* 0x000f220000300a00 */
[----:B------:R-:W-:Y:S02]  /*15cb0*/  IADD3 R0, PT, PT, R6, -0x9c, RZ ;  /* 0xffffff6406007810 */ /* 0x000fe40007ffe0ff */
[----:B------:R-:W1:Y:S02]  /*15cc0*/  LDC R6, c[0x0][0x3a0] ;  /* 0x0000e800ff067b82 */ /* 0x000e640000000800 */
[----:B------:R-:W-:Y:S01]  /*15cd0*/  ISETP.GE.U32.AND P2, PT, R0, 0x7ffffee5, PT ;  /* 0x7ffffee50000780c */ /* 0x000fe20003f46070 */
[----:B------:R-:W-:-:S05]  /*15ce0*/  VIADD R0, R4, 0xffffff60 ;  /* 0xffffff6004007836 */ /* 0x000fca0000000000 */
[----:B------:R-:W5:Y:S01]  /*15cf0*/  LDC R4, c[0x0][0x3a0] ;  /* 0x0000e800ff047b82 */ /* 0x000f620000000800 */
[----:B------:R-:W-:Y:S01]  /*15d00*/  ISETP.GE.U32.AND P3, PT, R0, 0x7ffffee1, PT ;  /* 0x7ffffee10000780c */ /* 0x000fe20003f66070 */
[----:B------:R-:W-:-:S06]  /*15d10*/  VIADD R0, R5, 0xffffff5c ;  /* 0xffffff5c05007836 */ /* 0x000fcc0000000000 */
[----:B------:R-:W3:Y:S01]  /*15d20*/  LDC R5, c[0x0][0x3a0] ;  /* 0x0000e800ff057b82 */ /* 0x000ee20000000800 */
[----:B------:R-:W-:Y:S02]  /*15d30*/  ISETP.GE.U32.AND P1, PT, R0, 0x7ffffedd, PT ;  /* 0x7ffffedd0000780c */ /* 0x000fe40003f26070 */
[----:B-1----:R-:W-:-:S05]  /*15d40*/  IADD3 R0, PT, PT, R6, -0xa8, RZ ;  /* 0xffffff5806007810 */ /* 0x002fca0007ffe0ff */
[----:B------:R-:W1:Y:S01]  /*15d50*/  LDC R6, c[0x0][0x3a0] ;  /* 0x0000e800ff067b82 */ /* 0x000e620000000800 */
[----:B------:R-:W-:Y:S01]  /*15d60*/  ISETP.GE.U32.AND P0, PT, R0, 0x7ffffed9, PT ;  /* 0x7ffffed90000780c */ /* 0x000fe20003f06070 */
[----:B------:R-:W-:-:S04]  /*15d70*/  IMAD.WIDE R246, R2, 0x4, R246 ;  /* 0x0000000402f67825 */ /* 0x000fc800078e02f6 */
[----:B-----5:R-:W-:Y:S01]  /*15d80*/  VIADD R0, R4, 0xffffff54 ;  /* 0xffffff5404007836 */ /* 0x020fe20000000000 */
[----:B------:R-:W-:Y:S01]  /*15d90*/  LDGSTS.E [R11+0x26c00], desc[UR8][R246.64], !P2 ;  /* 0x26c00000f60b7fae */ /* 0x000fe2000d1a1008 */
[----:B------:R-:W5:Y:S01]  /*15da0*/  LDC R4, c[0x0][0x3a0] ;  /* 0x0000e800ff047b82 */ /* 0x000f620000000800 */
[----:B------:R-:W-:Y:S02]  /*15db0*/  IMAD.WIDE R244, R2, 0x4, R244 ;  /* 0x0000000402f47825 */ /* 0x000fe400078e02f4 */
[----:B------:R-:W-:Y:S02]  /*15dc0*/  ISETP.GE.U32.AND P4, PT, R0, 0x7ffffed5, PT ;  /* 0x7ffffed50000780c */ /* 0x000fe40003f86070 */
[----:B---3--:R-:W-:Y:S01]  /*15dd0*/  VIADD R0, R5, 0xffffff50 ;  /* 0xffffff5005007836 */ /* 0x008fe20000000000 */
[----:B------:R-:W-:Y:S02]  /*15de0*/  LDGSTS.E [R11+0x26d00], desc[UR8][R244.64], !P2 ;  /* 0x26d00000f40b7fae */ /* 0x000fe4000d1a1008 */
[----:B------:R-:W3:Y:S02]  /*15df0*/  LDC R5, c[0x0][0x3a0] ;  /* 0x0000e800ff057b82 */ /* 0x000ee40000000800 */
[----:B------:R-:W-:Y:S04]  /*15e00*/  LDGSTS.E [R11+0x26e00], desc[UR8][R242.64], !P2 ;  /* 0x26e00000f20b7fae */ /* 0x000fe8000d1a1008 */
[----:B------:R-:W-:Y:S01]  /*15e10*/  LDGSTS.E [R11+0x26f00], desc[UR8][R240.64], !P2 ;  /* 0x26f00000f00b7fae */ /* 0x000fe2000d1a1008 */
[----:B------:R-:W-:-:S02]  /*15e20*/  ISETP.GE.U32.AND P2, PT, R0, 0x7ffffed1, PT ;  /* 0x7ffffed10000780c */ /* 0x000fc40003f46070 */
[----:B-1----:R-:W-:Y:S01]  /*15e30*/  IADD3 R0, PT, PT, R6, -0xb4, RZ ;  /* 0xffffff4c06007810 */ /* 0x002fe20007ffe0ff */
[C---:B------:R-:W-:Y:S01]  /*15e40*/  IMAD.WIDE R56, R2.reuse, 0x4, R36 ;  /* 0x0000000402387825 */ /* 0x040fe200078e0224 */
[----:B------:R-:W1:Y:S01]  /*15e50*/  LDC R6, c[0x0][0x3a0] ;  /* 0x0000e800ff067b82 */ /* 0x000e620000000800 */
[----:B------:R-:W4:Y:S02]  /*15e60*/  LDL.LU.64 R36, [R1+0xaa0] ;  /* 0x000aa00001247983 */ /* 0x000f240000300a00 */
[C---:B------:R-:W-:Y:S02]  /*15e70*/  IMAD.WIDE R50, R2.reuse, 0x4, R34 ;  /* 0x0000000402327825 */ /* 0x040fe400078e0222 */
[----:B------:R-:W4:Y:S02]  /*15e80*/  LDL.LU.64 R34, [R1+0xac0] ;  /* 0x000ac00001227983 */ /* 0x000f240000300a00 */
[C---:B------:R-:W-:Y:S02]  /*15e90*/  IMAD.WIDE R46, R2.reuse, 0x4, R22 ;  /* 0x00000004022e7825 */ /* 0x040fe400078e0216 */
[----:B------:R-:W-:Y:S04]  /*15ea0*/  LDGSTS.E [R11+0x27c00], desc[UR8][R134.64], !P3 ;  /* 0x27c00000860b7fae */ /* 0x000fe8000d9a1008 */
[----:B------:R-:W4:Y:S04]  /*15eb0*/  LDL.LU.64 R22, [R1+0xac8] ;  /* 0x000ac80001167983 */ /* 0x000f280000300a00 */
[----:B------:R-:W-:Y:S04]  /*15ec0*/  LDGSTS.E [R11+0x27d00], desc[UR8][R132.64], !P3 ;  /* 0x27d00000840b7fae */ /* 0x000fe8000d9a1008 */
[----:B------:R-:W-:Y:S01]  /*15ed0*/  LDGSTS.E [R11+0x27e00], desc[UR8][R130.64], !P3 ;  /* 0x27e00000820b7fae */ /* 0x000fe2000d9a1008 */
[----:B------:R-:W-:-:S03]  /*15ee0*/  IMAD.WIDE R44, R2, 0x4, R20 ;  /* 0x00000004022c7825 */ /* 0x000fc600078e0214 */
[----:B------:R-:W-:Y:S01]  /*15ef0*/  LDGSTS.E [R11+0x27f00], desc[UR8][R128.64], !P3 ;  /* 0x27f00000800b7fae */ /* 0x000fe2000d9a1008 */
[----:B------:R-:W-:Y:S01]  /*15f00*/  ISETP.GE.U32.AND P3, PT, R0, 0x7ffffecd, PT ;  /* 0x7ffffecd0000780c */ /* 0x000fe20003f66070 */
[----:B-----5:R-:W-:Y:S02]  /*15f10*/  VIADD R0, R4, 0xffffff48 ;  /* 0xffffff4804007836 */ /* 0x020fe40000000000 */
[----:B------:R-:W-:Y:S01]  /*15f20*/  LDGSTS.E [R11+0x28c00], desc[UR8][R66.64], !P1 ;  /* 0x28c00000420b7fae */ /* 0x000fe2000c9a1008 */
[----:B------:R-:W-:-:S03]  /*15f30*/  IMAD.WIDE R58, R2, 0x4, R38 ;  /* 0x00000004023a7825 */ /* 0x000fc600078e0226 */
[----:B------:R-:W-:Y:S01]  /*15f40*/  LDGSTS.E [R11+0x28d00], desc[UR8][R64.64], !P1 ;  /* 0x28d00000400b7fae */ /* 0x000fe2000c9a1008 */
[C---:B------:R-:W-:Y:S02]  /*15f50*/  IMAD.WIDE R52, R2.reuse, 0x4, R16 ;  /* 0x0000000402347825 */ /* 0x040fe400078e0210 */
[----:B------:R-:W5:Y:S01]  /*15f60*/  LDC R16, c[0x0][0x3a0] ;  /* 0x0000e800ff107b82 */ /* 0x000f620000000800 */
[----:B------:R-:W5:Y:S01]  /*15f70*/  LDL.LU.64 R20, [R1+0xad0] ;  /* 0x000ad00001147983 */ /* 0x000f620000300a00 */
[----:B------:R-:W-:-:S03]  /*15f80*/  IMAD.WIDE R48, R2, 0x4, R32 ;  /* 0x0000000402307825 */ /* 0x000fc600078e0220 */
[----:B------:R-:W-:Y:S01]  /*15f90*/  LDGSTS.E [R11+0x28e00], desc[UR8][R62.64], !P1 ;  /* 0x28e000003e0b7fae */ /* 0x000fe2000c9a1008 */
[----:B------:R-:W-:Y:S02]  /*15fa0*/  IMAD.WIDE R42, R2, 0x4, R30 ;  /* 0x00000004022a7825 */ /* 0x000fe400078e021e */
[----:B------:R-:W4:Y:S01]  /*15fb0*/  LDC R17, c[0x0][0x3a0] ;  /* 0x0000e800ff117b82 */ /* 0x000f220000000800 */
[----:B------:R-:W-:Y:S01]  /*15fc0*/  LDGSTS.E [R11+0x28f00], desc[UR8][R60.64], !P1 ;  /* 0x28f000003c0b7fae */ /* 0x000fe2000c9a1008 */
[----:B------:R-:W-:Y:S01]  /*15fd0*/  ISETP.GE.U32.AND P1, PT, R0, 0x7ffffec9, PT ;  /* 0x7ffffec90000780c */ /* 0x000fe20003f26070 */
[----:B---3--:R-:W-:Y:S02]  /*15fe0*/  VIADD R0, R5, 0xffffff44 ;  /* 0xffffff4405007836 */ /* 0x008fe40000000000 */
[----:B------:R-:W3:Y:S04]  /*15ff0*/  LDL.LU.64 R32, [R1+0xad8] ;  /* 0x000ad80001207983 */ /* 0x000ee80000300a00 */
[----:B------:R-:W-:Y:S01]  /*16000*/  LDGSTS.E [R11+0x29c00], desc[UR8][R58.64], !P0 ;  /* 0x29c000003a0b7fae */ /* 0x000fe2000c1a1008 */
[----:B--2---:R-:W-:-:S03]  /*16010*/  IMAD.WIDE R4, R2, 0x4, R18 ;  /* 0x0000000402047825 */ /* 0x004fc600078e0212 */
[----:B------:R-:W2:Y:S04]  /*16020*/  LDL.LU.64 R30, [R1+0xae0] ;  /* 0x000ae000011e7983 */ /* 0x000ea80000300a00 */
[----:B------:R-:W-:Y:S04]  /*16030*/  LDGSTS.E [R11+0x29d00], desc[UR8][R56.64], !P0 ;  /* 0x29d00000380b7fae */ /* 0x000fe8000c1a1008 */
[----:B------:R-:W2:Y:S01]  /*16040*/  LDL.LU.64 R18, [R1+0xae8] ;  /* 0x000ae80001127983 */ /* 0x000ea20000300a00 */
[----:B------:R-:W-:-:S03]  /*16050*/  IMAD.WIDE R40, R2, 0x4, R28 ;  /* 0x0000000402287825 */ /* 0x000fc600078e021c */
[----:B------:R-:W-:Y:S04]  /*16060*/  LDGSTS.E [R11+0x29e00], desc[UR8][R54.64], !P0 ;  /* 0x29e00000360b7fae */ /* 0x000fe8000c1a1008 */
[----:B------:R-:W-:Y:S01]  /*16070*/  LDGSTS.E [R11+0x29f00], desc[UR8][R52.64], !P0 ;  /* 0x29f00000340b7fae */ /* 0x000fe2000c1a1008 */
[----:B------:R-:W-:Y:S02]  /*16080*/  ISETP.GE.U32.AND P0, PT, R0, 0x7ffffec5, PT ;  /* 0x7ffffec50000780c */ /* 0x000fe40003f06070 */
[----:B-1----:R-:W-:Y:S01]  /*16090*/  IADD3 R0, PT, PT, R6, -0xc0, RZ ;  /* 0xffffff4006007810 */ /* 0x002fe20007ffe0ff */
[----:B------:R-:W2:Y:S01]  /*160a0*/  LDL.LU.64 R38, [R1+0xaf0] ;  /* 0x000af00001267983 */ /* 0x000ea20000300a00 */
[----:B------:R-:W-:-:S03]  /*160b0*/  IMAD.WIDE R6, R2, 0x4, R26 ;  /* 0x0000000402067825 */ /* 0x000fc600078e021a */
[----:B------:R-:W2:Y:S04]  /*160c0*/  LDL.LU.64 R28, [R1+0xaf8] ;  /* 0x000af800011c7983 */ /* 0x000ea80000300a00 */
[----:B------:R-:W2:Y:S04]  /*160d0*/  LDL.LU.64 R26, [R1+0xb00] ;  /* 0x000b0000011a7983 */ /* 0x000ea80000300a00 */
[----:B------:R-:W-:Y:S04]  /*160e0*/  LDGSTS.E [R11+0x2ac00], desc[UR8][R50.64], !P4 ;  /* 0x2ac00000320b7fae */ /* 0x000fe8000e1a1008 */
[----:B------:R-:W-:Y:S04]  /*160f0*/  LDGSTS.E [R11+0x2ad00], desc[UR8][R48.64], !P4 ;  /* 0x2ad00000300b7fae */ /* 0x000fe8000e1a1008 */
[----:B------:R-:W-:Y:S04]  /*16100*/  LDGSTS.E [R11+0x2ae00], desc[UR8][R46.64], !P4 ;  /* 0x2ae000002e0b7fae */ /* 0x000fe8000e1a1008 */
[----:B------:R-:W-:Y:S04]  /*16110*/  LDGSTS.E [R11+0x2af00], desc[UR8][R44.64], !P4 ;  /* 0x2af000002c0b7fae */ /* 0x000fe8000e1a1008 */
[----:B------:R-:W-:Y:S04]  /*16120*/  LDGSTS.E [R11+0x2bc00], desc[UR8][R42.64], !P2 ;  /* 0x2bc000002a0b7fae */ /* 0x000fe8000d1a1008 */
[----:B------:R-:W-:Y:S04]  /*16130*/  LDGSTS.E [R11+0x2bd00], desc[UR8][R40.64], !P2 ;  /* 0x2bd00000280b7fae */ /* 0x000fe8000d1a1008 */
[----:B------:R-:W-:Y:S04]  /*16140*/  LDGSTS.E [R11+0x2be00], desc[UR8][R6.64], !P2 ;  /* 0x2be00000060b7fae */ /* 0x000fe8000d1a1008 */
[----:B------:R-:W-:Y:S01]  /*16150*/  LDGSTS.E [R11+0x2bf00], desc[UR8][R4.64], !P2 ;  /* 0x2bf00000040b7fae */ /* 0x000fe2000d1a1008 */
[----:B----4-:R-:W-:-:S05]  /*16160*/  IMAD.WIDE R72, R2, 0x4, R24 ;  /* 0x0000000402487825 */ /* 0x010fca00078e0218 */
[----:B------:R-:W-:Y:S04]  /*16170*/  STL.64 [R1+0x330], R72 ;  /* 0x0003304801007387 */ /* 0x000fe80000100a00 */
[----:B------:R-:W4:Y:S04]  /*16180*/  LDL.LU.64 R24, [R1+0xb08] ;  /* 0x000b080001187983 */ /* 0x000f280000300a00 */
[----:B------:R5:W-:Y:S01]  /*16190*/  LDGSTS.E [R11+0x2cc00], desc[UR8][R72.64], !P3 ;  /* 0x2cc00000480b7fae */ /* 0x000be2000d9a1008 */
[----:B------:R-:W-:-:S04]  /*161a0*/  IMAD.WIDE R36, R2, 0x4, R36 ;  /* 0x0000000402247825 */ /* 0x000fc800078e0224 */
[C---:B------:R-:W-:Y:S01]  /*161b0*/  IMAD.WIDE R34, R2.reuse, 0x4, R34 ;  /* 0x0000000402227825 */ /* 0x040fe200078e0222 */
[----:B------:R1:W-:Y:S03]  /*161c0*/  STL.64 [R1+0x338], R36 ;  /* 0x0003382401007387 */ /* 0x0003e60000100a00 */
[C---:B------:R-:W-:Y:S01]  /*161d0*/  IMAD.WIDE R22, R2.reuse, 0x4, R22 ;  /* 0x0000000402167825 */ /* 0x040fe200078e0216 */
[----:B------:R1:W-:Y:S04]  /*161e0*/  STL.64 [R1+0x348], R34 ;  /* 0x0003482201007387 */ /* 0x0003e80000100a00 */
[----:B------:R-:W-:Y:S04]  /*161f0*/  LDGSTS.E [R11+0x2cd00], desc[UR8][R36.64], !P3 ;  /* 0x2cd00000240b7fae */ /* 0x000fe8000d9a1008 */
[----:B------:R5:W-:Y:S04]  /*16200*/  STL.64 [R1+0x358], R22 ;  /* 0x0003581601007387 */ /* 0x000be80000100a00 */
[----:B------:R-:W-:Y:S04]  /*16210*/  LDGSTS.E [R11+0x2ce00], desc[UR8][R34.64], !P3 ;  /* 0x2ce00000220b7fae */ /* 0x000fe8000d9a1008 */
[----:B-1----:R-:W4:Y:S04]  /*16220*/  LDL.LU.64 R36, [R1+0xb10] ;  /* 0x000b100001247983 */ /* 0x002f280000300a00 */
[----:B------:R-:W-:Y:S01]  /*16230*/  LDGSTS.E [R11+0x2cf00], desc[UR8][R22.64], !P3 ;  /* 0x2cf00000160b7fae */ /* 0x000fe2000d9a1008 */
[----:B-----5:R-:W-:-:S03]  /*16240*/  IMAD.WIDE R72, R2, 0x4, R20 ;  /* 0x0000000402487825 */ /* 0x020fc600078e0214 */
[----:B------:R-:W5:Y:S04]  /*16250*/  LDL.LU.64 R34, [R1+0xb20] ;  /* 0x000b200001227983 */ /* 0x000f680000300a00 */
[----:B------:R1:W-:Y:S04]  /*16260*/  LDGSTS.E [R11+0x2dc00], desc[UR8][R72.64], !P1 ;  /* 0x2dc00000480b7fae */ /* 0x0003e8000c9a1008 */
[----:B------:R-:W5:Y:S01]  /*16270*/  LDL.LU.64 R22, [R1+0xb28] ;  /* 0x000b280001167983 */ /* 0x000f620000300a00 */
[----:B---3--:R-:W-:-:S03]  /*16280*/  IMAD.WIDE R32, R2, 0x4, R32 ;  /* 0x0000000402207825 */ /* 0x008fc600078e0220 */
[----:B------:R1:W-:Y:S04]  /*16290*/  STL.64 [R1+0x390], R72 ;  /* 0x0003904801007387 */ /* 0x0003e80000100a00 */
[----:B------:R-:W3:Y:S01]  /*162a0*/  LDL.LU.64 R20, [R1+0xb38] ;  /* 0x000b380001147983 */ /* 0x000ee20000300a00 */
[----:B--2---:R-:W-:-:S03]  /*162b0*/  IMAD.WIDE R30, R2, 0x4, R30 ;  /* 0x00000004021e7825 */ /* 0x004fc600078e021e */
[----:B------:R2:W-:Y:S01]  /*162c0*/  STL.64 [R1+0x398], R32 ;  /* 0x0003982001007387 */ /* 0x0005e20000100a00 */
[----:B------:R-:W-:-:S03]  /*162d0*/  IMAD.WIDE R18, R2, 0x4, R18 ;  /* 0x0000000402127825 */ /* 0x000fc600078e0212 */
[----:B------:R1:W-:Y:S04]  /*162e0*/  STL.64 [R1+0x4a0], R30 ;  /* 0x0004a01e01007387 */ /* 0x0003e80000100a00 */
[----:B------:R-:W-:Y:S04]  /*162f0*/  LDGSTS.E [R11+0x2dd00], desc[UR8][R32.64], !P1 ;  /* 0x2dd00000200b7fae */ /* 0x000fe8000c9a1008 */
[----:B------:R2:W-:Y:S01]  /*16300*/  STL.64 [R1+0x4d8], R18 ;  /* 0x0004d81201007387 */ /* 0x0005e20000100a00 */
[----:B------:R-:W-:-:S03]  /*16310*/  IMAD.WIDE R74, R2, 0x4, R38 ;  /* 0x00000004024a7825 */ /* 0x000fc600078e0226 */
[----:B------:R-:W-:Y:S01]  /*16320*/  LDGSTS.E [R11+0x2de00], desc[UR8][R30.64], !P1 ;  /* 0x2de000001e0b7fae */ /* 0x000fe2000c9a1008 */
[----:B-1----:R-:W-:-:S03]  /*16330*/  IMAD.WIDE R72, R2, 0x4, R28 ;  /* 0x0000000402487825 */ /* 0x002fc600078e021c */
[----:B--2---:R-:W2:Y:S01]  /*16340*/  LDL.LU.64 R32, [R1+0xbc8] ;  /* 0x000bc80001207983 */ /* 0x004ea20000300a00 */
[----:B------:R-:W-:-:S03]  /*16350*/  IMAD.WIDE R26, R2, 0x4, R26 ;  /* 0x00000004021a7825 */ /* 0x000fc600078e021a */
[----:B------:R1:W-:Y:S04]  /*16360*/  LDGSTS.E [R11+0x2df00], desc[UR8][R18.64], !P1 ;  /* 0x2df00000120b7fae */ /* 0x0003e8000c9a1008 */
[----:B------:R-:W2:Y:S04]  /*16370*/  LDL.LU.64 R30, [R1+0xbd0] ;  /* 0x000bd000011e7983 */ /* 0x000ea80000300a00 */
[----:B------:R-:W-:Y:S04]  /*16380*/  STL.64 [R1+0x510], R74 ;  /* 0x0005104a01007387 */ /* 0x000fe80000100a00 */
[----:B------:R-:W2:Y:S01]  /*16390*/  LDL.LU.64 R38, [R1+0xbe8] ;  /* 0x000be80001267983 */ /* 0x000ea20000300a00 */
[----:B------:R-:W-:Y:S01]  /*163a0*/  ISETP.GE.U32.AND P4, PT, R0, 0x7ffffec1, PT ;  /* 0x7ffffec10000780c */ /* 0x000fe20003f86070 */
[----:B-1----:R-:W1:Y:S02]  /*163b0*/  LDC R18, c[0x0][0x3a0] ;  /* 0x0000e800ff127b82 */ /* 0x002e640000000800 */
[----:B------:R-:W-:Y:S04]  /*163c0*/  STL.64 [R1+0x518], R72 ;  /* 0x0005184801007387 */ /* 0x000fe80000100a00 */
[----:B------:R-:W2:Y:S04]  /*163d0*/  LDL.LU.64 R28, [R1+0xbf0] ;  /* 0x000bf000011c7983 */ /* 0x000ea80000300a00 */
[----:B------:R1:W-:Y:S04]  /*163e0*/  LDGSTS.E [R11+0x2ec00], desc[UR8][R74.64], !P0 ;  /* 0x2ec000004a0b7fae */ /* 0x0003e8000c1a1008 */
[----:B------:R1:W-:Y:S04]  /*163f0*/  STL.64 [R1+0x520], R26 ;  /* 0x0005201a01007387 */ /* 0x0003e80000100a00 */
[----:B------:R5:W-:Y:S04]  /*16400*/  LDGSTS.E [R11+0x2ed00], desc[UR8][R72.64], !P0 ;  /* 0x2ed00000480b7fae */ /* 0x000be8000c1a1008 */
[----:B------:R-:W-:Y:S01]  /*16410*/  LDGSTS.E [R11+0x2ee00], desc[UR8][R26.64], !P0 ;  /* 0x2ee000001a0b7fae */ /* 0x000fe2000c1a1008 */
[----:B----4-:R-:W-:-:S05]  /*16420*/  IMAD.WIDE R24, R2, 0x4, R24 ;  /* 0x0000000402187825 */ /* 0x010fca00078e0218 */
[----:B------:R4:W-:Y:S04]  /*16430*/  STL.64 [R1+0x528], R24 ;  /* 0x0005281801007387 */ /* 0x0009e80000100a00 */
[----:B-1----:R-:W2:Y:S01]  /*16440*/  LDL.LU.64 R26, [R1+0xcb8] ;  /* 0x000cb800011a7983 */ /* 0x002ea20000300a00 */
[----:B------:R-:W-:Y:S02]  /*16450*/  VIADD R0, R15, 0xffffff3c ;  /* 0xffffff3c0f007836 */ /* 0x000fe40000000000 */
[----:B------:R-:W1:Y:S01]  /*16460*/  LDC R15, c[0x0][0x3a0] ;  /* 0x0000e800ff0f7b82 */ /* 0x000e620000000800 */
[----:B------:R-:W-:Y:S02]  /*16470*/  LDGSTS.E [R11+0x2ef00], desc[UR8][R24.64], !P0 ;  /* 0x2ef00000180b7fae */ /* 0x000fe4000c1a1008 */
[----:B------:R-:W-:-:S02]  /*16480*/  ISETP.GE.U32.AND P2, PT, R0, 0x7ffffebd, PT ;  /* 0x7ffffebd0000780c */ /* 0x000fc40003f46070 */
[----:B----4-:R-:W4:Y:S01]  /*16490*/  LDL.LU.64 R24, [R1+0xcb0] ;  /* 0x000cb00001187983 */ /* 0x010f220000300a00 */
[----:B------:R-:W-:-:S05]  /*164a0*/  IMAD.WIDE R74, R2, 0x4, R36 ;  /* 0x00000004024a7825 */ /* 0x000fca00078e0224 */
[----:B------:R-:W-:Y:S01]  /*164b0*/  STL.64 [R1+0x590], R74 ;  /* 0x0005904a01007387 */ /* 0x000fe20000100a00 */
[----:B-----5:R-:W-:-:S03]  /*164c0*/  IMAD.WIDE R72, R2, 0x4, R34 ;  /* 0x0000000402487825 */ /* 0x020fc600078e0222 */
[----:B------:R2:W-:Y:S04]  /*164d0*/  LDGSTS.E [R11+0x2fc00], desc[UR8][R74.64], !P4 ;  /* 0x2fc000004a0b7fae */ /* 0x0005e8000e1a1008 */
[----:B------:R5:W-:Y:S01]  /*164e0*/  LDGSTS.E [R11+0x2fd00], desc[UR8][R72.64], !P4 ;  /* 0x2fd00000480b7fae */ /* 0x000be2000e1a1008 */
[----:B------:R-:W-:-:S03]  /*164f0*/  IMAD.WIDE R36, R2, 0x4, R22 ;  /* 0x0000000402247825 */ /* 0x000fc600078e0216 */
[----:B------:R-:W4:Y:S04]  /*16500*/  LDL.LU.64 R22, [R1+0xca8] ;  /* 0x000ca80001167983 */ /* 0x000f280000300a00 */
[----:B------:R-:W-:Y:S01]  /*16510*/  STL.64 [R1+0x598], R72 ;  /* 0x0005984801007387 */ /* 0x000fe20000100a00 */
[----:B---3--:R-:W-:-:S03]  /*16520*/  IMAD.WIDE R34, R2, 0x4, R20 ;  /* 0x0000000402227825 */ /* 0x008fc600078e0214 */
[----:B------:R-:W3:Y:S04]  /*16530*/  LDL.LU.64 R20, [R1+0xca0] ;  /* 0x000ca00001147983 */ /* 0x000ee80000300a00 */
[----:B------:R1:W-:Y:S04]  /*16540*/  STL.64 [R1+0x5a0], R36 ;  /* 0x0005a02401007387 */ /* 0x0003e80000100a00 */
[----:B------:R1:W-:Y:S04]  /*16550*/  STL.64 [R1+0x5a8], R34 ;  /* 0x0005a82201007387 */ /* 0x0003e80000100a00 */
[----:B------:R-:W-:Y:S04]  /*16560*/  LDGSTS.E [R11+0x2fe00], desc[UR8][R36.64], !P4 ;  /* 0x2fe00000240b7fae */ /* 0x000fe8000e1a1008 */
[----:B------:R-:W-:Y:S04]  /*16570*/  LDGSTS.E [R11+0x2ff00], desc[UR8][R34.64], !P4 ;  /* 0x2ff00000220b7fae */ /* 0x000fe8000e1a1008 */
[----:B-1----:R-:W3:Y:S01]  /*16580*/  LDL.LU.64 R36, [R1+0xc98] ;  /* 0x000c980001247983 */ /* 0x002ee20000300a00 */
[----:B--2---:R-:W-:-:S03]  /*16590*/  IMAD.WIDE R74, R2, 0x4, R32 ;  /* 0x00000004024a7825 */ /* 0x004fc600078e0220 */
[----:B------:R-:W2:Y:S01]  /*165a0*/  LDL.LU.64 R34, [R1+0xc90] ;  /* 0x000c900001227983 */ /* 0x000ea20000300a00 */
[----:B-----5:R-:W-:-:S03]  /*165b0*/  IMAD.WIDE R72, R2, 0x4, R30 ;  /* 0x0000000402487825 */ /* 0x020fc600078e021e */
[----:B------:R-:W-:Y:S04]  /*165c0*/  STL.64 [R1+0x620], R74 ;  /* 0x0006204a01007387 */ /* 0x000fe80000100a00 */
[----:B------:R-:W5:Y:S01]  /*165d0*/  LDL.LU.64 R32, [R1+0xc88] ;  /* 0x000c880001207983 */ /* 0x000f620000300a00 */
[----:B------:R-:W-:-:S03]  /*165e0*/  IMAD.WIDE R38, R2, 0x4, R38 ;  /* 0x0000000402267825 */ /* 0x000fc600078e0226 */
[----:B------:R-:W-:Y:S04]  /*165f0*/  STL.64 [R1+0x628], R72 ;  /* 0x0006284801007387 */ /* 0x000fe80000100a00 */
[----:B------:R1:W-:Y:S01]  /*16600*/  LDGSTS.E [R11+0x30c00], desc[UR8][R74.64], !P2 ;  /* 0x30c000004a0b7fae */ /* 0x0003e2000d1a1008 */
[----:B------:R-:W-:-:S03]  /*16610*/  IMAD.WIDE R28, R2, 0x4, R28 ;  /* 0x00000004021c7825 */ /* 0x000fc600078e021c */
[----:B------:R-:W5:Y:S04]  /*16620*/  LDL.LU.64 R30, [R1+0xc80] ;  /* 0x000c8000011e7983 */ /* 0x000f680000300a00 */
[----:B------:R-:W-:Y:S04]  /*16630*/  LDGSTS.E [R11+0x30d00], desc[UR8][R72.64], !P2 ;  /* 0x30d00000480b7fae */ /* 0x000fe8000d1a1008 */
[----:B------:R-:W-:Y:S04]  /*16640*/  STL.64 [R1+0x630], R38 ;  /* 0x0006302601007387 */ /* 0x000fe80000100a00 */
[----:B------:R-:W-:Y:S04]  /*16650*/  LDGSTS.E [R11+0x30e00], desc[UR8][R38.64], !P2 ;  /* 0x30e00000260b7fae */ /* 0x000fe8000d1a1008 */
[----:B------:R1:W-:Y:S04]  /*16660*/  STL.64 [R1+0x638], R28 ;  /* 0x0006381c01007387 */ /* 0x0003e80000100a00 */
[----:B------:R1:W-:Y:S04]  /*16670*/  LDGSTS.E [R11+0x30f00], desc[UR8][R28.64], !P2 ;  /* 0x30f000001c0b7fae */ /* 0x0003e8000d1a1008 */
        /* <DEDUP_REMOVED lines=8> */
[----:B----4-:R-:W-:Y:S01]  /*16700*/  IMAD.WIDE R24, R2, 0x4, R24 ;  /* 0x0000000402187825 */ /* 0x010fe200078e0218 */
[----:B------:R-:W-:-:S03]  /*16710*/  IADD3 R0, PT, PT, R17, -0xcc, RZ ;  /* 0xffffff3411007810 */ /* 0x000fc60007ffe0ff */
[----:B------:R-:W4:Y:S01]  /*16720*/  LDC R17, c[0x0][0x3a0] ;  /* 0x0000e800ff117b82 */ /* 0x000f220000000800 */
[----:B------:R1:W-:Y:S01]  /*16730*/  STL.64 [R1+0x6a8], R24 ;  /* 0x0006a81801007387 */ /* 0x0003e20000100a00 */
[----:B------:R-:W-:-:S03]  /*16740*/  ISETP.GE.U32.AND P1, PT, R0, 0x7ffffeb5, PT ;  /* 0x7ffffeb50000780c */ /* 0x000fc60003f26070 */
[----:B------:R-:W4:Y:S01]  /*16750*/  LDL.LU.64 R26, [R1+0xc60] ;  /* 0x000c6000011a7983 */ /* 0x000f220000300a00 */
[----:B------:R-:W-:Y:S02]  /*16760*/  VIADD R0, R15, 0xffffff30 ;  /* 0xffffff300f007836 */ /* 0x000fe40000000000 */
[----:B------:R-:W1:Y:S01]  /*16770*/  LDC R15, c[0x0][0x3a0] ;  /* 0x0000e800ff0f7b82 */ /* 0x000e620000000800 */
[----:B------:R1:W-:Y:S04]  /*16780*/  LDGSTS.E [R11+0x31c00], desc[UR8][R74.64], !P3 ;  /* 0x31c000004a0b7fae */ /* 0x0003e8000d9a1008 */
[----:B------:R-:W-:Y:S01]  /*16790*/  LDGSTS.E [R11+0x31d00], desc[UR8][R24.64], !P3 ;  /* 0x31d00000180b7fae */ /* 0x000fe2000d9a1008 */
[----:B------:R-:W-:Y:S01]  /*167a0*/  ISETP.GE.U32.AND P0, PT, R0, 0x7ffffeb1, PT ;  /* 0x7ffffeb10000780c */ /* 0x000fe20003f06070 */
[----:B------:R-:W-:-:S04]  /*167b0*/  IMAD.WIDE R22, R2, 0x4, R22 ;  /* 0x0000000402167825 */ /* 0x000fc800078e0216 */
[C---:B---3--:R-:W-:Y:S01]  /*167c0*/  IMAD.WIDE R20, R2.reuse, 0x4, R20 ;  /* 0x0000000402147825 */ /* 0x048fe200078e0214 */
[----:B------:R3:W-:Y:S04]  /*167d0*/  STL.64 [R1+0x6b0], R22 ;  /* 0x0006b01601007387 */ /* 0x0007e80000100a00 */
[----:B------:R2:W-:Y:S04]  /*167e0*/  STL.64 [R1+0x6b8], R20 ;  /* 0x0006b81401007387 */ /* 0x0005e80000100a00 */
[----:B-1----:R-:W4:Y:S04]  /*167f0*/  LDL.LU.64 R24, [R1+0xc58] ;  /* 0x000c580001187983 */ /* 0x002f280000300a00 */
[----:B------:R-:W-:Y:S04]  /*16800*/  LDGSTS.E [R11+0x31e00], desc[UR8][R22.64], !P3 ;  /* 0x31e00000160b7fae */ /* 0x000fe8000d9a1008 */
[----:B------:R-:W-:Y:S01]  /*16810*/  LDGSTS.E [R11+0x31f00], desc[UR8][R20.64], !P3 ;  /* 0x31f00000140b7fae */ /* 0x000fe2000d9a1008 */
[----:B------:R-:W-:-:S03]  /*16820*/  IMAD.WIDE R36, R2, 0x4, R36 ;  /* 0x0000000402247825 */ /* 0x000fc600078e0224 */
[----:B---3--:R-:W3:Y:S01]  /*16830*/  LDL.LU.64 R22, [R1+0xc50] ;  /* 0x000c500001167983 */ /* 0x008ee20000300a00 */
[----:B--2---:R-:W-:-:S03]  /*16840*/  IMAD.WIDE R34, R2, 0x4, R34 ;  /* 0x0000000402227825 */ /* 0x004fc600078e0222 */
[----:B------:R-:W2:Y:S04]  /*16850*/  LDL.LU.64 R20, [R1+0xc48] ;  /* 0x000c480001147983 */ /* 0x000ea80000300a00 */
[----:B------:R1:W-:Y:S01]  /*16860*/  STL.64 [R1+0x720], R36 ;  /* 0x0007202401007387 */ /* 0x0003e20000100a00 */
[----:B-----5:R-:W-:-:S03]  /*16870*/  IMAD.WIDE R32, R2, 0x4, R32 ;  /* 0x0000000402207825 */ /* 0x020fc600078e0220 */
[----:B------:R5:W-:Y:S04]  /*16880*/  STL.64 [R1+0x728], R34 ;  /* 0x0007282201007387 */ /* 0x000be80000100a00 */
[----:B------:R-:W-:Y:S04]  /*16890*/  LDGSTS.E [R11+0x32c00], desc[UR8][R36.64], !P1 ;  /* 0x32c00000240b7fae */ /* 0x000fe8000c9a1008 */
[----:B------:R5:W-:Y:S01]  /*168a0*/  STL.64 [R1+0x730], R32 ;  /* 0x0007302001007387 */ /* 0x000be20000100a00 */
[----:B------:R-:W-:-:S03]  /*168b0*/  IMAD.WIDE R30, R2, 0x4, R30 ;  /* 0x00000004021e7825 */ /* 0x000fc600078e021e */
[----:B------:R-:W-:Y:S04]  /*168c0*/  LDGSTS.E [R11+0x32d00], desc[UR8][R34.64], !P1 ;  /* 0x32d00000220b7fae */ /* 0x000fe8000c9a1008 */
[----:B-1----:R-:W2:Y:S04]  /*168d0*/  LDL.LU.64 R36, [R1+0xc40] ;  /* 0x000c400001247983 */ /* 0x002ea80000300a00 */
[----:B------:R1:W-:Y:S04]  /*168e0*/  STL.64 [R1+0x738], R30 ;  /* 0x0007381e01007387 */ /* 0x0003e80000100a00 */
[----:B------:R-:W-:Y:S04]  /*168f0*/  LDGSTS.E [R11+0x32e00], desc[UR8][R32.64], !P1 ;  /* 0x32e00000200b7fae */ /* 0x000fe8000c9a1008 */
[----:B-----5:R-:W5:Y:S04]  /*16900*/  LDL.LU.64 R34, [R1+0xc38] ;  /* 0x000c380001227983 */ /* 0x020f680000300a00 */
[----:B------:R-:W-:Y:S04]  /*16910*/  LDGSTS.E [R11+0x32f00], desc[UR8][R30.64], !P1 ;  /* 0x32f000001e0b7fae */ /* 0x000fe8000c9a1008 */
[----:B------:R-:W5:Y:S01]  /*16920*/  LDL.LU.64 R32, [R1+0xc30] ;  /* 0x000c300001207983 */ /* 0x000f620000300a00 */
[----:B------:R-:W-:-:S03]  /*16930*/  IMAD.WIDE R28, R2, 0x4, R28 ;  /* 0x00000004021c7825 */ /* 0x000fc600078e021c */
[----:B-1----:R-:W5:Y:S01]  /*16940*/  LDL.LU.64 R30, [R1+0xc28] ;  /* 0x000c2800011e7983 */ /* 0x002f620000300a00 */
[----:B------:R-:W-:-:S03]  /*16950*/  IMAD.WIDE R72, R2, 0x4, R72 ;  /* 0x0000000402487825 */ /* 0x000fc600078e0248 */
[----:B------:R1:W-:Y:S04]  /*16960*/  STL.64 [R1+0x7a0], R28 ;  /* 0x0007a01c01007387 */ /* 0x0003e80000100a00 */
[----:B------:R-:W-:Y:S04]  /*16970*/  STL.64 [R1+0x7a8], R72 ;  /* 0x0007a84801007387 */ /* 0x000fe80000100a00 */
[----:B------:R-:W-:Y:S01]  /*16980*/  LDGSTS.E [R11+0x33c00], desc[UR8][R28.64], !P0 ;  /* 0x33c000001c0b7fae */ /* 0x000fe2000c1a1008 */
[----:B------:R-:W-:-:S03]  /*16990*/  IMAD.WIDE R38, R2, 0x4, R38 ;  /* 0x0000000402267825 */ /* 0x000fc600078e0226 */
[----:B------:R3:W-:Y:S04]  /*169a0*/  LDGSTS.E [R11+0x33d00], desc[UR8][R72.64], !P0 ;  /* 0x33d00000480b7fae */ /* 0x0007e8000c1a1008 */
[----:B------:R-:W-:Y:S04]  /*169b0*/  STL.64 [R1+0x7b0], R38 ;  /* 0x0007b02601007387 */ /* 0x000fe80000100a00 */
[----:B-1----:R-:W5:Y:S01]  /*169c0*/  LDL.LU.64 R28, [R1+0xc20] ;  /* 0x000c2000011c7983 */ /* 0x002f620000300a00 */
[----:B------:R-:W-:Y:S02]  /*169d0*/  VIADD R0, R16, 0xffffff2c ;  /* 0xffffff2c10007836 */ /* 0x000fe40000000000 */
[----:B------:R-:W1:Y:S01]  /*169e0*/  LDC R16, c[0x0][0x3a0] ;  /* 0x0000e800ff107b82 */ /* 0x000e620000000800 */
[----:B------:R2:W-:Y:S01]  /*169f0*/  LDGSTS.E [R11+0x33e00], desc[UR8][R38.64], !P0 ;  /* 0x33e00000260b7fae */ /* 0x0005e2000c1a1008 */
[----:B----4-:R-:W-:Y:S01]  /*16a00*/  IMAD.WIDE R26, R2, 0x4, R26 ;  /* 0x00000004021a7825 */ /* 0x010fe200078e021a */
[----:B------:R-:W-:-:S04]  /*16a10*/  ISETP.GE.U32.AND P4, PT, R0, 0x7ffffead, PT ;  /* 0x7ffffead0000780c */ /* 0x000fc80003f86070 */
[----:B------:R4:W-:Y:S01]  /*16a20*/  STL.64 [R1+0x7b8], R26 ;  /* 0x0007b81a01007387 */ /* 0x0009e20000100a00 */
[----:B------:R-:W-:Y:S02]  /*16a30*/  IADD3 R0, PT, PT, R18, -0xd8, RZ ;  /* 0xffffff2812007810 */ /* 0x000fe40007ffe0ff */
[----:B------:R-:W1:Y:S01]  /*16a40*/  LDC R18, c[0x0][0x3a0] ;  /* 0x0000e800ff127b82 */ /* 0x000e620000000800 */
[----:B------:R1:W-:Y:S01]  /*16a50*/  LDGSTS.E [R11+0x33f00], desc[UR8][R26.64], !P0 ;  /* 0x33f000001a0b7fae */ /* 0x0003e2000c1a1008 */
[----:B------:R-:W-:-:S03]  /*16a60*/  ISETP.GE.U32.AND P2, PT, R0, 0x7ffffea9, PT ;  /* 0x7ffffea90000780c */ /* 0x000fc60003f46070 */
[----:B----4-:R-:W1:Y:S01]  /*16a70*/  LDL.LU.64 R26, [R1+0xc18] ;  /* 0x000c1800011a7983 */ /* 0x010e620000300a00 */
[----:B------:R-:W-:-:S05]  /*16a80*/  IMAD.WIDE R74, R2, 0x4, R24 ;  /* 0x00000004024a7825 */ /* 0x000fca00078e0218 */
[----:B------:R-:W-:Y:S04]  /*16a90*/  STL.64 [R1+0x820], R74 ;  /* 0x0008204a01007387 */ /* 0x000fe80000100a00 */
[----:B------:R-:W4:Y:S04]  /*16aa0*/  LDL.LU.64 R24, [R1+0xc10] ;  /* 0x000c100001187983 */ /* 0x000f280000300a00 */
[----:B------:R-:W-:Y:S01]  /*16ab0*/  LDGSTS.E [R11+0x34c00], desc[UR8][R74.64], !P4 ;  /* 0x34c000004a0b7fae */ /* 0x000fe2000e1a1008 */
[----:B---3--:R-:W-:-:S04]  /*16ac0*/  IMAD.WIDE R72, R2, 0x4, R22 ;  /* 0x0000000402487825 */ /* 0x008fc800078e0216 */
[C---:B--2---:R-:W-:Y:S01]  /*16ad0*/  IMAD.WIDE R38, R2.reuse, 0x4, R20 ;  /* 0x0000000402267825 */ /* 0x044fe200078e0214 */
[----:B------:R2:W-:Y:S04]  /*16ae0*/  STL.64 [R1+0x828], R72 ;  /* 0x0008284801007387 */ /* 0x0005e80000100a00 */
[----:B------:R-:W3:Y:S04]  /*16af0*/  LDL.LU.64 R22, [R1+0xc08] ;  /* 0x000c080001167983 */ /* 0x000ee80000300a00 */
[----:B------:R2:W-:Y:S04]  /*16b00*/  STL.64 [R1+0x830], R38 ;  /* 0x0008302601007387 */ /* 0x0005e80000100a00 */
[----:B------:R-:W3:Y:S04]  /*16b10*/  LDL.LU.64 R20, [R1+0xc00] ;  /* 0x000c000001147983 */ /* 0x000ee80000300a00 */
[----:B------:R1:W-:Y:S04]  /*16b20*/  LDGSTS.E [R11+0x34d00], desc[UR8][R72.64], !P4 ;  /* 0x34d00000480b7fae */ /* 0x0003e8000e1a1008 */
[----:B------:R1:W-:Y:S01]  /*16b30*/  LDGSTS.E [R11+0x34e00], desc[UR8][R38.64], !P4 ;  /* 0x34e00000260b7fae */ /* 0x0003e2000e1a1008 */
[----:B------:R-:W-:-:S05]  /*16b40*/  IMAD.WIDE R36, R2, 0x4, R36 ;  /* 0x0000000402247825 */ /* 0x000fca00078e0224 */
[----:B------:R5:W-:Y:S04]  /*16b50*/  STL.64 [R1+0x838], R36 ;  /* 0x0008382401007387 */ /* 0x000be80000100a00 */
[----:B--2---:R-:W2:Y:S01]  /*16b60*/  LDL.LU.64 R72, [R1+0xbf8] ;  /* 0x000bf80001487983 */ /* 0x004ea20000300a00 */
[----:B-----5:R-:W-:-:S03]  /*16b70*/  IMAD.WIDE R34, R2, 0x4, R34 ;  /* 0x0000000402227825 */ /* 0x020fc600078e0222 */
[----:B------:R5:W-:Y:S04]  /*16b80*/  LDGSTS.E [R11+0x34f00], desc[UR8][R36.64], !P4 ;  /* 0x34f00000240b7fae */ /* 0x000be8000e1a1008 */
[----:B------:R-:W-:Y:S01]  /*16b90*/  STL.64 [R1+0x8a0], R34 ;  /* 0x0008a02201007387 */ /* 0x000fe20000100a00 */
[----:B------:R-:W-:-:S03]  /*16ba0*/  IMAD.WIDE R32, R2, 0x4, R32 ;  /* 0x0000000402207825 */ /* 0x000fc600078e0220 */
[----:B------:R-:W5:Y:S04]  /*16bb0*/  LDL.LU.64 R38, [R1+0xbe0] ;  /* 0x000be00001267983 */ /* 0x000f680000300a00 */
[----:B------:R1:W-:Y:S01]  /*16bc0*/  STL.64 [R1+0x8a8], R32 ;  /* 0x0008a82001007387 */ /* 0x0003e20000100a00 */
[----:B------:R-:W-:-:S03]  /*16bd0*/  IMAD.WIDE R30, R2, 0x4, R30 ;  /* 0x00000004021e7825 */ /* 0x000fc600078e021e */
[----:B------:R-:W5:Y:S04]  /*16be0*/  LDL.LU.64 R36, [R1+0xbd8] ;  /* 0x000bd80001247983 */ /* 0x000f680000300a00 */
[----:B------:R1:W-:Y:S04]  /*16bf0*/  STL.64 [R1+0x8b0], R30 ;  /* 0x0008b01e01007387 */ /* 0x0003e80000100a00 */
[----:B------:R-:W5:Y:S04]  /*16c00*/  LDL.LU.64 R74, [R1+0xbc0] ;  /* 0x000bc000014a7983 */ /* 0x000f680000300a00 */
[----:B------:R-:W-:Y:S04]  /*16c10*/  LDGSTS.E [R11+0x35c00], desc[UR8][R34.64], !P2 ;  /* 0x35c00000220b7fae */ /* 0x000fe8000d1a1008 */
[----:B------:R1:W-:Y:S04]  /*16c20*/  LDGSTS.E [R11+0x35d00], desc[UR8][R32.64], !P2 ;  /* 0x35d00000200b7fae */ /* 0x0003e8000d1a1008 */
[----:B------:R1:W-:Y:S01]  /*16c30*/  LDGSTS.E [R11+0x35e00], desc[UR8][R30.64], !P2 ;  /* 0x35e000001e0b7fae */ /* 0x0003e2000d1a1008 */
[----:B------:R-:W-:-:S05]  /*16c40*/  IMAD.WIDE R28, R2, 0x4, R28 ;  /* 0x00000004021c7825 */ /* 0x000fca00078e021c */
[----:B------:R1:W-:Y:S04]  /*16c50*/  STL.64 [R1+0x8b8], R28 ;  /* 0x0008b81c01007387 */ /* 0x0003e80000100a00 */
[----:B-1----:R-:W5:Y:S04]  /*16c60*/  LDL.LU.64 R32, [R1+0xbb8] ;  /* 0x000bb80001207983 */ /* 0x002f680000300a00 */
[----:B------:R-:W5:Y:S04]  /*16c70*/  LDL.LU.64 R30, [R1+0xba8] ;  /* 0x000ba800011e7983 */ /* 0x000f680000300a00 */
[----:B------:R1:W-:Y:S04]  /*16c80*/  LDGSTS.E [R11+0x35f00], desc[UR8][R28.64], !P2 ;  /* 0x35f000001c0b7fae */ /* 0x0003e8000d1a1008 */
[----:B------:R-:W1:Y:S04]  /*16c90*/  LDL.LU.64 R28, [R1+0xb98] ;  /* 0x000b9800011c7983 */ /* 0x000e680000300a00 */
[----:B------:R-:W5:Y:S01]  /*16ca0*/  LDL.LU.64 R34, [R1+0xb90] ;  /* 0x000b900001227983 */ /* 0x000f620000300a00 */
[----:B------:R-:W-:-:S02]  /*16cb0*/  VIADD R0, R15, 0xffffff24 ;  /* 0xffffff240f007836 */ /* 0x000fc40000000000 */
[----:B------:R-:W4:Y:S03]  /*16cc0*/  LDC R15, c[0x0][0x3a0] ;  /* 0x0000e800ff0f7b82 */ /* 0x000f260000000800 */
[----:B------:R-:W-:Y:S01]  /*16cd0*/  ISETP.GE.U32.AND P3, PT, R0, 0x7ffffea5, PT ;  /* 0x7ffffea50000780c */ /* 0x000fe20003f66070 */
[----:B------:R-:W-:Y:S02]  /*16ce0*/  VIADD R0, R17, 0xffffff20 ;  /* 0xffffff2011007836 */ /* 0x000fe40000000000 */
[----:B------:R-:W-:Y:S02]  /*16cf0*/  IMAD.WIDE R26, R2, 0x4, R26 ;  /* 0x00000004021a7825 */ /* 0x000fe400078e021a */
[----:B------:R-:W1:Y:S01]  /*16d00*/  LDC R17, c[0x0][0x3a0] ;  /* 0x0000e800ff117b82 */ /* 0x000e620000000800 */
[----:B------:R-:W-:Y:S02]  /*16d10*/  ISETP.GE.U32.AND P1, PT, R0, 0x7ffffea1, PT ;  /* 0x7ffffea10000780c */ /* 0x000fe40003f26070 */
[----:B------:R-:W-:-:S05]  /*16d20*/  IADD3 R0, PT, PT, R18, -0xe4, RZ ;  /* 0xffffff1c12007810 */ /* 0x000fca0007ffe0ff */
[----:B------:R-:W4:Y:S01]  /*16d30*/  LDC R18, c[0x0][0x3a0] ;  /* 0x0000e800ff127b82 */ /* 0x000f220000000800 */
[----:B------:R-:W-:Y:S01]  /*16d40*/  ISETP.GE.U32.AND P0, PT, R0, 0x7ffffe9d, PT ;  /* 0x7ffffe9d0000780c */ /* 0x000fe20003f06070 */
[----:B------:R-:W-:Y:S01]  /*16d50*/  VIADD R0, R16, 0xffffff18 ;  /* 0xffffff1810007836 */ /* 0x000fe20000000000 */
[----:B------:R-:W-:Y:S04]  /*16d60*/  STL.64 [R1+0x920], R26 ;  /* 0x0009201a01007387 */ /* 0x000fe80000100a00 */
[----:B------:R-:W-:Y:S01]  /*16d70*/  LDGSTS.E [R11+0x36c00], desc[UR8][R26.64], !P3 ;  /* 0x36c000001a0b7fae */ /* 0x000fe2000d9a1008 */
[----:B------:R-:W-:Y:S01]  /*16d80*/  ISETP.GE.U32.AND P4, PT, R0, 0x7ffffe99, PT ;  /* 0x7ffffe990000780c */ /* 0x000fe20003f86070 */
[----:B----4-:R-:W-:Y:S01]  /*16d90*/  VIADD R0, R15, 0xffffff14 ;  /* 0xffffff140f007836 */ /* 0x010fe20000000000 */
[----:B------:R-:W4:Y:S04]  /*16da0*/  LDC R16, c[0x0][0x3a0] ;  /* 0x0000e800ff107b82 */ /* 0x000f280000000800 */
[----:B------:R-:W-:-:S04]  /*16db0*/  ISETP.GE.U32.AND P2, PT, R0, 0x7ffffe95, PT ;  /* 0x7ffffe950000780c */ /* 0x000fc80003f46070 */
[----:B------:R-:W1:Y:S01]  /*16dc0*/  LDC R15, c[0x0][0x3a0] ;  /* 0x0000e800ff0f7b82 */ /* 0x000e620000000800 */
[----:B------:R-:W-:Y:S01]  /*16dd0*/  IADD3 R0, PT, PT, R18, -0xf0, RZ ;  /* 0xffffff1012007810 */ /* 0x000fe20007ffe0ff */
[----:B------:R-:W-:-:S05]  /*16de0*/  IMAD.WIDE R24, R2, 0x4, R24 ;  /* 0x0000000402187825 */ /* 0x000fca00078e0218 */
[----:B------:R-:W-:Y:S04]  /*16df0*/  STL.64 [R1+0x928], R24 ;  /* 0x0009281801007387 */ /* 0x000fe80000100a00 */
[----:B------:R-:W-:Y:S01]  /*16e00*/  LDGSTS.E [R11+0x36d00], desc[UR8][R24.64], !P3 ;  /* 0x36d00000180b7fae */ /* 0x000fe2000d9a1008 */
[----:B---3--:R-:W-:-:S04]  /*16e10*/  IMAD.WIDE R22, R2, 0x4, R22 ;  /* 0x0000000402167825 */ /* 0x008fc800078e0216 */
[C---:B------:R-:W-:Y:S01]  /*16e20*/  IMAD.WIDE R20, R2.reuse, 0x4, R20 ;  /* 0x0000000402147825 */ /* 0x040fe200078e0214 */
[----:B------:R-:W-:Y:S04]  /*16e30*/  STL.64 [R1+0x930], R22 ;  /* 0x0009301601007387 */ /* 0x000fe80000100a00 */
[----:B------:R-:W-:Y:S04]  /*16e40*/  LDGSTS.E [R11+0x36e00], desc[UR8][R22.64], !P3 ;  /* 0x36e00000160b7fae */ /* 0x000fe8000d9a1008 */
[----:B------:R3:W-:Y:S04]  /*16e50*/  STL.64 [R1+0x938], R20 ;  /* 0x0009381401007387 */ /* 0x0007e80000100a00 */
[----:B------:R-:W-:Y:S04]  /*16e60*/  LDGSTS.E [R11+0x36f00], desc[UR8][R20.64], !P3 ;  /* 0x36f00000140b7fae */ /* 0x000fe8000d9a1008 */
[----:B---3--:R-:W3:Y:S01]  /*16e70*/  LDL.LU.64 R20, [R1+0xb88] ;  /* 0x000b880001147983 */ /* 0x008ee20000300a00 */
[----:B--2---:R-:W-:-:S03]  /*16e80*/  IMAD.WIDE R72, R2, 0x4, R72 ;  /* 0x0000000402487825 */ /* 0x004fc600078e0248 */
[----:B------:R-:W2:Y:S04]  /*16e90*/  LDL.LU.64 R26, [R1+0xb78] ;  /* 0x000b7800011a7983 */ /* 0x000ea80000300a00 */
[----:B------:R-:W4:Y:S01]  /*16ea0*/  LDL.LU.64 R24, [R1+0xb68] ;  /* 0x000b680001187983 */ /* 0x000f220000300a00 */
[----:B-----5:R-:W-:-:S03]  /*16eb0*/  IMAD.WIDE R38, R2, 0x4, R38 ;  /* 0x0000000402267825 */ /* 0x020fc600078e0226 */
[----:B------:R-:W5:Y:S01]  /*16ec0*/  LDL.LU.64 R22, [R1+0xb60] ;  /* 0x000b600001167983 */ /* 0x000f620000300a00 */
[----:B------:R-:W-:-:S03]  /*16ed0*/  IMAD.WIDE R36, R2, 0x4, R36 ;  /* 0x0000000402247825 */ /* 0x000fc600078e0224 */
[----:B------:R-:W-:Y:S04]  /*16ee0*/  STL.64 [R1+0x9a0], R72 ;  /* 0x0009a04801007387 */ /* 0x000fe80000100a00 */
[----:B------:R-:W-:Y:S01]  /*16ef0*/  STL.64 [R1+0x9a8], R38 ;  /* 0x0009a82601007387 */ /* 0x000fe20000100a00 */
[----:B------:R-:W-:-:S03]  /*16f00*/  IMAD.WIDE R18, R2, 0x4, R74 ;  /* 0x0000000402127825 */ /* 0x000fc600078e024a */
[----:B------:R1:W-:Y:S04]  /*16f10*/  STL.64 [R1+0x9b0], R36 ;  /* 0x0009b02401007387 */ /* 0x0003e80000100a00 */
[----:B------:R-:W-:Y:S04]  /*16f20*/  LDGSTS.E [R11+0x37c00], desc[UR8][R72.64], !P1 ;  /* 0x37c00000480b7fae */ /* 0x000fe8000c9a1008 */
[----:B------:R1:W-:Y:S04]  /*16f30*/  STL.64 [R1+0x9b8], R18 ;  /* 0x0009b81201007387 */ /* 0x0003e80000100a00 */
[----:B------:R-:W-:Y:S04]  /*16f40*/  LDGSTS.E [R11+0x37d00], desc[UR8][R38.64], !P1 ;  /* 0x37d00000260b7fae */ /* 0x000fe8000c9a1008 */
[----:B------:R-:W5:Y:S04]  /*16f50*/  LDL.LU R252, [R1+0xb1c] ;  /* 0x000b1c0001fc7983 */ /* 0x000f680000300800 */
[----:B------:R-:W-:Y:S04]  /*16f60*/  LDGSTS.E [R11+0x37e00], desc[UR8][R36.64], !P1 ;  /* 0x37e00000240b7fae */ /* 0x000fe8000c9a1008 */
[----:B------:R1:W-:Y:S01]  /*16f70*/  LDGSTS.E [R11+0x37f00], desc[UR8][R18.64], !P1 ;  /* 0x37f00000120b7fae */ /* 0x0003e2000c9a1008 */
[----:B------:R-:W-:-:S04]  /*16f80*/  IMAD.WIDE R32, R2, 0x4, R32 ;  /* 0x0000000402207825 */ /* 0x000fc800078e0220 */
[C---:B------:R-:W-:Y:S01]  /*16f90*/  IMAD.WIDE R30, R2.reuse, 0x4, R30 ;  /* 0x00000004021e7825 */ /* 0x040fe200078e021e */
[----:B------:R-:W-:Y:S04]  /*16fa0*/  STL.64 [R1+0xa20], R32 ;  /* 0x000a202001007387 */ /* 0x000fe80000100a00 */
[----:B-1----:R-:W5:Y:S04]  /*16fb0*/  LDL.LU.64 R36, [R1+0xd50] ;  /* 0x000d500001247983 */ /* 0x002f680000300a00 */
[----:B------:R-:W-:Y:S04]  /*16fc0*/  STL.64 [R1+0xa28], R30 ;  /* 0x000a281e01007387 */ /* 0x000fe80000100a00 */
[----:B------:R2:W-:Y:S01]  /*16fd0*/  LDGSTS.E [R11+0x38c00], desc[UR8][R32.64], !P0 ;  /* 0x38c00000200b7fae */ /* 0x0005e2000c1a1008 */
[----:B------:R-:W-:-:S03]  /*16fe0*/  IMAD.WIDE R28, R2, 0x4, R28 ;  /* 0x00000004021c7825 */ /* 0x000fc600078e021c */
[----:B------:R4:W-:Y:S01]  /*16ff0*/  LDGSTS.E [R11+0x38d00], desc[UR8][R30.64], !P0 ;  /* 0x38d000001e0b7fae */ /* 0x0009e2000c1a1008 */
[----:B------:R-:W-:-:S03]  /*17000*/  IMAD.WIDE R18, R2, 0x4, R34 ;  /* 0x0000000402127825 */ /* 0x000fc600078e0222 */
[----:B------:R-:W-:Y:S04]  /*17010*/  LDGSTS.E [R11+0x38e00], desc[UR8][R28.64], !P0 ;  /* 0x38e000001c0b7fae */ /* 0x000fe8000c1a1008 */
[----:B------:R-:W5:Y:S04]  /*17020*/  LDL.LU.64 R34, [R1+0xd48] ;  /* 0x000d480001227983 */ /* 0x000f680000300a00 */
[----:B------:R1:W-:Y:S04]  /*17030*/  STL.64 [R1+0xa30], R28 ;  /* 0x000a301c01007387 */ /* 0x0003e80000100a00 */
[----:B------:R-:W5:Y:S04]  /*17040*/  LDL.LU.64 R38, [R1+0xd40] ;  /* 0x000d400001267983 */ /* 0x000f680000300a00 */
[----:B------:R5:W-:Y:S04]  /*17050*/  STL.64 [R1+0xa38], R18 ;  /* 0x000a381201007387 */ /* 0x000be80000100a00 */
[----:B-1----:R-:W5:Y:S04]  /*17060*/  LDL.LU.64 R28, [R1+0xd38] ;  /* 0x000d3800011c7983 */ /* 0x002f680000300a00 */
[----:B------:R5:W-:Y:S01]  /*17070*/  LDGSTS.E [R11+0x38f00], desc[UR8][R18.64], !P0 ;  /* 0x38f00000120b7fae */ /* 0x000be2000c1a1008 */
[----:B---3--:R-:W-:-:S04]  /*17080*/  IMAD.WIDE R20, R2, 0x4, R20 ;  /* 0x0000000402147825 */ /* 0x008fc800078e0214 */
[C---:B--2---:R-:W-:Y:S01]  /*17090*/  IMAD.WIDE R32, R2.reuse, 0x4, R26 ;  /* 0x0000000402207825 */ /* 0x044fe200078e021a */
[----:B------:R1:W-:Y:S03]  /*170a0*/  STL.64 [R1+0xaa0], R20 ;  /* 0x000aa01401007387 */ /* 0x0003e60000100a00 */
[C---:B----4-:R-:W-:Y:S01]  /*170b0*/  IMAD.WIDE R30, R2.reuse, 0x4, R24 ;  /* 0x00000004021e7825 */ /* 0x050fe200078e0218 */
[----:B------:R2:W-:Y:S03]  /*170c0*/  STL.64 [R1+0xac0], R32 ;  /* 0x000ac02001007387 */ /* 0x0005e60000100a00 */
[C---:B-----5:R-:W-:Y:S01]  /*170d0*/  IMAD.WIDE R18, R2.reuse, 0x4, R22 ;  /* 0x0000000402127825 */ /* 0x060fe200078e0216 */
[----:B------:R-:W-:Y:S04]  /*170e0*/  LDGSTS.E [R11+0x39c00], desc[UR8][R20.64], !P4 ;  /* 0x39c00000140b7fae */ /* 0x000fe8000e1a1008 */
[----:B------:R3:W-:Y:S04]  /*170f0*/  STL.64 [R1+0xac8], R30 ;  /* 0x000ac81e01007387 */ /* 0x0007e80000100a00 */
[----:B------:R-:W-:Y:S04]  /*17100*/  LDGSTS.E [R11+0x39d00], desc[UR8][R32.64], !P4 ;  /* 0x39d00000200b7fae */ /* 0x000fe8000e1a1008 */
[----:B-1----:R-:W4:Y:S04]  /*17110*/  LDL.LU.64 R20, [R1+0x1210] ;  /* 0x0012100001147983 */ /* 0x002f280000300a00 */
[----:B------:R1:W-:Y:S04]  /*17120*/  STL.64 [R1+0xad0], R18 ;  /* 0x000ad01201007387 */ /* 0x0003e80000100a00 */
[----:B------:R-:W5:Y:S04]  /*17130*/  LDL.LU.64 R26, [R1+0x1208] ;  /* 0x00120800011a7983 */ /* 0x000f680000300a00 */
[----:B------:R-:W5:Y:S04]  /*17140*/  LDL.LU.64 R24, [R1+0x1200] ;  /* 0x0012000001187983 */ /* 0x000f680000300a00 */
[----:B------:R-:W5:Y:S04]  /*17150*/  LDL.LU.64 R22, [R1+0x11f8] ;  /* 0x0011f80001167983 */ /* 0x000f680000300a00 */
[----:B------:R-:W5:Y:S04]  /*17160*/  LDL.LU.64 R76, [R1+0x11f0] ;  /* 0x0011f000014c7983 */ /* 0x000f680000300a00 */
[----:B------:R-:W5:Y:S04]  /*17170*/  LDL.LU.64 R74, [R1+0x11e8] ;  /* 0x0011e800014a7983 */ /* 0x000f680000300a00 */
[----:B--2---:R-:W2:Y:S04]  /*17180*/  LDL.LU.64 R32, [R1+0x11e0] ;  /* 0x0011e00001207983 */ /* 0x004ea80000300a00 */
[----:B------:R-:W-:Y:S04]  /*17190*/  STL [R1+0x220], RZ ;  /* 0x000220ff01007387 */ /* 0x000fe80000100800 */
[----:B------:R-:W-:Y:S04]  /*171a0*/  LDGSTS.E [R11+0x39e00], desc[UR8][R30.64], !P4 ;  /* 0x39e000001e0b7fae */ /* 0x000fe8000e1a1008 */
[----:B------:R-:W-:Y:S04]  /*171b0*/  STL [R1+0x224], RZ ;  /* 0x000224ff01007387 */ /* 0x000fe80000100800 */
[----:B------:R1:W-:Y:S04]  /*171c0*/  LDGSTS.E [R11+0x39f00], desc[UR8][R18.64], !P4 ;  /* 0x39f00000120b7fae */ /* 0x0003e8000e1a1008 */
[----:B---3--:R-:W3:Y:S04]  /*171d0*/  LDL.LU.64 R30, [R1+0x11d8] ;  /* 0x0011d800011e7983 */ /* 0x008ee80000300a00 */
[----:B------:R-:W3:Y:S01]  /*171e0*/  LDL.LU.64 R72, [R1+0x11d0] ;  /* 0x0011d00001487983 */ /* 0x000ee20000300a00 */
[----:B------:R-:W-:-:S05]  /*171f0*/  IMAD.WIDE R36, R2, 0x4, R36 ;  /* 0x0000000402247825 */ /* 0x000fca00078e0224 */
[----:B------:R1:W-:Y:S01]  /*17200*/  STL.64 [R1+0xb20], R36 ;  /* 0x000b202401007387 */ /* 0x0003e20000100a00 */
[----:B------:R-:W-:Y:S01]  /*17210*/  ISETP.GE.U32.AND P3, PT, R0, 0x7ffffe91, PT ;  /* 0x7ffffe910000780c */ /* 0x000fe20003f66070 */
[C---:B------:R-:W-:Y:S02]  /*17220*/  IMAD.WIDE R34, R2.reuse, 0x4, R34 ;  /* 0x0000000402227825 */ /* 0x040fe400078e0222 */
[----:B------:R-:W-:Y:S02]  /*17230*/  LDGSTS.E [R11+0x3ac00], desc[UR8][R36.64], !P2 ;  /* 0x3ac00000240b7fae */ /* 0x000fe4000d1a1008 */
[C---:B------:R-:W-:Y:S02]  /*17240*/  IMAD.WIDE R78, R2.reuse, 0x4, R38 ;  /* 0x00000004024e7825 */ /* 0x040fe400078e0226 */
[----:B------:R-:W-:Y:S04]  /*17250*/  LDGSTS.E [R11+0x3ad00], desc[UR8][R34.64], !P2 ;  /* 0x3ad00000220b7fae */ /* 0x000fe8000d1a1008 */
[----:B------:R-:W3:Y:S01]  /*17260*/  LDL.LU.64 R38, [R1+0x11c8] ;  /* 0x0011c80001267983 */ /* 0x000ee20000300a00 */
[----:B-1----:R-:W-:-:S03]  /*17270*/  IMAD.WIDE R18, R2, 0x4, R28 ;  /* 0x0000000402127825 */ /* 0x002fc600078e021c */
[----:B------:R1:W-:Y:S04]  /*17280*/  STL.64 [R1+0xb28], R34 ;  /* 0x000b282201007387 */ /* 0x0003e80000100a00 */
[----:B------:R-:W3:Y:S01]  /*17290*/  LDL.LU.64 R28, [R1+0x11c0] ;  /* 0x0011c000011c7983 */ /* 0x000ee20000300a00 */
[----:B------:R-:W-:Y:S02]  /*172a0*/  VIADD R0, R17, 0xffffff0c ;  /* 0xffffff0c11007836 */ /* 0x000fe40000000000 */
[----:B------:R-:W2:Y:S01]  /*172b0*/  LDC R17, c[0x0][0x3a0] ;  /* 0x0000e800ff117b82 */ /* 0x000ea20000000800 */
[----:B------:R1:W-:Y:S02]  /*172c0*/  LDGSTS.E [R11+0x3ae00], desc[UR8][R78.64], !P2 ;  /* 0x3ae000004e0b7fae */ /* 0x0003e4000d1a1008 */
[----:B------:R-:W-:Y:S01]  /*172d0*/  ISETP.GE.U32.AND P1, PT, R0, 0x7ffffe8d, PT ;  /* 0x7ffffe8d0000780c */ /* 0x000fe20003f26070 */
[----:B------:R-:W-:Y:S01]  /*172e0*/  VIADD R0, R16, 0xffffff08 ;  /* 0xffffff0810007836 */ /* 0x000fe20000000000 */
[----:B------:R1:W-:Y:S04]  /*172f0*/  STL.64 [R1+0xb38], R78 ;  /* 0x000b384e01007387 */ /* 0x0003e80000100a00 */
[----:B------:R-:W-:Y:S01]  /*17300*/  ISETP.GE.U32.AND P0, PT, R0, 0x7ffffe89, PT ;  /* 0x7ffffe890000780c */ /* 0x000fe20003f06070 */
[----:B------:R1:W-:Y:S01]  /*17310*/  LDGSTS.E [R11+0x3af00], desc[UR8][R18.64], !P2 ;  /* 0x3af00000120b7fae */ /* 0x0003e2000d1a1008 */
[----:B------:R-:W-:-:S03]  /*17320*/  IADD3 R0, PT, PT, R15, -0xfc, RZ ;  /* 0xffffff040f007810 */ /* 0x000fc60007ffe0ff */
[----:B------:R2:W-:Y:S01]  /*17330*/  STL.64 [R1+0xb60], R18 ;  /* 0x000b601201007387 */ /* 0x0005e20000100a00 */
[----:B------:R-:W-:Y:S01]  /*17340*/  ISETP.GE.U32.AND P4, PT, R0, 0x7ffffe85, PT ;  /* 0x7ffffe850000780c */ /* 0x000fe20003f86070 */
[----:B------:R-:W-:Y:S02]  /*17350*/  IMAD.SHL.U32 R0, R252, 0x80, RZ ;  /* 0x00000080fc007824 */ /* 0x000fe400078e00ff */
[----:B------:R-:W3:Y:S04]  /*17360*/  LDL.LU.64 R36, [R1+0x11b8] ;  /* 0x0011b80001247983 */ /* 0x000ee80000300a00 */
[----:B-1----:R-:W3:Y:S04]  /*17370*/  LDL.LU.64 R34, [R1+0x11a8] ;  /* 0x0011a80001227983 */ /* 0x002ee80000300a00 */
[----:B------:R-:W3:Y:S04]  /*17380*/  LDL.LU.64 R84, [R1+0x1188] ;  /* 0x0011880001547983 */ /* 0x000ee80000300a00 */
[----:B------:R-:W3:Y:S04]  /*17390*/  LDL.LU.64 R90, [R1+0x1180] ;  /* 0x00118000015a7983 */ /* 0x000ee80000300a00 */
[----:B------:R-:W3:Y:S01]  /*173a0*/  LDL.LU.64 R88, [R1+0x1178] ;  /* 0x0011780001587983 */ /* 0x000ee20000300a00 */
[----:B----4-:R-:W-:-:S04]  /*173b0*/  IMAD.WIDE R20, R0, 0x4, R20 ;  /* 0x0000000400147825 */ /* 0x010fc800078e0214 */
[C---:B-----5:R-:W-:Y:S01]  /*173c0*/  IMAD.WIDE R26, R0.reuse, 0x4, R26 ;  /* 0x00000004001a7825 */ /* 0x060fe200078e021a */
[----:B------:R1:W-:Y:S03]  /*173d0*/  STL.64 [R1+0x1bf0], R20 ;  /* 0x001bf01401007387 */ /* 0x0003e60000100a00 */
[C---:B------:R-:W-:Y:S01]  /*173e0*/  IMAD.WIDE R24, R0.reuse, 0x4, R24 ;  /* 0x0000000400187825 */ /* 0x040fe200078e0218 */
[----:B------:R-:W-:Y:S03]  /*173f0*/  STL.64 [R1+0x1c00], R26 ;  /* 0x001c001a01007387 */ /* 0x000fe60000100a00 */
[C---:B------:R-:W-:Y:S01]  /*17400*/  IMAD.WIDE R22, R0.reuse, 0x4, R22 ;  /* 0x0000000400167825 */ /* 0x040fe200078e0216 */
[----:B------:R-:W-:Y:S03]  /*17410*/  STL.64 [R1+0x1c98], R24 ;  /* 0x001c981801007387 */ /* 0x000fe60000100a00 */
[----:B------:R-:W-:-:S04]  /*17420*/  IMAD.WIDE R78, R0, 0x4, R76 ;  /* 0x00000004004e7825 */ /* 0x000fc800078e024c */
[----:B------:R-:W-:-:S04]  /*17430*/  IMAD.WIDE R76, R0, 0x4, R74 ;  /* 0x00000004004c7825 */ /* 0x000fc800078e024a */
[C---:B--2---:R-:W-:Y:S02]  /*17440*/  IMAD.WIDE R74, R0.reuse, 0x4, R32 ;  /* 0x00000004004a7825 */ /* 0x044fe400078e0220 */
[----:B------:R-:W2:Y:S04]  /*17450*/  LDL.LU.64 R32, [R1+0xd30] ;  /* 0x000d300001207983 */ /* 0x000ea80000300a00 */
[----:B------:R-:W-:Y:S01]  /*17460*/  STL.64 [R1+0x1ca8], R22 ;  /* 0x001ca81601007387 */ /* 0x000fe20000100a00 */
[----:B---3--:R-:W-:-:S03]  /*17470*/  IMAD.WIDE R80, R0, 0x4, R30 ;  /* 0x0000000400507825 */ /* 0x008fc600078e021e */
[----:B------:R-:W3:Y:S04]  /*17480*/  LDL.LU.64 R30, [R1+0xd10] ;  /* 0x000d1000011e7983 */ /* 0x000ee80000300a00 */
[----:B------:R-:W-:Y:S04]  /*17490*/  STL.64 [R1+0x1d30], R78 ;  /* 0x001d304e01007387 */ /* 0x000fe80000100a00 */
[----:B------:R-:W-:Y:S04]  /*174a0*/  STL.64 [R1+0x1d40], R76 ;  /* 0x001d404c01007387 */ /* 0x000fe80000100a00 */
[----:B------:R-:W-:Y:S01]  /*174b0*/  STL.64 [R1+0x1dc0], R74 ;  /* 0x001dc04a01007387 */ /* 0x000fe20000100a00 */
[----:B------:R-:W-:-:S03]  /*174c0*/  IMAD.WIDE R82, R0, 0x4, R28 ;  /* 0x0000000400527825 */ /* 0x000fc600078e021c */
[----:B------:R-:W4:Y:S01]  /*174d0*/  LDL.LU.64 R28, [R1+0xcf0] ;  /* 0x000cf000011c7983 */ /* 0x000f220000300a00 */
[----:B------:R-:W-:-:S03]  /*174e0*/  IMAD.WIDE R72, R0, 0x4, R72 ;  /* 0x0000000400487825 */ /* 0x000fc600078e0248 */
[----:B------:R-:W-:Y:S01]  /*174f0*/  STL.64 [R1+0x1dd0], R80 ;  /* 0x001dd05001007387 */ /* 0x000fe20000100a00 */
[----:B------:R-:W-:-:S03]  /*17500*/  IMAD.WIDE R38, R0, 0x4, R38 ;  /* 0x0000000400267825 */ /* 0x000fc600078e0226 */
[----:B------:R-:W-:Y:S04]  /*17510*/  STL.64 [R1+0x1e40], R72 ;  /* 0x001e404801007387 */ /* 0x000fe80000100a00 */
[----:B------:R-:W5:Y:S04]  /*17520*/  LDL.LU.64 R94, [R1+0xcd0] ;  /* 0x000cd000015e7983 */ /* 0x000f680000300a00 */
[----:B------:R-:W5:Y:S01]  /*17530*/  LDL.LU.64 R86, [R1+0xb50] ;  /* 0x000b500001567983 */ /* 0x000f620000300a00 */
[----:B------:R-:W-:-:S03]  /*17540*/  IMAD.WIDE R36, R0, 0x4, R36 ;  /* 0x0000000400247825 */ /* 0x000fc600078e0224 */
[----:B------:R-:W-:Y:S04]  /*17550*/  STL.64 [R1+0x1e50], R38 ;  /* 0x001e502601007387 */ /* 0x000fe80000100a00 */
[----:B------:R-:W5:Y:S01]  /*17560*/  LDL.LU.64 R116, [R1+0xd28] ;  /* 0x000d280001747983 */ /* 0x000f620000300a00 */
[----:B------:R-:W-:-:S03]  /*17570*/  IMAD.WIDE R34, R0, 0x4, R34 ;  /* 0x0000000400227825 */ /* 0x000fc600078e0222 */
[----:B------:R-:W5:Y:S04]  /*17580*/  LDL.LU.64 R114, [R1+0xd20] ;  /* 0x000d200001727983 */ /* 0x000f680000300a00 */
[----:B------:R-:W5:Y:S04]  /*17590*/  LDL.LU.64 R112, [R1+0xd18] ;  /* 0x000d180001707983 */ /* 0x000f680000300a00 */
[----:B------:R-:W-:Y:S01]  /*175a0*/  STL.64 [R1+0x1ea0], R82 ;  /* 0x001ea05201007387 */ /* 0x000fe20000100a00 */
[----:B------:R-:W-:-:S03]  /*175b0*/  IMAD.WIDE R84, R0, 0x4, R84 ;  /* 0x0000000400547825 */ /* 0x000fc600078e0254 */
[----:B------:R-:W-:Y:S04]  /*175c0*/  STL.64 [R1+0x1eb0], R36 ;  /* 0x001eb02401007387 */ /* 0x000fe80000100a00 */
[----:B------:R-:W5:Y:S04]  /*175d0*/  LDL.LU.64 R108, [R1+0xd08] ;  /* 0x000d0800016c7983 */ /* 0x000f680000300a00 */
[----:B------:R-:W5:Y:S04]  /*175e0*/  LDL.LU.64 R106, [R1+0xd00] ;  /* 0x000d0000016a7983 */ /* 0x000f680000300a00 */
[----:B------:R-:W5:Y:S01]  /*175f0*/  LDL.LU.64 R104, [R1+0xcf8] ;  /* 0x000cf80001687983 */ /* 0x000f620000300a00 */
[----:B------:R-:W-:-:S03]  /*17600*/  IMAD.WIDE R18, R0, 0x4, R90 ;  /* 0x0000000400127825 */ /* 0x000fc600078e025a */
[----:B------:R-:W5:Y:S04]  /*17610*/  LDL.LU.64 R100, [R1+0xce8] ;  /* 0x000ce80001647983 */ /* 0x000f680000300a00 */
[----:B------:R-:W-:Y:S01]  /*17620*/  STL.64 [R1+0x1ee0], R34 ;  /* 0x001ee02201007387 */ /* 0x000fe20000100a00 */
[----:B------:R-:W-:-:S03]  /*17630*/  VIADD R15, R17, 0xffffff00 ;  /* 0xffffff00110f7836 */ /* 0x000fc60000000000 */
[----:B------:R-:W5:Y:S01]  /*17640*/  LDL.LU.64 R98, [R1+0xce0] ;  /* 0x000ce00001627983 */ /* 0x000f620000300a00 */
[----:B------:R-:W-:-:S03]  /*17650*/  IMAD.WIDE R16, R0, 0x4, R88 ;  /* 0x0000000400107825 */ /* 0x000fc600078e0258 */
[----:B------:R-:W5:Y:S04]  /*17660*/  LDL.LU.64 R96, [R1+0xcd8] ;  /* 0x000cd80001607983 */ /* 0x000f680000300a00 */
[----:B------:R-:W-:Y:S04]  /*17670*/  STL.64 [R1+0x1ee8], R84 ;  /* 0x001ee85401007387 */ /* 0x000fe80000100a00 */
[----:B------:R-:W5:Y:S04]  /*17680*/  LDL.LU.64 R92, [R1+0xcc8] ;  /* 0x000cc800015c7983 */ /* 0x000f680000300a00 */
[----:B------:R-:W5:Y:S04]  /*17690*/  LDL.LU.64 R90, [R1+0xcc0] ;  /* 0x000cc000015a7983 */ /* 0x000f680000300a00 */
[----:B------:R-:W5:Y:S04]  /*176a0*/  LDL.LU.64 R88, [R1+0xb58] ;  /* 0x000b580001587983 */ /* 0x000f680000300a00 */
[----:B------:R-:W-:Y:S01]  /*176b0*/  STL.64 [R1+0x1ef0], R18 ;  /* 0x001ef01201007387 */ /* 0x000fe20000100a00 */
[----:B--2---:R-:W-:-:S05]  /*176c0*/  IMAD.WIDE R118, R2, 0x4, R32 ;  /* 0x0000000402767825 */ /* 0x004fca00078e0220 */
[----:B------:R-:W-:Y:S04]  /*176d0*/  STL.64 [R1+0xbc8], R118 ;  /* 0x000bc87601007387 */ /* 0x000fe80000100a00 */
[----:B------:R-:W2:Y:S01]  /*176e0*/  LDL.LU.64 R32, [R1+0xb48] ;  /* 0x000b480001207983 */ /* 0x000ea20000300a00 */
[----:B---3--:R-:W-:-:S03]  /*176f0*/  IMAD.WIDE R110, R2, 0x4, R30 ;  /* 0x00000004026e7825 */ /* 0x008fc600078e021e */
[----:B------:R-:W3:Y:S01]  /*17700*/  LDL.LU.64 R30, [R1+0xb40] ;  /* 0x000b4000011e7983 */ /* 0x000ee20000300a00 */
[----:B----4-:R-:W-:-:S03]  /*17710*/  IMAD.WIDE R102, R2, 0x4, R28 ;  /* 0x0000000402667825 */ /* 0x010fc600078e021c */
[----:B------:R-:W4:Y:S04]  /*17720*/  LDL.LU.64 R28, [R1+0xb30] ;  /* 0x000b3000011c7983 */ /* 0x000f280000300a00 */
[----:B------:R-:W-:Y:S01]  /*17730*/  STL.64 [R1+0x1ef8], R16 ;  /* 0x001ef81001007387 */ /* 0x000fe20000100a00 */
[----:B-----5:R-:W-:-:S03]  /*17740*/  IMAD.WIDE R94, R2, 0x4, R94 ;  /* 0x00000004025e7825 */ /* 0x020fc600078e025e */
[----:B------:R-:W-:Y:S01]  /*17750*/  STL.64 [R1+0xc20], R110 ;  /* 0x000c206e01007387 */ /* 0x000fe20000100a00 */
[----:B------:R-:W-:-:S03]  /*17760*/  IMAD.WIDE R86, R2, 0x4, R86 ;  /* 0x0000000402567825 */ /* 0x000fc600078e0256 */
[----:B------:R-:W-:Y:S01]  /*17770*/  STL.64 [R1+0xca0], R102 ;  /* 0x000ca06601007387 */ /* 0x000fe20000100a00 */
[----:B------:R-:W-:-:S03]  /*17780*/  IMAD.WIDE R116, R2, 0x4, R116 ;  /* 0x0000000402747825 */ /* 0x000fc600078e0274 */
[----:B------:R-:W-:Y:S01]  /*17790*/  STL.64 [R1+0xd40], R94 ;  /* 0x000d405e01007387 */ /* 0x000fe20000100a00 */
[----:B------:R-:W-:-:S03]  /*177a0*/  IMAD.WIDE R114, R2, 0x4, R114 ;  /* 0x0000000402727825 */ /* 0x000fc600078e0272 */
[----:B------:R-:W-:Y:S01]  /*177b0*/  STL.64 [R1+0xba8], R116 ;  /* 0x000ba87401007387 */ /* 0x000fe20000100a00 */
[----:B------:R-:W-:-:S03]  /*177c0*/  IMAD.WIDE R112, R2, 0x4, R112 ;  /* 0x0000000402707825 */ /* 0x000fc600078e0270 */
[----:B------:R-:W-:Y:S04]  /*177d0*/  STL.64 [R1+0x11a8], R86 ;  /* 0x0011a85601007387 */ /* 0x000fe80000100a00 */
        /* <DEDUP_REMOVED lines=20> */
[----:B------:R-:W-:Y:S01]  /*17920*/  ISETP.GE.U32.AND P2, PT, R15, 0x7ffffe81, PT ;  /* 0x7ffffe810f00780c */ /* 0x000fe20003f46070 */
[----:B--2---:R-:W-:-:S04]  /*17930*/  IMAD.WIDE R32, R2, 0x4, R32 ;  /* 0x0000000402207825 */ /* 0x004fc800078e0220 */
[----:B---3--:R-:W-:-:S04]  /*17940*/  IMAD.WIDE R30, R2, 0x4, R30 ;  /* 0x00000004021e7825 */ /* 0x008fc800078e021e */
[----:B----4-:R-:W-:-:S05]  /*17950*/  IMAD.WIDE R28, R2, 0x4, R28 ;  /* 0x00000004021c7825 */ /* 0x010fca00078e021c */
[----:B------:R-:W-:Y:S04]  /*17960*/  STL.64 [R1+0x1188], R28 ;  /* 0x0011881c01007387 */ /* 0x000fe80000100a00 */
[----:B------:R2:W-:Y:S04]  /*17970*/  STL.64 [R1+0x1178], R32 ;  /* 0x0011782001007387 */ /* 0x0005e80000100a00 */
[----:B------:R3:W-:Y:S04]  /*17980*/  STL.64 [R1+0x1180], R30 ;  /* 0x0011801e01007387 */ /* 0x0007e80000100a00 */
[----:B------:R-:W-:Y:S01]  /*17990*/  LDGSTS.E [R11+0x3bc00], desc[UR8][R118.64], !P3 ;  /* 0x3bc00000760b7fae */ /* 0x000fe2000d9a1008 */
[----:B------:R-:W4:Y:S03]  /*179a0*/  LDC R252, c[0x0][0x3a0] ;  /* 0x0000e800fffc7b82 */ /* 0x000f260000000800 */
[----:B------:R-:W-:Y:S04]  /*179b0*/  LDGSTS.E [R11+0x3bd00], desc[UR8][R116.64], !P3 ;  /* 0x3bd00000740b7fae */ /* 0x000fe8000d9a1008 */
        /* <DEDUP_REMOVED lines=18> */
[----:B------:R-:W0:Y:S04]  /*17ae0*/  LDGDEPBAR ;  /* 0x00000000000079af */ /* 0x000e280000000000 */
[----:B------:R5:W-:Y:S04]  /*17af0*/  LDGSTS.E [R13+0x48000], desc[UR8][R20.64], P5 ;  /* 0x48000000140d7fae */ /* 0x000be8000a9a1008 */
[----:B------:R2:W-:Y:S04]  /*17b00*/  LDGSTS.E [R13+0x48100], desc[UR8][R26.64], P6 ;  /* 0x481000001a0d7fae */ /* 0x0005e8000b1a1008 */
[----:B------:R3:W-:Y:S04]  /*17b10*/  LDGSTS.E [R13+0x49000], desc[UR8][R24.64], P5 ;  /* 0x49000000180d7fae */ /* 0x0007e8000a9a1008 */
[----:B-1----:R-:W5:Y:S04]  /*17b20*/  LDL.LU.64 R20, [R1+0x1280] ;  /* 0x0012800001147983 */ /* 0x002f680000300a00 */
[----:B--2---:R-:W2:Y:S04]  /*17b30*/  LDL.LU.64 R32, [R1+0x1290] ;  /* 0x0012900001207983 */ /* 0x004ea80000300a00 */
[----:B---3--:R-:W3:Y:S04]  /*17b40*/  LDL.LU.64 R30, [R1+0x1288] ;  /* 0x00128800011e7983 */ /* 0x008ee80000300a00 */
[----:B------:R-:W4:Y:S04]  /*17b50*/  LDL.LU.64 R28, [R1+0x1278] ;  /* 0x00127800011c7983 */ /* 0x000f280000300a00 */
[----:B------:R-:W4:Y:S04]  /*17b60*/  LDL.LU.64 R26, [R1+0x1270] ;  /* 0x00127000011a7983 */ /* 0x000f280000300a00 */
[----:B------:R-:W4:Y:S04]  /*17b70*/  LDL.LU.64 R24, [R1+0x1268] ;  /* 0x0012680001187983 */ /* 0x000f280000300a00 */
[----:B------:R1:W-:Y:S04]  /*17b80*/  LDGSTS.E [R13+0x49100], desc[UR8][R22.64], P6 ;  /* 0x49100000160d7fae */ /* 0x0003e8000b1a1008 */
[----:B------:R1:W-:Y:S04]  /*17b90*/  LDGSTS.E [R13+0x4a000], desc[UR8][R78.64], P5 ;  /* 0x4a0000004e0d7fae */ /* 0x0003e8000a9a1008 */
[----:B------:R1:W-:Y:S04]  /*17ba0*/  LDGSTS.E [R13+0x4a100], desc[UR8][R76.64], P6 ;  /* 0x4a1000004c0d7fae */ /* 0x0003e8000b1a1008 */
[----:B------:R-:W1:Y:S04]  /*17bb0*/  LDL.LU.64 R22, [R1+0x1260] ;  /* 0x0012600001167983 */ /* 0x000e680000300a00 */
[----:B------:R-:W4:Y:S04]  /*17bc0*/  LDL.LU.64 R78, [R1+0x1258] ;  /* 0x00125800014e7983 */ /* 0x000f280000300a00 */
[----:B------:R-:W4:Y:S04]  /*17bd0*/  LDL.LU.64 R76, [R1+0x1250] ;  /* 0x00125000014c7983 */ /* 0x000f280000300a00 */
[----:B------:R1:W-:Y:S04]  /*17be0*/  LDGSTS.E [R13+0x4b000], desc[UR8][R74.64], P5 ;  /* 0x4b0000004a0d7fae */ /* 0x0003e8000a9a1008 */
[----:B------:R1:W-:Y:S04]  /*17bf0*/  LDGSTS.E [R13+0x4b100], desc[UR8][R80.64], P6 ;  /* 0x4b100000500d7fae */ /* 0x0003e8000b1a1008 */
[----:B------:R1:W-:Y:S04]  /*17c00*/  LDGSTS.E [R13+0x4c000], desc[UR8][R72.64], P5 ;  /* 0x4c000000480d7fae */ /* 0x0003e8000a9a1008 */
[----:B------:R-:W4:Y:S04]  /*17c10*/  LDL.LU.64 R74, [R1+0x1248] ;  /* 0x00124800014a7983 */ /* 0x000f280000300a00 */
[----:B------:R-:W4:Y:S04]  /*17c20*/  LDL.LU.64 R80, [R1+0x1240] ;  /* 0x0012400001507983 */ /* 0x000f280000300a00 */
[----:B------:R-:W4:Y:S04]  /*17c30*/  LDL.LU.64 R72, [R1+0x1238] ;  /* 0x0012380001487983 */ /* 0x000f280000300a00 */
[----:B------:R1:W-:Y:S04]  /*17c40*/  LDGSTS.E [R13+0x4c100], desc[UR8][R38.64], P6 ;  /* 0x4c100000260d7fae */ /* 0x0003e8000b1a1008 */
[----:B------:R-:W-:Y:S04]  /*17c50*/  LDGSTS.E [R13+0x4d000], desc[UR8][R82.64], P5 ;  /* 0x4d000000520d7fae */ /* 0x000fe8000a9a1008 */
[----:B------:R-:W-:Y:S04]  /*17c60*/  LDGSTS.E [R13+0x4d100], desc[UR8][R36.64], P6 ;  /* 0x4d100000240d7fae */ /* 0x000fe8000b1a1008 */
[----:B------:R-:W4:Y:S04]  /*17c70*/  LDL.LU.64 R38, [R1+0x1230] ;  /* 0x0012300001267983 */ /* 0x000f280000300a00 */
[----:B------:R-:W4:Y:S04]  /*17c80*/  LDL.LU.64 R82, [R1+0x1228] ;  /* 0x0012280001527983 */ /* 0x000f280000300a00 */
[----:B------:R-:W4:Y:S04]  /*17c90*/  LDL.LU.64 R36, [R1+0x1220] ;  /* 0x0012200001247983 */ /* 0x000f280000300a00 */
[----:B------:R-:W-:Y:S04]  /*17ca0*/  LDGSTS.E [R13+0x4e000], desc[UR8][R34.64], P5 ;  /* 0x4e000000220d7fae */ /* 0x000fe8000a9a1008 */
[----:B------:R1:W-:Y:S04]  /*17cb0*/  LDGSTS.E [R13+0x4e100], desc[UR8][R84.64], P6 ;  /* 0x4e100000540d7fae */ /* 0x0003e8000b1a1008 */
[----:B------:R1:W-:Y:S04]  /*17cc0*/  LDGSTS.E [R13+0x4f000], desc[UR8][R18.64], P5 ;  /* 0x4f000000120d7fae */ /* 0x0003e8000a9a1008 */
[----:B------:R-:W4:Y:S04]  /*17cd0*/  LDL.LU.64 R34, [R1+0x1218] ;  /* 0x0012180001227983 */ /* 0x000f280000300a00 */
[----:B------:R1:W-:Y:S01]  /*17ce0*/  LDGSTS.E [R13+0x4f100], desc[UR8][R16.64], P6 ;  /* 0x4f100000100d7fae */ /* 0x0003e2000b1a1008 */
[----:B-----5:R-:W-:-:S04]  /*17cf0*/  IMAD.WIDE R20, R0, 0x4, R20 ;  /* 0x0000000400147825 */ /* 0x020fc800078e0214 */
[C---:B--2---:R-:W-:Y:S01]  /*17d00*/  IMAD.WIDE R32, R0.reuse, 0x4, R32 ;  /* 0x0000000400207825 */ /* 0x044fe200078e0220 */
[----:B------:R2:W-:Y:S03]  /*17d10*/  STL.64 [R1+0x1ad0], R20 ;  /* 0x001ad01401007387 */ /* 0x0005e60000100a00 */
[C---:B---3--:R-:W-:Y:S01]  /*17d20*/  IMAD.WIDE R30, R0.reuse, 0x4, R30 ;  /* 0x00000004001e7825 */ /* 0x048fe200078e021e */
[----:B------:R3:W-:Y:S03]  /*17d30*/  STL.64 [R1+0x1ae8], R32 ;  /* 0x001ae82001007387 */ /* 0x0007e60000100a00 */
[C---:B----4-:R-:W-:Y:S01]  /*17d40*/  IMAD.WIDE R28, R0.reuse, 0x4, R28 ;  /* 0x00000004001c7825 */ /* 0x050fe200078e021c */
[----:B------:R4:W-:Y:S03]  /*17d50*/  STL.64 [R1+0x1bc8], R30 ;  /* 0x001bc81e01007387 */ /* 0x0009e60000100a00 */
[C---:B------:R-:W-:Y:S01]  /*17d60*/  IMAD.WIDE R26, R0.reuse, 0x4, R26 ;  /* 0x00000004001a7825 */ /* 0x040fe200078e021a */
[----:B------:R5:W-:Y:S03]  /*17d70*/  STL.64 [R1+0x1bd8], R28 ;  /* 0x001bd81c01007387 */ /* 0x000be60000100a00 */
[C---:B------:R-:W-:Y:S01]  /*17d80*/  IMAD.WIDE R24, R0.reuse, 0x4, R24 ;  /* 0x0000000400187825 */ /* 0x040fe200078e0218 */
[----:B------:R1:W-:Y:S04]  /*17d90*/  STL.64 [R1+0x1c88], R26 ;  /* 0x001c881a01007387 */ /* 0x0003e80000100a00 */
[----:B------:R2:W-:Y:S04]  /*17da0*/  STL.64 [R1+0x1c90], R24 ;  /* 0x001c901801007387 */ /* 0x0005e80000100a00 */
[----:B------:R2:W-:Y:S04]  /*17db0*/  LDGSTS.E [R10+0x48200], desc[UR8][R20.64], P5 ;  /* 0x48200000140a7fae */ /* 0x0005e8000a9a1008 */
[----:B------:R2:W-:Y:S01]  /*17dc0*/  LDGSTS.E [R10+0x48300], desc[UR8][R32.64], P6 ;  /* 0x48300000200a7fae */ /* 0x0005e2000b1a1008 */
[----:B-1----:R-:W-:-:S03]  /*17dd0*/  IMAD.WIDE R22, R0, 0x4, R22 ;  /* 0x0000000400167825 */ /* 0x002fc600078e0216 */
[----:B------:R1:W-:Y:S01]  /*17de0*/  LDGSTS.E [R10+0x49200], desc[UR8][R30.64], P5 ;  /* 0x492000001e0a7fae */ /* 0x0003e2000a9a1008 */
[----:B------:R-:W-:-:S03]  /*17df0*/  IMAD.WIDE R78, R0, 0x4, R78 ;  /* 0x00000004004e7825 */ /* 0x000fc600078e024e */
[----:B------:R1:W-:Y:S01]  /*17e00*/  STL.64 [R1+0x1d08], R22 ;  /* 0x001d081601007387 */ /* 0x0003e20000100a00 */
[----:B------:R-:W-:-:S03]  /*17e10*/  IMAD.WIDE R76, R0, 0x4, R76 ;  /* 0x00000004004c7825 */ /* 0x000fc600078e024c */
[----:B------:R1:W-:Y:S04]  /*17e20*/  STL.64 [R1+0x1d10], R78 ;  /* 0x001d104e01007387 */ /* 0x0003e80000100a00 */
[----:B------:R1:W-:Y:S04]  /*17e30*/  STL.64 [R1+0x1db0], R76 ;  /* 0x001db04c01007387 */ /* 0x0003e80000100a00 */
[----:B------:R1:W-:Y:S04]  /*17e40*/  LDGSTS.E [R10+0x49300], desc[UR8][R28.64], P6 ;  /* 0x493000001c0a7fae */ /* 0x0003e8000b1a1008 */
[----:B------:R1:W-:Y:S01]  /*17e50*/  LDGSTS.E [R10+0x4a200], desc[UR8][R26.64], P5 ;  /* 0x4a2000001a0a7fae */ /* 0x0003e2000a9a1008 */
[----:B------:R-:W-:-:S03]  /*17e60*/  IMAD.WIDE R74, R0, 0x4, R74 ;  /* 0x00000004004a7825 */ /* 0x000fc600078e024a */
        /* <DEDUP_REMOVED lines=14> */
[----:B--2---:R-:W2:Y:S04]  /*17f50*/  LDL.LU.64 R20, [R1+0x1298] ;  /* 0x0012980001147983 */ /* 0x004ea80000300a00 */
[----:B------:R1:W-:Y:S04]  /*17f60*/  STL.64 [R1+0x1ed0], R18 ;  /* 0x001ed01201007387 */ /* 0x0003e80000100a00 */
[----:B------:R-:W2:Y:S01]  /*17f70*/  LDL.LU.64 R36, [R1+0x12a0] ;  /* 0x0012a00001247983 */ /* 0x000ea20000300a00 */
[----:B------:R-:W-:-:S03]  /*17f80*/  IMAD.WIDE R16, R0, 0x4, R34 ;  /* 0x0000000400107825 */ /* 0x000fc600078e0222 */
[----:B------:R1:W-:Y:S04]  /*17f90*/  LDGSTS.E [R10+0x4c300], desc[UR8][R74.64], P6 ;  /* 0x4c3000004a0a7fae */ /* 0x0003e8000b1a1008 */
[----:B------:R1:W-:Y:S04]  /*17fa0*/  STL.64 [R1+0x1ed8], R16 ;  /* 0x001ed81001007387 */ /* 0x0003e80000100a00 */
[----:B------:R-:W2:Y:S04]  /*17fb0*/  LDL.LU.64 R34, [R1+0x1310] ;  /* 0x0013100001227983 */ /* 0x000ea80000300a00 */
[----:B------:R-:W2:Y:S04]  /*17fc0*/  LDL.LU.64 R82, [R1+0x1308] ;  /* 0x0013080001527983 */ /* 0x000ea80000300a00 */
[----:B---3--:R-:W3:Y:S04]  /*17fd0*/  LDL.LU.64 R32, [R1+0x1300] ;  /* 0x0013000001207983 */ /* 0x008ee80000300a00 */
[----:B----4-:R-:W4:Y:S04]  /*17fe0*/  LDL.LU.64 R30, [R1+0x12f8] ;  /* 0x0012f800011e7983 */ /* 0x010f280000300a00 */
[----:B-----5:R-:W5:Y:S04]  /*17ff0*/  LDL.LU.64 R28, [R1+0x12f0] ;  /* 0x0012f000011c7983 */ /* 0x020f680000300a00 */
[----:B------:R-:W5:Y:S04]  /*18000*/  LDL.LU.64 R26, [R1+0x12e8] ;  /* 0x0012e800011a7983 */ /* 0x000f680000300a00 */
[----:B------:R-:W5:Y:S04]  /*18010*/  LDL.LU.64 R24, [R1+0x12e0] ;  /* 0x0012e00001187983 */ /* 0x000f680000300a00 */
[----:B-1----:R-:W5:Y:S04]  /*18020*/  LDL.LU.64 R22, [R1+0x12d8] ;  /* 0x0012d80001167983 */ /* 0x002f680000300a00 */
[----:B------:R-:W5:Y:S04]  /*18030*/  LDL.LU.64 R78, [R1+0x12d0] ;  /* 0x0012d000014e7983 */ /* 0x000f680000300a00 */
[----:B------:R-:W5:Y:S04]  /*18040*/  LDL.LU.64 R76, [R1+0x12c8] ;  /* 0x0012c800014c7983 */ /* 0x000f680000300a00 */
[----:B------:R-:W5:Y:S04]  /*18050*/  LDL.LU.64 R74, [R1+0x12c0] ;  /* 0x0012c000014a7983 */ /* 0x000f680000300a00 */
[----:B------:R-:W-:Y:S04]  /*18060*/  LDGSTS.E [R10+0x4d200], desc[UR8][R80.64], P5 ;  /* 0x4d200000500a7fae */ /* 0x000fe8000a9a1008 */
[----:B------:R-:W-:Y:S04]  /*18070*/  LDGSTS.E [R10+0x4d300], desc[UR8][R72.64], P6 ;  /* 0x4d300000480a7fae */ /* 0x000fe8000b1a1008 */
[----:B------:R-:W-:Y:S04]  /*18080*/  LDGSTS.E [R10+0x4e200], desc[UR8][R38.64], P5 ;  /* 0x4e200000260a7fae */ /* 0x000fe8000a9a1008 */
[----:B------:R-:W5:Y:S04]  /*18090*/  LDL.LU.64 R80, [R1+0x12b8] ;  /* 0x0012b80001507983 */ /* 0x000f680000300a00 */
[----:B------:R-:W5:Y:S04]  /*180a0*/  LDL.LU.64 R72, [R1+0x12b0] ;  /* 0x0012b00001487983 */ /* 0x000f680000300a00 */
[----:B------:R-:W5:Y:S04]  /*180b0*/  LDL.LU.64 R38, [R1+0x12a8] ;  /* 0x0012a80001267983 */ /* 0x000f680000300a00 */
[----:B------:R1:W-:Y:S04]  /*180c0*/  LDGSTS.E [R10+0x4e300], desc[UR8][R84.64], P6 ;  /* 0x4e300000540a7fae */ /* 0x0003e8000b1a1008 */
[----:B------:R1:W-:Y:S04]  /*180d0*/  LDGSTS.E [R10+0x4f200], desc[UR8][R18.64], P5 ;  /* 0x4f200000120a7fae */ /* 0x0003e8000a9a1008 */
[----:B------:R1:W-:Y:S01]  /*180e0*/  LDGSTS.E [R10+0x4f300], desc[UR8][R16.64], P6 ;  /* 0x4f300000100a7fae */ /* 0x0003e2000b1a1008 */
[----:B--2---:R-:W-:-:S04]  /*180f0*/  IMAD.WIDE R20, R0, 0x4, R20 ;  /* 0x0000000400147825 */ /* 0x004fc800078e0214 */
[C---:B------:R-:W-:Y:S01]  /*18100*/  IMAD.WIDE R36, R0.reuse, 0x4, R36 ;  /* 0x0000000400247825 */ /* 0x040fe200078e0224 */
[----:B------:R2:W-:Y:S04]  /*18110*/  STL.64 [R1+0x1a98], R20 ;  /* 0x001a981401007387 */ /* 0x0005e80000100a00 */
[----:B------:R1:W-:Y:S04]  /*18120*/  STL.64 [R1+0x1aa0], R36 ;  /* 0x001aa02401007387 */ /* 0x0003e80000100a00 */
[----:B------:R1:W-:Y:S01]  /*18130*/  LDGSTS.E [R14+0x48400], desc[UR8][R20.64], P5 ;  /* 0x48400000140e7fae */ /* 0x0003e2000a9a1008 */
[----:B------:R-:W-:-:S03]  /*18140*/  IMAD.WIDE R34, R0, 0x4, R34 ;  /* 0x0000000400227825 */ /* 0x000fc600078e0222 */
[----:B------:R1:W-:Y:S01]  /*18150*/  LDGSTS.E [R14+0x48500], desc[UR8][R36.64], P6 ;  /* 0x48500000240e7fae */ /* 0x0003e2000b1a1008 */
[----:B------:R-:W-:-:S03]  /*18160*/  IMAD.WIDE R82, R0, 0x4, R82 ;  /* 0x0000000400527825 */ /* 0x000fc600078e0252 */
[----:B------:R1:W-:Y:S01]  /*18170*/  STL.64 [R1+0x1b70], R34 ;  /* 0x001b702201007387 */ /* 0x0003e20000100a00 */
[----:B---3--:R-:W-:-:S03]  /*18180*/  IMAD.WIDE R32, R0, 0x4, R32 ;  /* 0x0000000400207825 */ /* 0x008fc600078e0220 */
[----:B------:R3:W-:Y:S01]  /*18190*/  STL.64 [R1+0x1b80], R82 ;  /* 0x001b805201007387 */ /* 0x0007e20000100a00 */
[----:B----4-:R-:W-:-:S03]  /*181a0*/  IMAD.WIDE R30, R0, 0x4, R30 ;  /* 0x00000004001e7825 */ /* 0x010fc600078e021e */
[----:B------:R4:W-:Y:S01]  /*181b0*/  STL.64 [R1+0x1c18], R32 ;  /* 0x001c182001007387 */ /* 0x0009e20000100a00 */
[----:B-----5:R-:W-:-:S03]  /*181c0*/  IMAD.WIDE R28, R0, 0x4, R28 ;  /* 0x00000004001c7825 */ /* 0x020fc600078e021c */
[----:B------:R5:W-:Y:S01]  /*181d0*/  STL.64 [R1+0x1c28], R30 ;  /* 0x001c281e01007387 */ /* 0x000be20000100a00 */
[----:B------:R-:W-:-:S03]  /*181e0*/  IMAD.WIDE R26, R0, 0x4, R26 ;  /* 0x00000004001a7825 */ /* 0x000fc600078e021a */
        /* <DEDUP_REMOVED lines=10> */
[----:B------:R1:W-:Y:S04]  /*18290*/  STL.64 [R1+0x1df8], R76 ;  /* 0x001df84c01007387 */ /* 0x0003e80000100a00 */
[----:B------:R2:W-:Y:S04]  /*182a0*/  STL.64 [R1+0x1e70], R74 ;  /* 0x001e704a01007387 */ /* 0x0005e80000100a00 */
[----:B------:R2:W-:Y:S04]  /*182b0*/  LDGSTS.E [R14+0x49400], desc[UR8][R34.64], P5 ;  /* 0x49400000220e7fae */ /* 0x0005e8000a9a1008 */
[----:B------:R2:W-:Y:S01]  /*182c0*/  LDGSTS.E [R14+0x49500], desc[UR8][R82.64], P6 ;  /* 0x49500000520e7fae */ /* 0x0005e2000b1a1008 */
[----:B-1----:R-:W-:-:S03]  /*182d0*/  IMAD.WIDE R84, R0, 0x4, R80 ;  /* 0x0000000400547825 */ /* 0x002fc600078e0250 */
[----:B------:R1:W-:Y:S01]  /*182e0*/  LDGSTS.E [R14+0x4a400], desc[UR8][R32.64], P5 ;  /* 0x4a400000200e7fae */ /* 0x0003e2000a9a1008 */
[----:B------:R-:W-:-:S03]  /*182f0*/  IMAD.WIDE R18, R0, 0x4, R72 ;  /* 0x0000000400127825 */ /* 0x000fc600078e0248 */
[----:B------:R-:W-:Y:S01]  /*18300*/  STL.64 [R1+0x1e78], R84 ;  /* 0x001e785401007387 */ /* 0x000fe20000100a00 */
[----:B------:R-:W-:-:S03]  /*18310*/  IMAD.WIDE R16, R0, 0x4, R38 ;  /* 0x0000000400107825 */ /* 0x000fc600078e0226 */
[----:B--2---:R-:W2:Y:S04]  /*18320*/  LDL.LU.64 R20, [R1+0x1318] ;  /* 0x0013180001147983 */ /* 0x004ea80000300a00 */
[----:B------:R1:W-:Y:S04]  /*18330*/  STL.64 [R1+0x1ec0], R18 ;  /* 0x001ec01201007387 */ /* 0x0003e80000100a00 */
[----:B------:R-:W2:Y:S04]  /*18340*/  LDL.LU.64 R72, [R1+0x1320] ;  /* 0x0013200001487983 */ /* 0x000ea80000300a00 */
[----:B------:R-:W-:Y:S04]  /*18350*/  STL.64 [R1+0x1ec8], R16 ;  /* 0x001ec81001007387 */ /* 0x000fe80000100a00 */
[----:B------:R-:W2:Y:S04]  /*18360*/  LDL.LU.64 R80, [R1+0x1328] ;  /* 0x0013280001507983 */ /* 0x000ea80000300a00 */
[----:B------:R-:W2:Y:S04]  /*18370*/  LDL.LU.64 R38, [R1+0x1330] ;  /* 0x0013300001267983 */ /* 0x000ea80000300a00 */
[----:B------:R-:W2:Y:S04]  /*18380*/  LDL.LU.64 R36, [R1+0x1390] ;  /* 0x0013900001247983 */ /* 0x000ea80000300a00 */
[----:B------:R-:W2:Y:S04]  /*18390*/  LDL.LU.64 R34, [R1+0x1388] ;  /* 0x0013880001227983 */ /* 0x000ea80000300a00 */
[----:B---3--:R-:W3:Y:S04]  /*183a0*/  LDL.LU.64 R82, [R1+0x1380] ;  /* 0x0013800001527983 */ /* 0x008ee80000300a00 */
[----:B----4-:R-:W1:Y:S04]  /*183b0*/  LDL.LU.64 R32, [R1+0x1378] ;  /* 0x0013780001207983 */ /* 0x010e680000300a00 */
[----:B------:R4:W-:Y:S04]  /*183c0*/  LDGSTS.E [R14+0x4a500], desc[UR8][R30.64], P6 ;  /* 0x4a5000001e0e7fae */ /* 0x0009e8000b1a1008 */
[----:B------:R1:W-:Y:S04]  /*183d0*/  LDGSTS.E [R14+0x4b400], desc[UR8][R28.64], P5 ;  /* 0x4b4000001c0e7fae */ /* 0x0003e8000a9a1008 */
[----:B------:R1:W-:Y:S04]  /*183e0*/  LDGSTS.E [R14+0x4b500], desc[UR8][R26.64], P6 ;  /* 0x4b5000001a0e7fae */ /* 0x0003e8000b1a1008 */
[----:B-----5:R-:W4:Y:S04]  /*183f0*/  LDL.LU.64 R30, [R1+0x1370] ;  /* 0x00137000011e7983 */ /* 0x020f280000300a00 */
[----:B------:R-:W5:Y:S04]  /*18400*/  LDL.LU.64 R28, [R1+0x1368] ;  /* 0x00136800011c7983 */ /* 0x000f680000300a00 */
[----:B------:R-:W5:Y:S04]  /*18410*/  LDL.LU.64 R26, [R1+0x1360] ;  /* 0x00136000011a7983 */ /* 0x000f680000300a00 */
[----:B------:R1:W-:Y:S04]  /*18420*/  LDGSTS.E [R14+0x4c400], desc[UR8][R24.64], P5 ;  /* 0x4c400000180e7fae */ /* 0x0003e8000a9a1008 */
[----:B------:R1:W-:Y:S04]  /*18430*/  LDGSTS.E [R14+0x4c500], desc[UR8][R22.64], P6 ;  /* 0x4c500000160e7fae */ /* 0x0003e8000b1a1008 */
[----:B------:R-:W-:Y:S04]  /*18440*/  LDGSTS.E [R14+0x4d400], desc[UR8][R78.64], P5 ;  /* 0x4d4000004e0e7fae */ /* 0x000fe8000a9a1008 */
        /* <DEDUP_REMOVED lines=8> */
[----:B------:R1:W-:Y:S04]  /*184d0*/  LDGSTS.E [R14+0x4f400], desc[UR8][R18.64], P5 ;  /* 0x4f400000120e7fae */ /* 0x0003e8000a9a1008 */
[----:B------:R1:W-:Y:S01]  /*184e0*/  LDGSTS.E [R14+0x4f500], desc[UR8][R16.64], P6 ;  /* 0x4f500000100e7fae */ /* 0x0003e2000b1a1008 */
[----:B--2---:R-:W-:-:S04]  /*184f0*/  IMAD.WIDE R20, R0, 0x4, R20 ;  /* 0x0000000400147825 */ /* 0x004fc800078e0214 */
[C---:B------:R-:W-:Y:S01]  /*18500*/  IMAD.WIDE R72, R0.reuse, 0x4, R72 ;  /* 0x0000000400487825 */ /* 0x040fe200078e0248 */
[----:B------:R2:W-:Y:S03]  /*18510*/  STL.64 [R1+0x1aa8], R20 ;  /* 0x001aa81401007387 */ /* 0x0005e60000100a00 */
        /* <DEDUP_REMOVED lines=8> */
[C---:B---3--:R-:W-:Y:S01]  /*185a0*/  IMAD.WIDE R82, R0.reuse, 0x4, R82 ;  /* 0x0000000400527825 */ /* 0x048fe200078e0252 */
[----:B------:R3:W-:Y:S03]  /*185b0*/  STL.64 [R1+0x1c10], R34 ;  /* 0x001c102201007387 */ /* 0x0007e60000100a00 */
[C---:B-1----:R-:W-:Y:S01]  /*185c0*/  IMAD.WIDE R32, R0.reuse, 0x4, R32 ;  /* 0x0000000400207825 */ /* 0x042fe200078e0220 */
[----:B------:R1:W-:Y:S04]  /*185d0*/  STL.64 [R1+0x1ca0], R82 ;  /* 0x001ca05201007387 */ /* 0x0003e80000100a00 */
[----:B------:R1:W-:Y:S04]  /*185e0*/  STL.64 [R1+0x1cb0], R32 ;  /* 0x001cb02001007387 */ /* 0x0003e80000100a00 */
[----:B------:R1:W-:Y:S04]  /*185f0*/  LDGSTS.E [R9+0x48600], desc[UR8][R20.64], P5 ;  /* 0x4860000014097fae */ /* 0x0003e8000a9a1008 */
[----:B------:R1:W-:Y:S01]  /*18600*/  LDGSTS.E [R9+0x48700], desc[UR8][R72.64], P6 ;  /* 0x4870000048097fae */ /* 0x0003e2000b1a1008 */
[----:B----4-:R-:W-:-:S03]  /*18610*/  IMAD.WIDE R30, R0, 0x4, R30 ;  /* 0x00000004001e7825 */ /* 0x010fc600078e021e */
[----:B------:R4:W-:Y:S01]  /*18620*/  LDGSTS.E [R9+0x49600], desc[UR8][R80.64], P5 ;  /* 0x4960000050097fae */ /* 0x0009e2000a9a1008 */
[----:B-----5:R-:W-:-:S03]  /*18630*/  IMAD.WIDE R28, R0, 0x4, R28 ;  /* 0x00000004001c7825 */ /* 0x020fc600078e021c */
        /* <DEDUP_REMOVED lines=13> */
[----:B--2---:R-:W2:Y:S04]  /*18710*/  LDL.LU.64 R20, [R1+0x1398] ;  /* 0x0013980001147983 */ /* 0x004ea80000300a00 */
[----:B------:R1:W-:Y:S01]  /*18720*/  LDGSTS.E [R9+0x4b600], desc[UR8][R82.64], P5 ;  /* 0x4b60000052097fae */ /* 0x0003e2000a9a1008 */
[----:B------:R-:W-:-:S03]  /*18730*/  IMAD.WIDE R16, R0, 0x4, R76 ;  /* 0x0000000400107825 */ /* 0x000fc600078e024c */
[----:B------:R1:W-:Y:S01]  /*18740*/  LDGSTS.E [R9+0x4b700], desc[UR8][R32.64], P6 ;  /* 0x4b70000020097fae */ /* 0x0003e2000b1a1008 */
[----:B------:R-:W-:-:S03]  /*18750*/  IMAD.WIDE R14, R0, 0x4, R74 ;  /* 0x00000004000e7825 */ /* 0x000fc600078e024a */
[----:B------:R1:W-:Y:S04]  /*18760*/  STL.64 [R1+0x1ea8], R16 ;  /* 0x001ea81001007387 */ /* 0x0003e80000100a00 */
[----:B------:R-:W4:Y:S04]  /*18770*/  LDL.LU.64 R78, [R1+0x13a0] ;  /* 0x0013a000014e7983 */ /* 0x000f280000300a00 */
[----:B------:R1:W-:Y:S04]  /*18780*/  STL.64 [R1+0x1eb8], R14 ;  /* 0x001eb80e01007387 */ /* 0x0003e80000100a00 */
[----:B------:R-:W4:Y:S04]  /*18790*/  LDL.LU.64 R76, [R1+0x13a8] ;  /* 0x0013a800014c7983 */ /* 0x000f280000300a00 */
[----:B------:R-:W4:Y:S04]  /*187a0*/  LDL.LU.64 R74, [R1+0x13b0] ;  /* 0x0013b000014a7983 */ /* 0x000f280000300a00 */
[----:B------:R-:W4:Y:S04]  /*187b0*/  LDL.LU.64 R72, [R1+0x13b8] ;  /* 0x0013b80001487983 */ /* 0x000f280000300a00 */
[----:B------:R-:W4:Y:S04]  /*187c0*/  LDL.LU.64 R80, [R1+0x13c0] ;  /* 0x0013c00001507983 */ /* 0x000f280000300a00 */
[----:B------:R-:W4:Y:S04]  /*187d0*/  LDL.LU.64 R38, [R1+0x1400] ;  /* 0x0014000001267983 */ /* 0x000f280000300a00 */
[----:B------:R-:W4:Y:S04]  /*187e0*/  LDL.LU.64 R36, [R1+0x1410] ;  /* 0x0014100001247983 */ /* 0x000f280000300a00 */
[----:B---3--:R-:W3:Y:S04]  /*187f0*/  LDL.LU.64 R34, [R1+0x1408] ;  /* 0x0014080001227983 */ /* 0x008ee80000300a00 */
[----:B-1----:R-:W3:Y:S04]  /*18800*/  LDL.LU.64 R82, [R1+0x13f8] ;  /* 0x0013f80001527983 */ /* 0x002ee80000300a00 */
[----:B------:R-:W3:Y:S04]  /*18810*/  LDL.LU.64 R32, [R1+0x13f0] ;  /* 0x0013f00001207983 */ /* 0x000ee80000300a00 */
[----:B------:R1:W-:Y:S04]  /*18820*/  LDGSTS.E [R9+0x4c600], desc[UR8][R30.64], P5 ;  /* 0x4c6000001e097fae */ /* 0x0003e8000a9a1008 */
[----:B------:R1:W-:Y:S04]  /*18830*/  LDGSTS.E [R9+0x4c700], desc[UR8][R28.64], P6 ;  /* 0x4c7000001c097fae */ /* 0x0003e8000b1a1008 */
[----:B------:R-:W-:Y:S04]  /*18840*/  LDGSTS.E [R9+0x4d600], desc[UR8][R26.64], P5 ;  /* 0x4d6000001a097fae */ /* 0x000fe8000a9a1008 */
[----:B-----5:R-:W1:Y:S04]  /*18850*/  LDL.LU.64 R30, [R1+0x13e8] ;  /* 0x0013e800011e7983 */ /* 0x020e680000300a00 */
[----:B------:R-:W5:Y:S04]  /*18860*/  LDL.LU.64 R28, [R1+0x13e0] ;  /* 0x0013e000011c7983 */ /* 0x000f680000300a00 */
[----:B------:R-:W5:Y:S04]  /*18870*/  LDL.LU.64 R26, [R1+0x13d8] ;  /* 0x0013d800011a7983 */ /* 0x000f680000300a00 */
[----:B------:R-:W-:Y:S04]  /*18880*/  LDGSTS.E [R9+0x4d700], desc[UR8][R24.64], P6 ;  /* 0x4d70000018097fae */ /* 0x000fe8000b1a1008 */
[----:B------:R-:W-:Y:S04]  /*18890*/  LDGSTS.E [R9+0x4e600], desc[UR8][R22.64], P5 ;  /* 0x4e60000016097fae */ /* 0x000fe8000a9a1008 */
[----:B------:R1:W-:Y:S04]  /*188a0*/  LDGSTS.E [R9+0x4e700], desc[UR8][R18.64], P6 ;  /* 0x4e70000012097fae */ /* 0x0003e8000b1a1008 */
[----:B------:R-:W5:Y:S04]  /*188b0*/  LDL.LU.64 R24, [R1+0x13d0] ;  /* 0x0013d00001187983 */ /* 0x000f680000300a00 */
[----:B------:R-:W5:Y:S04]  /*188c0*/  LDL.LU.64 R22, [R1+0x13c8] ;  /* 0x0013c80001167983 */ /* 0x000f680000300a00 */
[----:B------:R1:W-:Y:S04]  /*188d0*/  LDGSTS.E [R9+0x4f600], desc[UR8][R16.64], P5 ;  /* 0x4f60000010097fae */ /* 0x0003e8000a9a1008 */
[----:B------:R1:W-:Y:S01]  /*188e0*/  LDGSTS.E [R9+0x4f700], desc[UR8][R14.64], P6 ;  /* 0x4f7000000e097fae */ /* 0x0003e2000b1a1008 */
[----:B--2---:R-:W-:-:S05]  /*188f0*/  IMAD.WIDE R20, R0, 0x4, R20 ;  /* 0x0000000400147825 */ /* 0x004fca00078e0214 */
[----:B------:R2:W-:Y:S04]  /*18900*/  STL.64 [R1+0x1ab8], R20 ;  /* 0x001ab81401007387 */ /* 0x0005e80000100a00 */
[----:B------:R1:W-:Y:S01]  /*18910*/  LDGSTS.E [R12+0x48800], desc[UR8][R20.64], P5 ;  /* 0x48800000140c7fae */ /* 0x0003e2000a9a1008 */
[----:B----4-:R-:W-:-:S04]  /*18920*/  IMAD.WIDE R78, R0, 0x4, R78 ;  /* 0x00000004004e7825 */ /* 0x010fc800078e024e */
        /* <DEDUP_REMOVED lines=23> */
[----:B-----5:R-:W-:-:S03]  /*18aa0*/  IMAD.WIDE R28, R0, 0x4, R28 ;  /* 0x00000004001c7825 */ /* 0x020fc600078e021c */
[----:B------:R5:W-:Y:S01]  /*18ab0*/  STL.64 [R1+0x1d88], R30 ;  /* 0x001d881e01007387 */ /* 0x000be20000100a00 */
[----:B------:R-:W-:-:S03]  /*18ac0*/  IMAD.WIDE R18, R0, 0x4, R26 ;  /* 0x0000000400127825 */ /* 0x000fc600078e021a */
[----:B------:R1:W-:Y:S04]  /*18ad0*/  STL.64 [R1+0x1e00], R28 ;  /* 0x001e001c01007387 */ /* 0x0003e80000100a00 */
[----:B------:R1:W-:Y:S04]  /*18ae0*/  STL.64 [R1+0x1e08], R18 ;  /* 0x001e081201007387 */ /* 0x0003e80000100a00 */
[----:B------:R-:W5:Y:S04]  /*18af0*/  LDL.LU.64 R26, [R1+0x1418] ;  /* 0x00141800011a7983 */ /* 0x000f680000300a00 */
[----:B------:R1:W-:Y:S01]  /*18b00*/  LDGSTS.E [R12+0x4a800], desc[UR8][R72.64], P5 ;  /* 0x4a800000480c7fae */ /* 0x0003e2000a9a1008 */
[----:B------:R-:W-:-:S03]  /*18b10*/  IMAD.WIDE R16, R0, 0x4, R24 ;  /* 0x0000000400107825 */ /* 0x000fc600078e0218 */
[----:B------:R1:W-:Y:S01]  /*18b20*/  LDGSTS.E [R12+0x4a900], desc[UR8][R80.64], P6 ;  /* 0x4a900000500c7fae */ /* 0x0003e2000b1a1008 */
[----:B------:R-:W-:-:S03]  /*18b30*/  IMAD.WIDE R14, R0, 0x4, R22 ;  /* 0x00000004000e7825 */ /* 0x000fc600078e0216 */
[----:B------:R1:W-:Y:S04]  /*18b40*/  STL.64 [R1+0x1e80], R16 ;  /* 0x001e801001007387 */ /* 0x0003e80000100a00 */
[----:B------:R-:W5:Y:S04]  /*18b50*/  LDL.LU.64 R24, [R1+0x1420] ;  /* 0x0014200001187983 */ /* 0x000f680000300a00 */
[----:B------:R1:W-:Y:S04]  /*18b60*/  STL.64 [R1+0x1e88], R14 ;  /* 0x001e880e01007387 */ /* 0x0003e80000100a00 */
[----:B------:R-:W5:Y:S04]  /*18b70*/  LDL.LU.64 R22, [R1+0x1428] ;  /* 0x0014280001167983 */ /* 0x000f680000300a00 */
[----:B--2---:R-:W2:Y:S04]  /*18b80*/  LDL.LU.64 R20, [R1+0x1430] ;  /* 0x0014300001147983 */ /* 0x004ea80000300a00 */
[----:B----4-:R-:W4:Y:S04]  /*18b90*/  LDL.LU.64 R78, [R1+0x1438] ;  /* 0x00143800014e7983 */ /* 0x010f280000300a00 */
[----:B------:R-:W4:Y:S04]  /*18ba0*/  LDL.LU.64 R76, [R1+0x1440] ;  /* 0x00144000014c7983 */ /* 0x000f280000300a00 */
[----:B------:R-:W4:Y:S04]  /*18bb0*/  LDL.LU.64 R74, [R1+0x1448] ;  /* 0x00144800014a7983 */ /* 0x000f280000300a00 */
[----:B------:R-:W4:Y:S04]  /*18bc0*/  LDL.LU.64 R72, [R1+0x1450] ;  /* 0x0014500001487983 */ /* 0x000f280000300a00 */
[----:B------:R-:W4:Y:S04]  /*18bd0*/  LDL.LU.64 R80, [R1+0x1458] ;  /* 0x0014580001507983 */ /* 0x000f280000300a00 */
[----:B------:R1:W-:Y:S04]  /*18be0*/  LDGSTS.E [R12+0x4b800], desc[UR8][R38.64], P5 ;  /* 0x4b800000260c7fae */ /* 0x0003e8000a9a1008 */
[----:B------:R1:W-:Y:S04]  /*18bf0*/  LDGSTS.E [R12+0x4b900], desc[UR8][R36.64], P6 ;  /* 0x4b900000240c7fae */ /* 0x0003e8000b1a1008 */
[----:B------:R1:W-:Y:S04]  /*18c00*/  LDGSTS.E [R12+0x4c800], desc[UR8][R34.64], P5 ;  /* 0x4c800000220c7fae */ /* 0x0003e8000a9a1008 */
[----:B------:R-:W4:Y:S04]  /*18c10*/  LDL.LU.64 R38, [R1+0x1460] ;  /* 0x0014600001267983 */ /* 0x000f280000300a00 */
[----:B---3--:R-:W3:Y:S04]  /*18c20*/  LDL.LU.64 R36, [R1+0x1490] ;  /* 0x0014900001247983 */ /* 0x008ee80000300a00 */
[----:B------:R-:W3:Y:S04]  /*18c30*/  LDL.LU.64 R34, [R1+0x1488] ;  /* 0x0014880001227983 */ /* 0x000ee80000300a00 */
[----:B------:R-:W-:Y:S04]  /*18c40*/  LDGSTS.E [R12+0x4c900], desc[UR8][R82.64], P6 ;  /* 0x4c900000520c7fae */ /* 0x000fe8000b1a1008 */
[----:B------:R-:W-:Y:S04]  /*18c50*/  LDGSTS.E [R12+0x4d800], desc[UR8][R32.64], P5 ;  /* 0x4d800000200c7fae */ /* 0x000fe8000a9a1008 */
[----:B------:R-:W-:Y:S04]  /*18c60*/  LDGSTS.E [R12+0x4d900], desc[UR8][R30.64], P6 ;  /* 0x4d9000001e0c7fae */ /* 0x000fe8000b1a1008 */
[----:B------:R-:W3:Y:S04]  /*18c70*/  LDL.LU.64 R82, [R1+0x1480] ;  /* 0x0014800001527983 */ /* 0x000ee80000300a00 */
[----:B------:R-:W3:Y:S04]  /*18c80*/  LDL.LU.64 R32, [R1+0x1478] ;  /* 0x0014780001207983 */ /* 0x000ee80000300a00 */
[----:B-----5:R-:W5:Y:S04]  /*18c90*/  LDL.LU.64 R30, [R1+0x1470] ;  /* 0x00147000011e7983 */ /* 0x020f680000300a00 */
[----:B------:R-:W-:Y:S04]  /*18ca0*/  LDGSTS.E [R12+0x4e800], desc[UR8][R28.64], P5 ;  /* 0x4e8000001c0c7fae */ /* 0x000fe8000a9a1008 */
[----:B------:R2:W-:Y:S04]  /*18cb0*/  LDGSTS.E [R12+0x4e900], desc[UR8][R18.64], P6 ;  /* 0x4e900000120c7fae */ /* 0x0005e8000b1a1008 */
[----:B------:R2:W-:Y:S04]  /*18cc0*/  LDGSTS.E [R12+0x4f800], desc[UR8][R16.64], P5 ;  /* 0x4f800000100c7fae */ /* 0x0005e8000a9a1008 */
[----:B-1----:R-:W5:Y:S04]  /*18cd0*/  LDL.LU.64 R28, [R1+0x1468] ;  /* 0x00146800011c7983 */ /* 0x002f680000300a00 */
[----:B------:R5:W-:Y:S01]  /*18ce0*/  LDGSTS.E [R12+0x4f900], desc[UR8][R14.64], P6 ;  /* 0x4f9000000e0c7fae */ /* 0x000be2000b1a1008 */
[----:B------:R-:W-:-:S05]  /*18cf0*/  IMAD.WIDE R26, R0, 0x4, R26 ;  /* 0x00000004001a7825 */ /* 0x000fca00078e021a */
[----:B------:R1:W-:Y:S04]  /*18d00*/  STL.64 [R1+0x1ac8], R26 ;  /* 0x001ac81a01007387 */ /* 0x0003e80000100a00 */
[----:B------:R1:W-:Y:S01]  /*18d10*/  LDGSTS.E [R8+0x48a00], desc[UR8][R26.64], P5 ;  /* 0x48a000001a087fae */ /* 0x0003e2000a9a1008 */
[----:B------:R-:W-:-:S04]  /*18d20*/  IMAD.WIDE R24, R0, 0x4, R24 ;  /* 0x0000000400187825 */ /* 0x000fc800078e0218 */
[C---:B------:R-:W-:Y:S01]  /*18d30*/  IMAD.WIDE R22, R0.reuse, 0x4, R22 ;  /* 0x0000000400167825 */ /* 0x040fe200078e0216 */
[----:B------:R1:W-:Y:S03]  /*18d40*/  STL.64 [R1+0x1ad8], R24 ;  /* 0x001ad81801007387 */ /* 0x0003e60000100a00 */
[C---:B--2---:R-:W-:Y:S01]  /*18d50*/  IMAD.WIDE R20, R0.reuse, 0x4, R20 ;  /* 0x0000000400147825 */ /* 0x044fe200078e0214 */
[----:B------:R2:W-:Y:S03]  /*18d60*/  STL.64 [R1+0x1b48], R22 ;  /* 0x001b481601007387 */ /* 0x0005e60000100a00 */
[C---:B----4-:R-:W-:Y:S01]  /*18d70*/  IMAD.WIDE R78, R0.reuse, 0x4, R78 ;  /* 0x00000004004e7825 */ /* 0x050fe200078e024e */
        /* <DEDUP_REMOVED lines=12> */
[----:B------:R-:W-:-:S03]  /*18e40*/  IMAD.WIDE R38, R0, 0x4, R38 ;  /* 0x0000000400267825 */ /* 0x000fc600078e0226 */
[----:B------:R1:W-:Y:S01]  /*18e50*/  LDGSTS.E [R8+0x49b00], desc[UR8][R20.64], P6 ;  /* 0x49b0000014087fae */ /* 0x0003e2000b1a1008 */
[----:B---3--:R-:W-:-:S03]  /*18e60*/  IMAD.WIDE R36, R0, 0x4, R36 ;  /* 0x0000000400247825 */ /* 0x008fc600078e0224 */
        /* <DEDUP_REMOVED lines=10> */
[----:B-----5:R-:W-:-:S03]  /*18f10*/  IMAD.WIDE R14, R0, 0x4, R30 ;  /* 0x00000004000e7825 */ /* 0x020fc600078e021e */
[----:B------:R5:W-:Y:S04]  /*18f20*/  STL.64 [R1+0x1de8], R16 ;  /* 0x001de81001007387 */ /* 0x000be80000100a00 */
[----:B------:R-:W5:Y:S04]  /*18f30*/  LDL.LU.64 R32, [R1+0x1498] ;  /* 0x0014980001207983 */ /* 0x000f680000300a00 */
[----:B------:R1:W-:Y:S04]  /*18f40*/  STL.64 [R1+0x1e60], R14 ;  /* 0x001e600e01007387 */ /* 0x0003e80000100a00 */
[----:B------:R-:W5:Y:S01]  /*18f50*/  LDL.LU.64 R30, [R1+0x14a0] ;  /* 0x0014a000011e7983 */ /* 0x000f620000300a00 */
[----:B------:R-:W-:-:S03]  /*18f60*/  IMAD.WIDE R12, R0, 0x4, R28 ;  /* 0x00000004000c7825 */ /* 0x000fc600078e021c */
[----:B------:R1:W-:Y:S04]  /*18f70*/  LDGSTS.E [R8+0x4bb00], desc[UR8][R72.64], P6 ;  /* 0x4bb0000048087fae */ /* 0x0003e8000b1a1008 */
[----:B------:R2:W-:Y:S04]  /*18f80*/  STL.64 [R1+0x1e68], R12 ;  /* 0x001e680c01007387 */ /* 0x0005e80000100a00 */
[----:B------:R-:W5:Y:S04]  /*18f90*/  LDL.LU.64 R28, [R1+0x14a8] ;  /* 0x0014a800011c7983 */ /* 0x000f680000300a00 */
[----:B-1----:R-:W5:Y:S04]  /*18fa0*/  LDL.LU.64 R26, [R1+0x14b0] ;  /* 0x0014b000011a7983 */ /* 0x002f680000300a00 */
[----:B------:R-:W5:Y:S04]  /*18fb0*/  LDL.LU.64 R24, [R1+0x14b8] ;  /* 0x0014b80001187983 */ /* 0x000f680000300a00 */
[----:B--2---:R-:W2:Y:S04]  /*18fc0*/  LDL.LU.64 R22, [R1+0x14c0] ;  /* 0x0014c00001167983 */ /* 0x004ea80000300a00 */
[----:B----4-:R-:W4:Y:S04]  /*18fd0*/  LDL.LU.64 R20, [R1+0x14c8] ;  /* 0x0014c80001147983 */ /* 0x010f280000300a00 */
[----:B------:R-:W4:Y:S04]  /*18fe0*/  LDL.LU.64 R78, [R1+0x14d0] ;  /* 0x0014d000014e7983 */ /* 0x000f280000300a00 */
[----:B------:R-:W4:Y:S04]  /*18ff0*/  LDL.LU.64 R76, [R1+0x14d8] ;  /* 0x0014d800014c7983 */ /* 0x000f280000300a00 */
[----:B------:R-:W4:Y:S04]  /*19000*/  LDL.LU.64 R74, [R1+0x14e0] ;  /* 0x0014e000014a7983 */ /* 0x000f280000300a00 */
[----:B------:R-:W4:Y:S04]  /*19010*/  LDL.LU.64 R72, [R1+0x14e8] ;  /* 0x0014e80001487983 */ /* 0x000f280000300a00 */
[----:B------:R-:W-:Y:S04]  /*19020*/  LDGSTS.E [R8+0x4ca00], desc[UR8][R80.64], P5 ;  /* 0x4ca0000050087fae */ /* 0x000fe8000a9a1008 */
[----:B------:R-:W4:Y:S04]  /*19030*/  LDL.LU.64 R82, [R1+0x14f0] ;  /* 0x0014f00001527983 */ /* 0x000f280000300a00 */
[----:B------:R-:W-:Y:S04]  /*19040*/  LDGSTS.E [R8+0x4cb00], desc[UR8][R38.64], P6 ;  /* 0x4cb0000026087fae */ /* 0x000fe8000b1a1008 */
[----:B------:R-:W4:Y:S04]  /*19050*/  LDL.LU.64 R80, [R1+0x14f8] ;  /* 0x0014f80001507983 */ /* 0x000f280000300a00 */
[----:B------:R-:W-:Y:S04]  /*19060*/  LDGSTS.E [R8+0x4da00], desc[UR8][R36.64], P5 ;  /* 0x4da0000024087fae */ /* 0x000fe8000a9a1008 */
[----:B---3--:R-:W3:Y:S04]  /*19070*/  LDL.LU.64 R38, [R1+0x1500] ;  /* 0x0015000001267983 */ /* 0x008ee80000300a00 */
[----:B------:R-:W-:Y:S04]  /*19080*/  LDGSTS.E [R8+0x4db00], desc[UR8][R34.64], P6 ;  /* 0x4db0000022087fae */ /* 0x000fe8000b1a1008 */
[----:B------:R-:W3:Y:S04]  /*19090*/  LDL.LU.64 R36, [R1+0x1510] ;  /* 0x0015100001247983 */ /* 0x000ee80000300a00 */
[----:B------:R1:W-:Y:S04]  /*190a0*/  LDGSTS.E [R8+0x4ea00], desc[UR8][R18.64], P5 ;  /* 0x4ea0000012087fae */ /* 0x0003e8000a9a1008 */
[----:B------:R-:W3:Y:S04]  /*190b0*/  LDL.LU.64 R34, [R1+0x1508] ;  /* 0x0015080001227983 */ /* 0x000ee80000300a00 */
[----:B------:R1:W-:Y:S04]  /*190c0*/  LDGSTS.E [R8+0x4eb00], desc[UR8][R16.64], P6 ;  /* 0x4eb0000010087fae */ /* 0x0003e8000b1a1008 */
[----:B------:R3:W-:Y:S04]  /*190d0*/  LDGSTS.E [R8+0x4fa00], desc[UR8][R14.64], P5 ;  /* 0x4fa000000e087fae */ /* 0x0007e8000a9a1008 */
[----:B------:R1:W-:Y:S01]  /*190e0*/  LDGSTS.E [R8+0x4fb00], desc[UR8][R12.64], P6 ;  /* 0x4fb000000c087fae */ /* 0x0003e2000b1a1008 */
[----:B-----5:R-:W-:-:S04]  /*190f0*/  IMAD.WIDE R32, R0, 0x4, R32 ;  /* 0x0000000400207825 */ /* 0x020fc800078e0220 */
        /* <DEDUP_REMOVED lines=8> */
[----:B------:R-:W-:-:S03]  /*19180*/  IMAD.WIDE R24, R0, 0x4, R24 ;  /* 0x0000000400187825 */ /* 0x000fc600078e0218 */
[----:B------:R1:W-:Y:S01]  /*19190*/  STL.64 [R1+0x1b60], R26 ;  /* 0x001b601a01007387 */ /* 0x0003e20000100a00 */
[----:B--2---:R-:W-:-:S03]  /*191a0*/  IMAD.WIDE R22, R0, 0x4, R22 ;  /* 0x0000000400167825 */ /* 0x004fc600078e0216 */
[----:B------:R2:W-:Y:S01]  /*191b0*/  STL.64 [R1+0x1bd0], R24 ;  /* 0x001bd01801007387 */ /* 0x0005e20000100a00 */
[----:B----4-:R-:W-:-:S03]  /*191c0*/  IMAD.WIDE R20, R0, 0x4, R20 ;  /* 0x0000000400147825 */ /* 0x010fc600078e0214 */
        /* <DEDUP_REMOVED lines=9> */
[----:B-1----:R-:W-:-:S03]  /*19260*/  IMAD.WIDE R18, R0, 0x4, R82 ;  /* 0x0000000400127825 */ /* 0x002fc600078e0252 */
[----:B------:R1:W-:Y:S01]  /*19270*/  STL.64 [R1+0x1d18], R72 ;  /* 0x001d184801007387 */ /* 0x0003e20000100a00 */
[----:B------:R-:W-:-:S03]  /*19280*/  IMAD.WIDE R16, R0, 0x4, R80 ;  /* 0x0000000400107825 */ /* 0x000fc600078e0250 */
[----:B------:R1:W-:Y:S01]  /*19290*/  STL.64 [R1+0x1d20], R18 ;  /* 0x001d201201007387 */ /* 0x0003e20000100a00 */
[----:B---3--:R-:W-:-:S03]  /*192a0*/  IMAD.WIDE R14, R0, 0x4, R38 ;  /* 0x00000004000e7825 */ /* 0x008fc600078e0226 */
[----:B------:R3:W-:Y:S04]  /*192b0*/  STL.64 [R1+0x1d90], R16 ;  /* 0x001d901001007387 */ /* 0x0007e80000100a00 */
[----:B------:R1:W-:Y:S01]  /*192c0*/  STL.64 [R1+0x1d98], R14 ;  /* 0x001d980e01007387 */ /* 0x0003e20000100a00 */
[----:B------:R-:W-:-:S03]  /*192d0*/  IMAD.WIDE R12, R0, 0x4, R36 ;  /* 0x00000004000c7825 */ /* 0x000fc600078e0224 */
[----:B------:R-:W3:Y:S04]  /*192e0*/  LDL.LU.64 R38, [R1+0x1518] ;  /* 0x0015180001267983 */ /* 0x000ee80000300a00 */
[----:B------:R1:W-:Y:S01]  /*192f0*/  STL.64 [R1+0x1e20], R12 ;  /* 0x001e200c01007387 */ /* 0x0003e20000100a00 */
[----:B------:R-:W-:-:S03]  /*19300*/  IMAD.WIDE R8, R0, 0x4, R34 ;  /* 0x0000000400087825 */ /* 0x000fc600078e0222 */
[----:B------:R-:W3:Y:S04]  /*19310*/  LDL.LU.64 R36, [R1+0x1520] ;  /* 0x0015200001247983 */ /* 0x000ee80000300a00 */
[----:B------:R1:W-:Y:S04]  /*19320*/  STL.64 [R1+0x1e28], R8 ;  /* 0x001e280801007387 */ /* 0x0003e80000100a00 */
[----:B------:R-:W3:Y:S04]  /*19330*/  LDL.LU.64 R34, [R1+0x1538] ;  /* 0x0015380001227983 */ /* 0x000ee80000300a00 */
[----:B-----5:R-:W5:Y:S04]  /*19340*/  LDL.LU.64 R32, [R1+0x1528] ;  /* 0x0015280001207983 */ /* 0x020f680000300a00 */
[----:B------:R-:W5:Y:S04]  /*19350*/  LDL.LU.64 R30, [R1+0x1568] ;  /* 0x00156800011e7983 */ /* 0x000f680000300a00 */
[----:B------:R1:W-:Y:S04]  /*19360*/  LDGSTS.E [R11+0x49c00], desc[UR8][R28.64], P5 ;  /* 0x49c000001c0b7fae */ /* 0x0003e8000a9a1008 */
[----:B------:R1:W-:Y:S04]  /*19370*/  LDGSTS.E [R11+0x49d00], desc[UR8][R26.64], P6 ;  /* 0x49d000001a0b7fae */ /* 0x0003e8000b1a1008 */
[----:B------:R1:W-:Y:S04]  /*19380*/  LDGSTS.E [R11+0x4ac00], desc[UR8][R24.64], P5 ;  /* 0x4ac00000180b7fae */ /* 0x0003e8000a9a1008 */
[----:B------:R-:W5:Y:S04]  /*19390*/  LDL.LU.64 R28, [R1+0x1530] ;  /* 0x00153000011c7983 */ /* 0x000f680000300a00 */
[----:B------:R-:W5:Y:S04]  /*193a0*/  LDL.LU.64 R26, [R1+0x1570] ;  /* 0x00157000011a7983 */ /* 0x000f680000300a00 */
[----:B--2---:R-:W2:Y:S04]  /*193b0*/  LDL.LU.64 R24, [R1+0x1540] ;  /* 0x0015400001187983 */ /* 0x004ea80000300a00 */
[----:B------:R1:W-:Y:S04]  /*193c0*/  LDGSTS.E [R11+0x4ad00], desc[UR8][R22.64], P6 ;  /* 0x4ad00000160b7fae */ /* 0x0003e8000b1a1008 */
[----:B------:R1:W-:Y:S04]  /*193d0*/  LDGSTS.E [R11+0x4bc00], desc[UR8][R20.64], P5 ;  /* 0x4bc00000140b7fae */ /* 0x0003e8000a9a1008 */
[----:B------:R-:W-:Y:S04]  /*193e0*/  LDGSTS.E [R11+0x4bd00], desc[UR8][R78.64], P6 ;  /* 0x4bd000004e0b7fae */ /* 0x000fe8000b1a1008 */
[----:B----4-:R-:W4:Y:S04]  /*193f0*/  LDL.LU.64 R22, [R1+0x1578] ;  /* 0x0015780001167983 */ /* 0x010f280000300a00 */
        /* <DEDUP_REMOVED lines=8> */
[----:B------:R-:W4:Y:S04]  /*19480*/  LDL.LU.64 R74, [R1+0x1590] ;  /* 0x00159000014a7983 */ /* 0x000f280000300a00 */
[----:B------:R2:W-:Y:S04]  /*19490*/  LDGSTS.E [R11+0x4dd00], desc[UR8][R18.64], P6 ;  /* 0x4dd00000120b7fae */ /* 0x0005e8000b1a1008 */
[----:B-1----:R-:W4:Y:S04]  /*194a0*/  LDL.LU.64 R72, [R1+0x1558] ;  /* 0x0015580001487983 */ /* 0x002f280000300a00 */
[----:B------:R1:W-:Y:S04]  /*194b0*/  LDGSTS.E [R11+0x4ec00], desc[UR8][R16.64], P5 ;  /* 0x4ec00000100b7fae */ /* 0x0003e8000a9a1008 */
[----:B------:R1:W-:Y:S04]  /*194c0*/  LDGSTS.E [R11+0x4ed00], desc[UR8][R14.64], P6 ;  /* 0x4ed000000e0b7fae */ /* 0x0003e8000b1a1008 */
[----:B------:R1:W-:Y:S04]  /*194d0*/  LDGSTS.E [R11+0x4fc00], desc[UR8][R12.64], P5 ;  /* 0x4fc000000c0b7fae */ /* 0x0003e8000a9a1008 */
[----:B------:R1:W-:Y:S01]  /*194e0*/  LDGSTS.E [R11+0x4fd00], desc[UR8][R8.64], P6 ;  /* 0x4fd00000080b7fae */ /* 0x0003e2000b1a1008 */
[----:B------:R-:W-:-:S04]  /*194f0*/  IADD3 R252, PT, PT, R252, 0x7f, RZ ;  /* 0x0000007ffcfc7810 */ /* 0x000fc80007ffe0ff */
[----:B------:R-:W-:Y:S02]  /*19500*/  ISETP.GE.AND P0, PT, R252, 0x80, PT ;  /* 0x00000080fc00780c */ /* 0x000fe40003f06270 */
[----:B------:R-:W-:Y:S02]  /*19510*/  CS2R R96, SRZ ;  /* 0x0000000000607805 */ /* 0x000fe4000001ff00 */
[----:B------:R-:W-:Y:S02]  /*19520*/  CS2R R98, SRZ ;  /* 0x0000000000627805 */ /* 0x000fe4000001ff00 */
[----:B------:R-:W-:Y:S02]  /*19530*/  CS2R R100, SRZ ;  /* 0x0000000000647805 */ /* 0x000fe4000001ff00 */
[----:B------:R-:W-:Y:S02]  /*19540*/  CS2R R102, SRZ ;  /* 0x0000000000667805 */ /* 0x000fe4000001ff00 */
[----:B------:R-:W-:-:S02]  /*19550*/  CS2R R104, SRZ ;  /* 0x0000000000687805 */ /* 0x000fc4000001ff00 */
[----:B------:R-:W-:Y:S02]  /*19560*/  CS2R R106, SRZ ;  /* 0x00000000006a7805 */ /* 0x000fe4000001ff00 */
        /* <DEDUP_REMOVED lines=50> */
[----:B------:R-:W-:Y:S01]  /*19890*/  CS2R R212, SRZ ;  /* 0x0000000000d47805 */ /* 0x000fe2000001ff00 */
[----:B---3--:R-:W-:-:S04]  /*198a0*/  IMAD.WIDE R38, R0, 0x4, R38 ;  /* 0x0000000400267825 */ /* 0x008fc800078e0226 */
[C---:B------:R-:W-:Y:S01]  /*198b0*/  IMAD.WIDE R36, R0.reuse, 0x4, R36 ;  /* 0x0000000400247825 */ /* 0x040fe200078e0224 */
[----:B------:R-:W-:Y:S03]  /*198c0*/  STL.64 [R1+0x1af8], R38 ;  /* 0x001af82601007387 */ /* 0x000fe60000100a00 */
[C---:B------:R-:W-:Y:S01]  /*198d0*/  IMAD.WIDE R34, R0.reuse, 0x4, R34 ;  /* 0x0000000400227825 */ /* 0x040fe200078e0222 */
[----:B------:R-:W-:Y:S03]  /*198e0*/  STL.64 [R1+0x1b00], R36 ;  /* 0x001b002401007387 */ /* 0x000fe60000100a00 */
[C---:B-----5:R-:W-:Y:S01]  /*198f0*/  IMAD.WIDE R32, R0.reuse, 0x4, R32 ;  /* 0x0000000400207825 */ /* 0x060fe200078e0220 */
[----:B------:R-:W-:Y:S03]  /*19900*/  STL.64 [R1+0x1b68], R34 ;  /* 0x001b682201007387 */ /* 0x000fe60000100a00 */
[C---:B------:R-:W-:Y:S01]  /*19910*/  IMAD.WIDE R30, R0.reuse, 0x4, R30 ;  /* 0x00000004001e7825 */ /* 0x040fe200078e021e */
[----:B------:R-:W-:Y:S04]  /*19920*/  STL.64 [R1+0x1b78], R32 ;  /* 0x001b782001007387 */ /* 0x000fe80000100a00 */
[----:B------:R-:W-:Y:S04]  /*19930*/  STL.64 [R1+0x1be8], R30 ;  /* 0x001be81e01007387 */ /* 0x000fe80000100a00 */
[----:B------:R-:W-:Y:S04]  /*19940*/  LDGSTS.E [R3+0x48e00], desc[UR8][R38.64], P5 ;  /* 0x48e0000026037fae */ /* 0x000fe8000a9a1008 */
[----:B------:R-:W-:Y:S01]  /*19950*/  LDGSTS.E [R3+0x48f00], desc[UR8][R36.64], P6 ;  /* 0x48f0000024037fae */ /* 0x000fe2000b1a1008 */
[----:B------:R-:W-:-:S03]  /*19960*/  IMAD.WIDE R28, R0, 0x4, R28 ;  /* 0x00000004001c7825 */ /* 0x000fc600078e021c */
[----:B------:R-:W-:Y:S01]  /*19970*/  LDGSTS.E [R3+0x49e00], desc[UR8][R34.64], P5 ;  /* 0x49e0000022037fae */ /* 0x000fe2000a9a1008 */
[----:B------:R-:W-:-:S03]  /*19980*/  IMAD.WIDE R26, R0, 0x4, R26 ;  /* 0x00000004001a7825 */ /* 0x000fc600078e021a */
[----:B------:R-:W-:Y:S01]  /*19990*/  STL.64 [R1+0x1c08], R28 ;  /* 0x001c081c01007387 */ /* 0x000fe20000100a00 */
[----:B--2---:R-:W-:-:S03]  /*199a0*/  IMAD.WIDE R24, R0, 0x4, R24 ;  /* 0x0000000400187825 */ /* 0x004fc600078e0218 */
[----:B------:R-:W-:Y:S04]  /*199b0*/  STL.64 [R1+0x1c70], R26 ;  /* 0x001c701a01007387 */ /* 0x000fe80000100a00 */
[----:B------:R-:W-:Y:S04]  /*199c0*/  STL.64 [R1+0x1c78], R24 ;  /* 0x001c781801007387 */ /* 0x000fe80000100a00 */
[----:B------:R-:W-:Y:S04]  /*199d0*/  LDGSTS.E [R3+0x49f00], desc[UR8][R32.64], P6 ;  /* 0x49f0000020037fae */ /* 0x000fe8000b1a1008 */
[----:B------:R-:W-:Y:S01]  /*199e0*/  LDGSTS.E [R3+0x4ae00], desc[UR8][R30.64], P5 ;  /* 0x4ae000001e037fae */ /* 0x000fe2000a9a1008 */
[----:B----4-:R-:W-:-:S03]  /*199f0*/  IMAD.WIDE R22, R0, 0x4, R22 ;  /* 0x0000000400167825 */ /* 0x010fc600078e0216 */
[----:B------:R-:W-:Y:S01]  /*19a00*/  LDGSTS.E [R3+0x4af00], desc[UR8][R28.64], P6 ;  /* 0x4af000001c037fae */ /* 0x000fe2000b1a1008 */
[----:B------:R-:W-:-:S03]  /*19a10*/  IMAD.WIDE R20, R0, 0x4, R20 ;  /* 0x0000000400147825 */ /* 0x000fc600078e0214 */
[----:B------:R-:W-:Y:S01]  /*19a20*/  STL.64 [R1+0x1cd8], R22 ;  /* 0x001cd81601007387 */ /* 0x000fe20000100a00 */
[----:B------:R-:W-:-:S03]  /*19a30*/  IMAD.WIDE R18, R0, 0x4, R82 ;  /* 0x0000000400127825 */ /* 0x000fc600078e0252 */
[----:B------:R-:W-:Y:S01]  /*19a40*/  STL.64 [R1+0x1ce0], R20 ;  /* 0x001ce01401007387 */ /* 0x000fe20000100a00 */
[----:B-1----:R-:W-:-:S03]  /*19a50*/  IMAD.WIDE R16, R0, 0x4, R80 ;  /* 0x0000000400107825 */ /* 0x002fc600078e0250 */
[----:B------:R-:W-:Y:S01]  /*19a60*/  STL.64 [R1+0x1d28], R18 ;  /* 0x001d281201007387 */ /* 0x000fe20000100a00 */
[----:B------:R-:W-:-:S03]  /*19a70*/  IMAD.WIDE R14, R0, 0x4, R78 ;  /* 0x00000004000e7825 */ /* 0x000fc600078e024e */
[----:B------:R-:W-:Y:S01]  /*19a80*/  STL.64 [R1+0x1d48], R16 ;  /* 0x001d481001007387 */ /* 0x000fe20000100a00 */
[----:B------:R-:W-:-:S03]  /*19a90*/  IMAD.WIDE R12, R0, 0x4, R76 ;  /* 0x00000004000c7825 */ /* 0x000fc600078e024c */
[----:B------:R1:W-:Y:S01]  /*19aa0*/  STL.64 [R1+0x1da0], R14 ;  /* 0x001da00e01007387 */ /* 0x0003e20000100a00 */
[----:B------:R-:W-:-:S03]  /*19ab0*/  IMAD.WIDE R10, R0, 0x4, R74 ;  /* 0x00000004000a7825 */ /* 0x000fc600078e024a */
[----:B------:R2:W-:Y:S01]  /*19ac0*/  STL.64 [R1+0x1da8], R12 ;  /* 0x001da80c01007387 */ /* 0x0005e20000100a00 */
[----:B------:R-:W-:-:S03]  /*19ad0*/  IMAD.WIDE R8, R0, 0x4, R72 ;  /* 0x0000000400087825 */ /* 0x000fc600078e0248 */
[----:B------:R-:W-:Y:S04]  /*19ae0*/  STL.64 [R1+0x1e10], R10 ;  /* 0x001e100a01007387 */ /* 0x000fe80000100a00 */
[----:B------:R3:W-:Y:S04]  /*19af0*/  STL.64 [R1+0x1e18], R8 ;  /* 0x001e180801007387 */ /* 0x0007e80000100a00 */
[----:B------:R4:W-:Y:S04]  /*19b00*/  STL [R1+0x228], RZ ;  /* 0x000228ff01007387 */ /* 0x0009e80000100800 */
        /* <DEDUP_REMOVED lines=21> */
[----:B------:R4:W-:Y:S04]  /*19c60*/  STL [R1], RZ ;  /* 0x000000ff01007387 */ /* 0x0009e80000100800 */
        /* <DEDUP_REMOVED lines=51> */
[----:B------:R-:W-:Y:S04]  /*19fa0*/  LDGSTS.E [R3+0x4be00], desc[UR8][R26.64], P5 ;  /* 0x4be000001a037fae */ /* 0x000fe8000a9a1008 */
[----:B------:R-:W-:Y:S04]  /*19fb0*/  LDGSTS.E [R3+0x4bf00], desc[UR8][R24.64], P6 ;  /* 0x4bf0000018037fae */ /* 0x000fe8000b1a1008 */
[----:B------:R-:W-:Y:S04]  /*19fc0*/  LDGSTS.E [R3+0x4ce00], desc[UR8][R22.64], P5 ;  /* 0x4ce0000016037fae */ /* 0x000fe8000a9a1008 */
[----:B------:R-:W-:Y:S04]  /*19fd0*/  LDGSTS.E [R3+0x4cf00], desc[UR8][R20.64], P6 ;  /* 0x4cf0000014037fae */ /* 0x000fe8000b1a1008 */
[----:B------:R-:W-:Y:S04]  /*19fe0*/  LDGSTS.E [R3+0x4de00], desc[UR8][R18.64], P5 ;  /* 0x4de0000012037fae */ /* 0x000fe8000a9a1008 */
[----:B------:R-:W-:Y:S04]  /*19ff0*/  LDGSTS.E [R3+0x4df00], desc[UR8][R16.64], P6 ;  /* 0x4df0000010037fae */ /* 0x000fe8000b1a1008 */
[----:B------:R1:W-:Y:S04]  /*1a000*/  LDGSTS.E [R3+0x4ee00], desc[UR8][R14.64], P5 ;  /* 0x4ee000000e037fae */ /* 0x0003e8000a9a1008 */
[----:B------:R2:W-:Y:S04]  /*1a010*/  LDGSTS.E [R3+0x4ef00], desc[UR8][R12.64], P6 ;  /* 0x4ef000000c037fae */ /* 0x0005e8000b1a1008 */
[----:B------:R-:W-:Y:S04]  /*1a020*/  LDGSTS.E [R3+0x4fe00], desc[UR8][R10.64], P5 ;  /* 0x4fe000000a037fae */ /* 0x000fe8000a9a1008 */
[----:B------:R3:W-:Y:S01]  /*1a030*/  LDGSTS.E [R3+0x4ff00], desc[UR8][R8.64], P6 ;  /* 0x4ff0000008037fae */ /* 0x0007e2000b1a1008 */
[----:B-1----:R-:W-:-:S03]  /*1a040*/  CS2R R14, SRZ ;  /* 0x00000000000e7805 */ /* 0x002fc6000001ff00 */
[----:B------:R-:W0:Y:S01]  /*1a050*/  LDGDEPBAR ;  /* 0x00000000000079af */ /* 0x000e220000000000 */
[----:B--2---:R-:W-:Y:S02]  /*1a060*/  CS2R R12, SRZ ;  /* 0x00000000000c7805 */ /* 0x004fe4000001ff00 */
        /* <DEDUP_REMOVED lines=8> */
[----:B---3--:R-:W-:Y:S02]  /*1a0f0*/  CS2R R8, SRZ ;  /* 0x0000000000087805 */ /* 0x008fe4000001ff00 */
        /* <DEDUP_REMOVED lines=21> */
[----:B------:R-:W-:Y:S01]  /*1a250*/  CS2R R230, SRZ ;  /* 0x0000000000e67805 */ /* 0x000fe2000001ff00 */
[----:B----4-:R-:W-:Y:S06]  /*1a260*/  @!P0 BRA `(.L_x_0) ;  /* 0x000003b000a88947 */ /* 0x010fec0003800000 */
[----:B------:R-:W2:Y:S04]  /*1a270*/  LDL.LU.64 R236, [R1+0xef8] ;  /* 0x000ef80001ec7983 */ /* 0x000ea80000300a00 */
[----:B------:R-:W3:Y:S04]  /*1a280*/  LDL.LU.64 R238, [R1+0xf00] ;  /* 0x000f000001ee7983 */ /* 0x000ee80000300a00 */
[----:B------:R-:W4:Y:S04]  /*1a290*/  LDL.LU.64 R228, [R1+0xf08] ;  /* 0x000f080001e47983 */ /* 0x000f280000300a00 */
[----:B------:R-:W5:Y:S04]  /*1a2a0*/  LDL.LU.64 R230, [R1+0xf10] ;  /* 0x000f100001e67983 */ /* 0x000f680000300a00 */
[----:B------:R-:W3:Y:S04]  /*1a2b0*/  LDL.LU.64 R88, [R1+0x380] ;  /* 0x0003800001587983 */ /* 0x000ee80000300a00 */
[----:B------:R-:W4:Y:S04]  /*1a2c0*/  LDL.LU.64 R216, [R1+0x370] ;  /* 0x0003700001d87983 */ /* 0x000f280000300a00 */
[----:B------:R-:W4:Y:S04]  /*1a2d0*/  LDL.LU.64 R218, [R1+0x350] ;  /* 0x0003500001da7983 */ /* 0x000f280000300a00 */
[----:B------:R-:W4:Y:S04]  /*1a2e0*/  LDL.LU.64 R214, [R1+0x340] ;  /* 0x0003400001d67983 */ /* 0x000f280000300a00 */
[----:B------:R-:W4:Y:S04]  /*1a2f0*/  LDL.LU.64 R140, [R1+0x2b8] ;  /* 0x0002b800018c7983 */ /* 0x000f280000300a00 */
[----:B------:R-:W4:Y:S04]  /*1a300*/  LDL.LU.64 R142, [R1+0x2b0] ;  /* 0x0002b000018e7983 */ /* 0x000f280000300a00 */
[----:B------:R-:W5:Y:S04]  /*1a310*/  LDL.LU.64 R90, [R1+0x2a8] ;  /* 0x0002a800015a7983 */ /* 0x000f680000300a00 */
[----:B--2---:R1:W-:Y:S01]  /*1a320*/  STL [R1+0x1798], R236 ;  /* 0x001798ec01007387 */ /* 0x0043e20000100800 */
[----:B------:R-:W-:-:S03]  /*1a330*/  IMAD.MOV.U32 R3, RZ, RZ, R237 ;  /* 0x000000ffff037224 */ /* 0x000fc600078e00ed */
[----:B-1----:R-:W2:Y:S04]  /*1a340*/  LDL.LU.64 R236, [R1+0x2a0] ;  /* 0x0002a00001ec7983 */ /* 0x002ea80000300a00 */
[----:B------:R1:W-:Y:S04]  /*1a350*/  STL [R1+0x1794], R3 ;  /* 0x0017940301007387 */ /* 0x0003e80000100800 */
[----:B---3--:R3:W-:Y:S01]  /*1a360*/  STL [R1+0x17a0], R238 ;  /* 0x0017a0ee01007387 */ /* 0x0087e20000100800 */
[----:B-1----:R-:W-:-:S03]  /*1a370*/  IMAD.MOV.U32 R3, RZ, RZ, R239 ;  /* 0x000000ffff037224 */ /* 0x002fc600078e00ef */
[----:B---3--:R-:W3:Y:S04]  /*1a380*/  LDL.LU.64 R238, [R1+0x298] ;  /* 0x0002980001ee7983 */ /* 0x008ee80000300a00 */
[----:B------:R1:W-:Y:S04]  /*1a390*/  STL [R1+0x179c], R3 ;  /* 0x00179c0301007387 */ /* 0x0003e80000100800 */
[----:B----4-:R4:W-:Y:S01]  /*1a3a0*/  STL [R1+0x17a8], R228 ;  /* 0x0017a8e401007387 */ /* 0x0109e20000100800 */
[----:B-1----:R-:W-:-:S03]  /*1a3b0*/  MOV R3, R229 ;  /* 0x000000e500037202 */ /* 0x002fc60000000f00 */
[----:B----4-:R-:W4:Y:S04]  /*1a3c0*/  LDL.LU.64 R228, [R1+0x290] ;  /* 0x0002900001e47983 */ /* 0x010f280000300a00 */
[----:B------:R1:W-:Y:S04]  /*1a3d0*/  STL [R1+0x17a4], R3 ;  /* 0x0017a40301007387 */ /* 0x0003e80000100800 */
[----:B-----5:R5:W-:Y:S01]  /*1a3e0*/  STL [R1+0x17b0], R230 ;  /* 0x0017b0e601007387 */ /* 0x020be20000100800 */
[----:B-1----:R-:W-:-:S03]  /*1a3f0*/  IMAD.MOV.U32 R3, RZ, RZ, R231 ;  /* 0x000000ffff037224 */ /* 0x002fc600078e00e7 */
[----:B-----5:R-:W5:Y:S04]  /*1a400*/  LDL.LU.64 R230, [R1+0x288] ;  /* 0x0002880001e67983 */ /* 0x020f680000300a00 */
[----:B------:R1:W-:Y:S04]  /*1a410*/  STL [R1+0x17ac], R3 ;  /* 0x0017ac0301007387 */ /* 0x0003e80000100800 */
[----:B------:R1:W-:Y:S02]  /*1a420*/  STL [R1+0x17b4], R88 ;  /* 0x0017b45801007387 */ /* 0x0003e40000100800 */
[----:B-1----:R-:W-:-:S02]  /*1a430*/  IMAD.MOV.U32 R3, RZ, RZ, R89 ;  /* 0x000000ffff037224 */ /* 0x002fc400078e0059 */
[----:B------:R-:W5:Y:S04]  /*1a440*/  LDL.LU.64 R88, [R1+0x280] ;  /* 0x0002800001587983 */ /* 0x000f680000300a00 */
[----:B------:R1:W-:Y:S04]  /*1a450*/  STL [R1+0x178c], R3 ;  /* 0x00178c0301007387 */ /* 0x0003e80000100800 */
[----:B------:R1:W-:Y:S02]  /*1a460*/  STL [R1+0x1790], R216 ;  /* 0x001790d801007387 */ /* 0x0003e40000100800 */
[----:B-1----:R-:W-:-:S02]  /*1a470*/  MOV R3, R217 ;  /* 0x000000d900037202 */ /* 0x002fc40000000f00 */
[----:B------:R-:W5:Y:S04]  /*1a480*/  LDL.LU.64 R216, [R1+0x9e0] ;  /* 0x0009e00001d87983 */ /* 0x000f680000300a00 */
[----:B------:R1:W-:Y:S04]  /*1a490*/  STL [R1+0x1784], R3 ;  /* 0x0017840301007387 */ /* 0x0003e80000100800 */
[----:B------:R1:W-:Y:S02]  /*1a4a0*/  STL [R1+0x1788], R218 ;  /* 0x001788da01007387 */ /* 0x0003e40000100800 */
[----:B-1----:R-:W-:-:S02]  /*1a4b0*/  IMAD.MOV.U32 R3, RZ, RZ, R219 ;  /* 0x000000ffff037224 */ /* 0x002fc400078e00db */
[----:B------:R-:W5:Y:S04]  /*1a4c0*/  LDL.LU.64 R218, [R1+0x9f0] ;  /* 0x0009f00001da7983 */ /* 0x000f680000300a00 */
        /* <DEDUP_REMOVED lines=17> */
[----:B--2---:R2:W-:Y:S01]  /*1a5e0*/  STL [R1+0x1760], R236 ;  /* 0x001760ec01007387 */ /* 0x0045e20000100800 */
[----:B-1----:R-:W-:-:S03]  /*1a5f0*/  MOV R3, R237 ;  /* 0x000000ed00037202 */ /* 0x002fc60000000f00 */
[----:B--2---:R-:W2:Y:S04]  /*1a600*/  LDL.LU.64 R236, [R1+0x318] ;  /* 0x0003180001ec7983 */ /* 0x004ea80000300a00 */
[----:B------:R1:W-:Y:S04]  /*1a610*/  STL [R1+0x1750], R3 ;  /* 0x0017500301007387 */ /* 0x0003e80000100800 */
[----:B---3--:R3:W-:Y:S01]  /*1a620*/  STL [R1+0x1754], R238 ;  /* 0x001754ee01007387 */ /* 0x0087e20000100800 */
[----:B-1----:R-:W-:-:S03]  /*1a630*/  IMAD.MOV.U32 R3, RZ, RZ, R239 ;  /* 0x000000ffff037224 */ /* 0x002fc600078e00ef */
[----:B---3--:R-:W3:Y:S04]  /*1a640*/  LDL.LU.64 R238, [R1+0x310] ;  /* 0x0003100001ee7983 */ /* 0x008ee80000300a00 */
[----:B------:R1:W-:Y:S04]  /*1a650*/  STL [R1+0x1748], R3 ;  /* 0x0017480301007387 */ /* 0x0003e80000100800 */
[----:B----4-:R4:W-:Y:S01]  /*1a660*/  STL [R1+0x174c], R228 ;  /* 0x00174ce401007387 */ /* 0x0109e20000100800 */
[----:B-1----:R-:W-:-:S03]  /*1a670*/  IMAD.MOV.U32 R3, RZ, RZ, R229 ;  /* 0x000000ffff037224 */ /* 0x002fc600078e00e5 */
[----:B----4-:R-:W4:Y:S04]  /*1a680*/  LDL.LU.64 R228, [R1+0x278] ;  /* 0x0002780001e47983 */ /* 0x010f280000300a00 */
[----:B------:R1:W-:Y:S04]  /*1a690*/  STL [R1+0x1740], R3 ;  /* 0x0017400301007387 */ /* 0x0003e80000100800 */
[----:B-----5:R5:W-:Y:S01]  /*1a6a0*/  STL [R1+0x1744], R230 ;  /* 0x001744e601007387 */ /* 0x020be20000100800 */
[----:B-1----:R-:W-:-:S03]  /*1a6b0*/  MOV R3, R231 ;  /* 0x000000e700037202 */ /* 0x002fc60000000f00 */
[----:B-----5:R-:W5:Y:S04]  /*1a6c0*/  LDL.LU.64 R230, [R1+0x270] ;  /* 0x0002700001e67983 */ /* 0x020f680000300a00 */
        /* <DEDUP_REMOVED lines=29> */
[----:B--2---:R2:W-:Y:S01]  /*1a8a0*/  STL [R1+0x1704], R236 ;  /* 0x001704ec01007387 */ /* 0x0045e20000100800 */
[----:B-1----:R-:W-:-:S03]  /*1a8b0*/  IMAD.MOV.U32 R3, RZ, RZ, R237 ;  /* 0x000000ffff037224 */ /* 0x002fc600078e00ed */
[----:B--2---:R-:W2:Y:S04]  /*1a8c0*/  LDL.LU.64 R236, [R1+0xaa8] ;  /* 0x000aa80001ec7983 */ /* 0x004ea80000300a00 */
[----:B------:R1:W-:Y:S04]  /*1a8d0*/  STL [R1+0x16f8], R3 ;  /* 0x0016f80301007387 */ /* 0x0003e80000100800 */
[----:B---3--:R3:W-:Y:S01]  /*1a8e0*/  STL [R1+0x16fc], R238 ;  /* 0x0016fcee01007387 */ /* 0x0087e20000100800 */
[----:B-1----:R-:W-:-:S03]  /*1a8f0*/  MOV R3, R239 ;  /* 0x000000ef00037202 */ /* 0x002fc60000000f00 */
[----:B---3--:R-:W3:Y:S04]  /*1a900*/  LDL.LU.64 R238, [R1+0xab0] ;  /* 0x000ab00001ee7983 */ /* 0x008ee80000300a00 */
[----:B------:R1:W-:Y:S04]  /*1a910*/  STL [R1+0x16f0], R3 ;  /* 0x0016f00301007387 */ /* 0x0003e80000100800 */
[----:B----4-:R4:W-:Y:S01]  /*1a920*/  STL [R1+0x16f4], R228 ;  /* 0x0016f4e401007387 */ /* 0x0109e20000100800 */
[----:B-1----:R-:W-:-:S03]  /*1a930*/  IMAD.MOV.U32 R3, RZ, RZ, R229 ;  /* 0x000000ffff037224 */ /* 0x002fc600078e00e5 */
[----:B----4-:R-:W4:Y:S04]  /*1a940*/  LDL.LU.64 R228, [R1+0xab8] ;  /* 0x000ab80001e47983 */ /* 0x010f280000300a00 */
[----:B------:R1:W-:Y:S04]  /*1a950*/  STL [R1+0x16e8], R3 ;  /* 0x0016e80301007387 */ /* 0x0003e80000100800 */
[----:B-----5:R5:W-:Y:S01]  /*1a960*/  STL [R1+0x16ec], R230 ;  /* 0x0016ece601007387 */ /* 0x020be20000100800 */
[----:B-1----:R-:W-:-:S03]  /*1a970*/  IMAD.MOV.U32 R3, RZ, RZ, R231 ;  /* 0x000000ffff037224 */ /* 0x002fc600078e00e7 */
[----:B-----5:R-:W5:Y:S04]  /*1a980*/  LDL.LU.64 R230, [R1+0x308] ;  /* 0x0003080001e67983 */ /* 0x020f680000300a00 */
        /* <DEDUP_REMOVED lines=29> */
[----:B--2---:R2:W-:Y:S01]  /*1ab60*/  STL [R1+0x16a0], R236 ;  /* 0x0016a0ec01007387 */ /* 0x0045e20000100800 */
[----:B-1----:R-:W-:-:S03]  /*1ab70*/  IMAD.MOV.U32 R3, RZ, RZ, R237 ;  /* 0x000000ffff037224 */ /* 0x002fc600078e00ed */
[----:B--2---:R-:W2:Y:S04]  /*1ab80*/  LDL.LU.64 R236, [R1+0x1b8] ;  /* 0x0001b80001ec7983 */ /* 0x004ea80000300a00 */
        /* <DEDUP_REMOVED lines=113> */
[----:B------:R-:W-:Y:S04]  /*1b2a0*/  STL [R1+0x15c4], R214 ;  /* 0x0015c4d601007387 */ /* 0x000fe80000100800 */
[----:B------:R-:W5:Y:S01]  /*1b2b0*/  LDL.LU.64 R212, [R1+0x150] ;  /* 0x0001500001d47983 */ /* 0x000f620000300a00 */
[----:B-1----:R-:W-:-:S05]  /*1b2c0*/  MOV R3, R215 ;  /* 0x000000d700037202 */ /* 0x002fca0000000f00 */
[----:B------:R1:W-:Y:S04]  /*1b2d0*/  STL [R1+0x15b8], R3 ;  /* 0x0015b80301007387 */ /* 0x0003e80000100800 */
[----:B------:R1:W-:Y:S02]  /*1b2e0*/  STL [R1+0x15bc], R140 ;  /* 0x0015bc8c01007387 */ /* 0x0003e40000100800 */
[----:B-1----:R-:W-:Y:S02]  /*1b2f0*/  IMAD.MOV.U32 R3, RZ, RZ, R141 ;  /* 0x000000ffff037224 */ /* 0x002fe400078e008d */
[----:B------:R-:W5:Y:S04]  /*1b300*/  LDL.LU.64 R140, [R1+0x148] ;  /* 0x00014800018c7983 */ /* 0x000f680000300a00 */
[----:B------:R1:W-:Y:S04]  /*1b310*/  STL [R1+0x1590], R3 ;  /* 0x0015900301007387 */ /* 0x0003e80000100800 */
[----:B------:R1:W-:Y:S02]  /*1b320*/  STL [R1+0x1598], R142 ;  /* 0x0015988e01007387 */ /* 0x0003e40000100800 */
[----:B-1----:R-:W-:-:S02]  /*1b330*/  IMAD.MOV.U32 R3, RZ, RZ, R143 ;  /* 0x000000ffff037224 */ /* 0x002fc400078e008f */
[----:B------:R-:W5:Y:S04]  /*1b340*/  LDL.LU.64 R142, [R1+0x140] ;  /* 0x00014000018e7983 */ /* 0x000f680000300a00 */
[----:B------:R1:W-:Y:S04]  /*1b350*/  STL [R1+0x1594], R3 ;  /* 0x0015940301007387 */ /* 0x0003e80000100800 */
[----:B------:R2:W-:Y:S04]  /*1b360*/  STL [R1+0x15a0], R90 ;  /* 0x0015a05a01007387 */ /* 0x0005e80000100800 */
[----:B------:R-:W5:Y:S01]  /*1b370*/  LDL.LU.64 R214, [R1+0x138] ;  /* 0x0001380001d67983 */ /* 0x000f620000300a00 */
[----:B-1----:R-:W-:-:S03]  /*1b380*/  MOV R3, R91 ;  /* 0x0000005b00037202 */ /* 0x002fc60000000f00 */
[----:B--2---:R-:W-:Y:S04]  /*1b390*/  STL [R1+0x15a8], R236 ;  /* 0x0015a8ec01007387 */ /* 0x004fe80000100800 */
[----:B------:R1:W-:Y:S04]  /*1b3a0*/  STL [R1+0x159c], R3 ;  /* 0x00159c0301007387 */ /* 0x0003e80000100800 */
[----:B------:R-:W2:Y:S01]  /*1b3b0*/  LDL.LU.64 R90, [R1+0x130] ;  /* 0x00013000015a7983 */ /* 0x000ea20000300a00 */
[----:B-1----:R-:W-:-:S03]  /*1b3c0*/  IMAD.MOV.U32 R3, RZ, RZ, R237 ;  /* 0x000000ffff037224 */ /* 0x002fc600078e00ed */
[----:B---3--:R-:W-:Y:S04]  /*1b3d0*/  STL [R1+0x15b0], R238 ;  /* 0x0015b0ee01007387 */ /* 0x008fe80000100800 */
[----:B------:R1:W-:Y:S04]  /*1b3e0*/  STL [R1+0x15a4], R3 ;  /* 0x0015a40301007387 */ /* 0x0003e80000100800 */
[----:B------:R-:W3:Y:S01]  /*1b3f0*/  LDL.LU.64 R236, [R1+0x128] ;  /* 0x0001280001ec7983 */ /* 0x000ee20000300a00 */
[----:B-1----:R-:W-:-:S03]  /*1b400*/  IMAD.MOV.U32 R3, RZ, RZ, R239 ;  /* 0x000000ffff037224 */ /* 0x002fc600078e00ef */
[----:B----4-:R-:W-:Y:S04]  /*1b410*/  STL [R1+0x15b4], R228 ;  /* 0x0015b4e401007387 */ /* 0x010fe80000100800 */
[----:B------:R1:W-:Y:S04]  /*1b420*/  STL [R1+0x15ac], R3 ;  /* 0x0015ac0301007387 */ /* 0x0003e80000100800 */
[----:B------:R-:W4:Y:S01]  /*1b430*/  LDL.LU.64 R238, [R1+0x120] ;  /* 0x0001200001ee7983 */ /* 0x000f220000300a00 */
[----:B-1----:R-:W-:-:S03]  /*1b440*/  MOV R3, R229 ;  /* 0x000000e500037202 */ /* 0x002fc60000000f00 */
[----:B-----5:R-:W-:Y:S04]  /*1b450*/  STL [R1+0x158c], R230 ;  /* 0x00158ce601007387 */ /* 0x020fe80000100800 */
[----:B------:R1:W-:Y:S04]  /*1b460*/  STL [R1+0x1588], R3 ;  /* 0x0015880301007387 */ /* 0x0003e80000100800 */
[----:B------:R-:W5:Y:S01]  /*1b470*/  LDL.LU.64 R228, [R1+0xd78] ;  /* 0x000d780001e47983 */ /* 0x000f620000300a00 */
[----:B-1----:R-:W-:-:S03]  /*1b480*/  IMAD.MOV.U32 R3, RZ, RZ, R231 ;  /* 0x000000ffff037224 */ /* 0x002fc600078e00e7 */
[----:B------:R-:W-:Y:S04]  /*1b490*/  STL [R1+0x1578], R88 ;  /* 0x0015785801007387 */ /* 0x000fe80000100800 */
[----:B------:R1:W-:Y:S04]  /*1b4a0*/  STL [R1+0x1570], R3 ;  /* 0x0015700301007387 */ /* 0x0003e80000100800 */
[----:B------:R-:W5:Y:S01]  /*1b4b0*/  LDL.LU.64 R230, [R1+0xd80] ;  /* 0x000d800001e67983 */ /* 0x000f620000300a00 */
[----:B-1----:R-:W-:-:S03]  /*1b4c0*/  IMAD.MOV.U32 R3, RZ, RZ, R89 ;  /* 0x000000ffff037224 */ /* 0x002fc600078e0059 */
[----:B------:R-:W-:Y:S04]  /*1b4d0*/  STL [R1+0x1580], R216 ;  /* 0x001580d801007387 */ /* 0x000fe80000100800 */
[----:B------:R1:W-:Y:S04]  /*1b4e0*/  STL [R1+0x1574], R3 ;  /* 0x0015740301007387 */ /* 0x0003e80000100800 */
[----:B------:R-:W5:Y:S01]  /*1b4f0*/  LDL.LU.64 R88, [R1+0xd88] ;  /* 0x000d880001587983 */ /* 0x000f620000300a00 */
[----:B-1----:R-:W-:-:S03]  /*1b500*/  MOV R3, R217 ;  /* 0x000000d900037202 */ /* 0x002fc60000000f00 */
[----:B------:R-:W-:Y:S04]  /*1b510*/  STL [R1+0x1584], R218 ;  /* 0x001584da01007387 */ /* 0x000fe80000100800 */
        /* <DEDUP_REMOVED lines=8> */
[----:B------:R1:W-:Y:S02]  /*1b5a0*/  STL [R1+0x1560], R3 ;  /* 0x0015600301007387 */ /* 0x0003e40000100800 */
[----:B-1----:R-:W-:Y:S02]  /*1b5b0*/  MOV R3, R141 ;  /* 0x0000008d00037202 */ /* 0x002fe40000000f00 */
[----:B------:R-:W5:Y:S04]  /*1b5c0*/  LDL.LU.64 R140, [R1+0x4b8] ;  /* 0x0004b800018c7983 */ /* 0x000f680000300a00 */
[----:B------:R1:W-:Y:S04]  /*1b5d0*/  STL [R1+0x1558], R3 ;  /* 0x0015580301007387 */ /* 0x0003e80000100800 */
[----:B------:R1:W-:Y:S02]  /*1b5e0*/  STL [R1+0x155c], R142 ;  /* 0x00155c8e01007387 */ /* 0x0003e40000100800 */
[----:B-1----:R-:W-:-:S02]  /*1b5f0*/  IMAD.MOV.U32 R3, RZ, RZ, R143 ;  /* 0x000000ffff037224 */ /* 0x002fc400078e008f */
[----:B------:R-:W-:Y:S04]  /*1b600*/  STL [R1+0x1554], R214 ;  /* 0x001554d601007387 */ /* 0x000fe80000100800 */
[----:B------:R1:W-:Y:S04]  /*1b610*/  STL [R1+0x1550], R3 ;  /* 0x0015500301007387 */ /* 0x0003e80000100800 */
[----:B------:R-:W5:Y:S01]  /*1b620*/  LDL.LU.64 R142, [R1+0x4b0] ;  /* 0x0004b000018e7983 */ /* 0x000f620000300a00 */
[----:B-1----:R-:W-:-:S03]  /*1b630*/  IMAD.MOV.U32 R3, RZ, RZ, R215 ;  /* 0x000000ffff037224 */ /* 0x002fc600078e00d7 */
[----:B--2---:R-:W-:Y:S04]  /*1b640*/  STL [R1+0x154c], R90 ;  /* 0x00154c5a01007387 */ /* 0x004fe80000100800 */
[----:B------:R1:W-:Y:S04]  /*1b650*/  STL [R1+0x1548], R3 ;  /* 0x0015480301007387 */ /* 0x0003e80000100800 */
[----:B------:R-:W2:Y:S01]  /*1b660*/  LDL.LU.64 R84, [R1+0x4a8] ;  /* 0x0004a80001547983 */ /* 0x000ea20000300a00 */
[----:B-1----:R-:W-:-:S05]  /*1b670*/  MOV R3, R91 ;  /* 0x0000005b00037202 */ /* 0x002fca0000000f00 */
[----:B------:R1:W-:Y:S04]  /*1b680*/  STL [R1+0x1540], R3 ;  /* 0x0015400301007387 */ /* 0x0003e80000100800 */
[----:B---3--:R3:W-:Y:S01]  /*1b690*/  STL [R1+0x1544], R236 ;  /* 0x001544ec01007387 */ /* 0x0087e20000100800 */
[----:B-1----:R-:W-:-:S03]  /*1b6a0*/  IMAD.MOV.U32 R3, RZ, RZ, R237 ;  /* 0x000000ffff037224 */ /* 0x002fc600078e00ed */
[----:B---3--:R-:W3:Y:S04]  /*1b6b0*/  LDL.LU.64 R236, [R1+0x118] ;  /* 0x0001180001ec7983 */ /* 0x008ee80000300a00 */
[----:B------:R1:W-:Y:S04]  /*1b6c0*/  STL [R1+0x1538], R3 ;  /* 0x0015380301007387 */ /* 0x0003e80000100800 */
[----:B----4-:R4:W-:Y:S04]  /*1b6d0*/  STL [R1+0x153c], R238 ;  /* 0x00153cee01007387 */ /* 0x0109e80000100800 */
[----:B------:R-:W3:Y:S01]  /*1b6e0*/  LDL.LU.64 R90, [R1+0x110] ;  /* 0x00011000015a7983 */ /* 0x000ee20000300a00 */
[----:B-1----:R-:W-:-:S05]  /*1b6f0*/  IMAD.MOV.U32 R3, RZ, RZ, R239 ;  /* 0x000000ffff037224 */ /* 0x002fca00078e00ef */
[----:B------:R1:W-:Y:S04]  /*1b700*/  STL [R1+0x14f0], R3 ;  /* 0x0014f00301007387 */ /* 0x0003e80000100800 */
[----:B-----5:R5:W-:Y:S04]  /*1b710*/  STL [R1+0x14f8], R228 ;  /* 0x0014f8e401007387 */ /* 0x020be80000100800 */
[----:B----4-:R-:W4:Y:S01]  /*1b720*/  LDL.LU.64 R238, [R1+0xb8] ;  /* 0x0000b80001ee7983 */ /* 0x010f220000300a00 */
[----:B-1----:R-:W-:-:S03]  /*1b730*/  MOV R3, R229 ;  /* 0x000000e500037202 */ /* 0x002fc60000000f00 */
[----:B------:R-:W-:Y:S04]  /*1b740*/  STL [R1+0x1500], R230 ;  /* 0x001500e601007387 */ /* 0x000fe80000100800 */
[----:B------:R1:W-:Y:S04]  /*1b750*/  STL [R1+0x14f4], R3 ;  /* 0x0014f40301007387 */ /* 0x0003e80000100800 */
[----:B-----5:R-:W5:Y:S01]  /*1b760*/  LDL.LU.64 R228, [R1+0xb0] ;  /* 0x0000b00001e47983 */ /* 0x020f620000300a00 */
        /* <DEDUP_REMOVED lines=8> */
[----:B-1----:R-:W-:-:S05]  /*1b7f0*/  MOV R3, R217 ;  /* 0x000000d900037202 */ /* 0x002fca0000000f00 */
[----:B------:R1:W-:Y:S04]  /*1b800*/  STL [R1+0x150c], R3 ;  /* 0x00150c0301007387 */ /* 0x0003e80000100800 */
[----:B------:R-:W-:Y:S04]  /*1b810*/  STL [R1+0x1518], R218 ;  /* 0x001518da01007387 */ /* 0x000fe80000100800 */
[----:B------:R-:W5:Y:S01]  /*1b820*/  LDL.LU.64 R212, [R1+0x58] ;  /* 0x0000580001d47983 */ /* 0x000f620000300a00 */
[----:B-1----:R-:W-:-:S03]  /*1b830*/  IMAD.MOV.U32 R3, RZ, RZ, R219 ;  /* 0x000000ffff037224 */ /* 0x002fc600078e00db */
[----:B------:R-:W5:Y:S04]  /*1b840*/  LDL.LU.64 R214, [R1+0x50] ;  /* 0x0000500001d67983 */ /* 0x000f680000300a00 */
[----:B------:R1:W-:Y:S04]  /*1b850*/  STL [R1+0x1514], R3 ;  /* 0x0015140301007387 */ /* 0x0003e80000100800 */
[----:B------:R-:W-:Y:S04]  /*1b860*/  STL [R1+0x1520], R140 ;  /* 0x0015208c01007387 */ /* 0x000fe80000100800 */
[----:B------:R-:W5:Y:S01]  /*1b870*/  LDL.LU.64 R88, [R1+0xda0] ;  /* 0x000da00001587983 */ /* 0x000f620000300a00 */
[----:B-1----:R-:W-:-:S03]  /*1b880*/  IMAD.MOV.U32 R3, RZ, RZ, R141 ;  /* 0x000000ffff037224 */ /* 0x002fc600078e008d */
[----:B------:R-:W5:Y:S04]  /*1b890*/  LDL.LU.64 R216, [R1+0xda8] ;  /* 0x000da80001d87983 */ /* 0x000f680000300a00 */
[----:B------:R1:W-:Y:S04]  /*1b8a0*/  STL [R1+0x151c], R3 ;  /* 0x00151c0301007387 */ /* 0x0003e80000100800 */
[----:B------:R2:W-:Y:S04]  /*1b8b0*/  STL [R1+0x1528], R142 ;  /* 0x0015288e01007387 */ /* 0x0005e80000100800 */
[----:B------:R-:W5:Y:S01]  /*1b8c0*/  LDL.LU.64 R218, [R1+0xdb0] ;  /* 0x000db00001da7983 */ /* 0x000f620000300a00 */
[----:B-1----:R-:W-:-:S03]  /*1b8d0*/  MOV R3, R143 ;  /* 0x0000008f00037202 */ /* 0x002fc60000000f00 */
[----:B------:R-:W5:Y:S04]  /*1b8e0*/  LDL.LU.64 R140, [R1+0xdb8] ;  /* 0x000db800018c7983 */ /* 0x000f680000300a00 */
[----:B------:R1:W-:Y:S04]  /*1b8f0*/  STL [R1+0x1524], R3 ;  /* 0x0015240301007387 */ /* 0x0003e80000100800 */
[----:B--2---:R-:W-:Y:S04]  /*1b900*/  STL [R1+0x1530], R84 ;  /* 0x0015305401007387 */ /* 0x004fe80000100800 */
[----:B------:R-:W2:Y:S01]  /*1b910*/  LDL.LU.64 R142, [R1+0xa68] ;  /* 0x000a6800018e7983 */ /* 0x000ea20000300a00 */
[----:B-1----:R-:W-:-:S03]  /*1b920*/  IMAD.MOV.U32 R3, RZ, RZ, R85 ;  /* 0x000000ffff037224 */ /* 0x002fc600078e0055 */
[----:B---3--:R-:W-:Y:S04]  /*1b930*/  STL [R1+0x1534], R236 ;  /* 0x001534ec01007387 */ /* 0x008fe80000100800 */
[----:B------:R1:W-:Y:S02]  /*1b940*/  STL [R1+0x152c], R3 ;  /* 0x00152c0301007387 */ /* 0x0003e40000100800 */
[----:B-1----:R-:W-:Y:S02]  /*1b950*/  IMAD.MOV.U32 R3, RZ, RZ, R237 ;  /* 0x000000ffff037224 */ /* 0x002fe400078e00ed */
[----:B------:R-:W3:Y:S04]  /*1b960*/  LDL.LU.64 R236, [R1+0x498] ;  /* 0x0004980001ec7983 */ /* 0x000ee80000300a00 */
[----:B------:R1:W-:Y:S04]  /*1b970*/  STL [R1+0x14e8], R3 ;  /* 0x0014e80301007387 */ /* 0x0003e80000100800 */
[----:B------:R4:W-:Y:S01]  /*1b980*/  STL [R1+0x14ec], R90 ;  /* 0x0014ec5a01007387 */ /* 0x0009e20000100800 */
[----:B-1----:R-:W-:-:S03]  /*1b990*/  MOV R3, R91 ;  /* 0x0000005b00037202 */ /* 0x002fc60000000f00 */
[----:B----4-:R-:W-:Y:S04]  /*1b9a0*/  STL [R1+0x14e4], R238 ;  /* 0x0014e4ee01007387 */ /* 0x010fe80000100800 */
[----:B------:R1:W-:Y:S04]  /*1b9b0*/  STL [R1+0x14e0], R3 ;  /* 0x0014e00301007387 */ /* 0x0003e80000100800 */
[----:B------:R-:W4:Y:S01]  /*1b9c0*/  LDL.LU.64 R90, [R1+0x490] ;  /* 0x00049000015a7983 */ /* 0x000f220000300a00 */
[----:B-1----:R-:W-:-:S03]  /*1b9d0*/  IMAD.MOV.U32 R3, RZ, RZ, R239 ;  /* 0x000000ffff037224 */ /* 0x002fc600078e00ef */
[----:B-----5:R-:W-:Y:S04]  /*1b9e0*/  STL [R1+0x14dc], R228 ;  /* 0x0014dce401007387 */ /* 0x020fe80000100800 */
[----:B------:R1:W-:Y:S04]  /*1b9f0*/  STL [R1+0x14d8], R3 ;  /* 0x0014d80301007387 */ /* 0x0003e80000100800 */
[----:B------:R-:W5:Y:S01]  /*1ba00*/  LDL.LU.64 R238, [R1+0x488] ;  /* 0x0004880001ee7983 */ /* 0x000f620000300a00 */
[----:B-1----:R-:W-:-:S03]  /*1ba10*/  IMAD.MOV.U32 R3, RZ, RZ, R229 ;  /* 0x000000ffff037224 */ /* 0x002fc600078e00e5 */
[----:B------:R-:W-:Y:S04]  /*1ba20*/  STL [R1+0x14d4], R230 ;  /* 0x0014d4e601007387 */ /* 0x000fe80000100800 */
[----:B------:R1:W-:Y:S04]  /*1ba30*/  STL [R1+0x14d0], R3 ;  /* 0x0014d00301007387 */ /* 0x0003e80000100800 */
[----:B------:R-:W5:Y:S01]  /*1ba40*/  LDL.LU.64 R228, [R1+0x28] ;  /* 0x0000280001e47983 */ /* 0x000f620000300a00 */
[----:B-1----:R-:W-:-:S03]  /*1ba50*/  MOV R3, R231 ;  /* 0x000000e700037202 */ /* 0x002fc60000000f00 */
[----:B------:R-:W5:Y:S04]  /*1ba60*/  LDL.LU.64 R230, [R1+0x20] ;  /* 0x0000200001e67983 */ /* 0x000f680000300a00 */
[----:B------:R1:W-:Y:S04]  /*1ba70*/  STL [R1+0x14c8], R3 ;  /* 0x0014c80301007387 */ /* 0x0003e80000100800 */
[----:B------:R-:W-:Y:S01]  /*1ba80*/  STL [R1+0x14cc], R86 ;  /* 0x0014cc5601007387 */ /* 0x000fe20000100800 */
[----:B-1----:R-:W-:-:S03]  /*1ba90*/  IMAD.MOV.U32 R3, RZ, RZ, R87 ;  /* 0x000000ffff037224 */ /* 0x002fc600078e0057 */
[----:B------:R-:W-:Y:S04]  /*1baa0*/  STL [R1+0x14c4], R212 ;  /* 0x0014c4d401007387 */ /* 0x000fe80000100800 */
[----:B------:R1:W-:Y:S04]  /*1bab0*/  STL [R1+0x14c0], R3 ;  /* 0x0014c00301007387 */ /* 0x0003e80000100800 */
[----:B------:R-:W-:Y:S01]  /*1bac0*/  STL [R1+0x14bc], R214 ;  /* 0x0014bcd601007387 */ /* 0x000fe20000100800 */
[----:B-1----:R-:W-:-:S05]  /*1bad0*/  IMAD.MOV.U32 R3, RZ, RZ, R213 ;  /* 0x000000ffff037224 */ /* 0x002fca00078e00d5 */
[----:B------:R1:W-:Y:S04]  /*1bae0*/  STL [R1+0x14b8], R3 ;  /* 0x0014b80301007387 */ /* 0x0003e80000100800 */
[----:B------:R-:W-:Y:S01]  /*1baf0*/  STL [R1+0x1478], R88 ;  /* 0x0014785801007387 */ /* 0x000fe20000100800 */
[----:B-1----:R-:W-:-:S05]  /*1bb00*/  MOV R3, R215 ;  /* 0x000000d700037202 */ /* 0x002fca0000000f00 */
[----:B------:R1:W-:Y:S04]  /*1bb10*/  STL [R1+0x1470], R3 ;  /* 0x0014700301007387 */ /* 0x0003e80000100800 */
[----:B------:R-:W-:Y:S01]  /*1bb20*/  STL [R1+0x1480], R216 ;  /* 0x001480d801007387 */ /* 0x000fe20000100800 */
[----:B-1----:R-:W-:-:S05]  /*1bb30*/  IMAD.MOV.U32 R3, RZ, RZ, R89 ;  /* 0x000000ffff037224 */ /* 0x002fca00078e0059 */
[----:B------:R1:W-:Y:S04]  /*1bb40*/  STL [R1+0x1474], R3 ;  /* 0x0014740301007387 */ /* 0x0003e80000100800 */
[----:B------:R-:W-:Y:S01]  /*1bb50*/  STL [R1+0x1488], R218 ;  /* 0x001488da01007387 */ /* 0x000fe20000100800 */
[----:B-1----:R-:W-:-:S05]  /*1bb60*/  IMAD.MOV.U32 R3, RZ, RZ, R217 ;  /* 0x000000ffff037224 */ /* 0x002fca00078e00d9 */
[----:B------:R1:W-:Y:S04]  /*1bb70*/  STL [R1+0x147c], R3 ;  /* 0x00147c0301007387 */ /* 0x0003e80000100800 */
[----:B------:R-:W-:Y:S01]  /*1bb80*/  STL [R1+0x1490], R140 ;  /* 0x0014908c01007387 */ /* 0x000fe20000100800 */
[----:B-1----:R-:W-:-:S05]  /*1bb90*/  MOV R3, R219 ;  /* 0x000000db00037202 */ /* 0x002fca0000000f00 */
[----:B------:R1:W-:Y:S02]  /*1bba0*/  STL [R1+0x1484], R3 ;  /* 0x0014840301007387 */ /* 0x0003e40000100800 */
[----:B-1----:R-:W-:Y:S02]  /*1bbb0*/  IMAD.MOV.U32 R3, RZ, RZ, R141 ;  /* 0x000000ffff037224 */ /* 0x002fe400078e008d */
[----:B--2---:R-:W-:Y:S04]  /*1bbc0*/  STL [R1+0x1498], R142 ;  /* 0x0014988e01007387 */ /* 0x004fe80000100800 */
[----:B------:R1:W-:Y:S04]  /*1bbd0*/  STL [R1+0x148c], R3 ;  /* 0x00148c0301007387 */ /* 0x0003e80000100800 */
[----:B------:R-:W2:Y:S04]  /*1bbe0*/  LDL.LU.64 R216, [R1+0xdd8] ;  /* 0x000dd80001d87983 */ /* 0x000ea80000300a00 */
[----:B------:R-:W2:Y:S01]  /*1bbf0*/  LDL.LU.64 R218, [R1+0xde0] ;  /* 0x000de00001da7983 */ /* 0x000ea20000300a00 */
[----:B-1----:R-:W-:-:S05]  /*1bc00*/  IMAD.MOV.U32 R3, RZ, RZ, R143 ;  /* 0x000000ffff037224 */ /* 0x002fca00078e008f */
[----:B------:R1:W-:Y:S04]  /*1bc10*/  STL [R1+0x1494], R3 ;  /* 0x0014940301007387 */ /* 0x0003e80000100800 */
[----:B---3--:R3:W-:Y:S04]  /*1bc20*/  STL [R1+0x14a0], R236 ;  /* 0x0014a0ec01007387 */ /* 0x0087e80000100800 */
[----:B------:R-:W2:Y:S01]  /*1bc30*/  LDL.LU.64 R140, [R1+0xde8] ;  /* 0x000de800018c7983 */ /* 0x000ea20000300a00 */
[----:B-1----:R-:W-:-:S03]  /*1bc40*/  MOV R3, R237 ;  /* 0x000000ed00037202 */ /* 0x002fc60000000f00 */
[----:B------:R-:W2:Y:S04]  /*1bc50*/  LDL.LU.64 R142, [R1+0xdf0] ;  /* 0x000df000018e7983 */ /* 0x000ea80000300a00 */
[----:B------:R1:W-:Y:S04]  /*1bc60*/  STL [R1+0x149c], R3 ;  /* 0x00149c0301007387 */ /* 0x0003e80000100800 */
[----:B----4-:R-:W-:Y:S04]  /*1bc70*/  STL [R1+0x14a8], R90 ;  /* 0x0014a85a01007387 */ /* 0x010fe80000100800 */
[----:B---3--:R-:W3:Y:S01]  /*1bc80*/  LDL.LU.64 R236, [R1+0x480] ;  /* 0x0004800001ec7983 */ /* 0x008ee20000300a00 */
[----:B-1----:R-:W-:-:S03]  /*1bc90*/  IMAD.MOV.U32 R3, RZ, RZ, R91 ;  /* 0x000000ffff037224 */ /* 0x002fc600078e005b */
[----:B-----5:R-:W-:Y:S04]  /*1bca0*/  STL [R1+0x14b0], R238 ;  /* 0x0014b0ee01007387 */ /* 0x020fe80000100800 */
[----:B------:R1:W-:Y:S02]  /*1bcb0*/  STL [R1+0x14a4], R3 ;  /* 0x0014a40301007387 */ /* 0x0003e40000100800 */
[----:B-1----:R-:W-:Y:S02]  /*1bcc0*/  IMAD.MOV.U32 R3, RZ, RZ, R239 ;  /* 0x000000ffff037224 */ /* 0x002fe400078e00ef */
[----:B------:R-:W4:Y:S04]  /*1bcd0*/  LDL.LU.64 R238, [R1+0x478] ;  /* 0x0004780001ee7983 */ /* 0x000f280000300a00 */
[----:B------:R1:W-:Y:S04]  /*1bce0*/  STL [R1+0x14ac], R3 ;  /* 0x0014ac0301007387 */ /* 0x0003e80000100800 */
[----:B------:R5:W-:Y:S01]  /*1bcf0*/  STL [R1+0x14b4], R228 ;  /* 0x0014b4e401007387 */ /* 0x000be20000100800 */
[----:B-1----:R-:W-:-:S03]  /*1bd00*/  MOV R3, R229 ;  /* 0x000000e500037202 */ /* 0x002fc60000000f00 */
[----:B------:R-:W-:Y:S04]  /*1bd10*/  STL [R1+0x146c], R230 ;  /* 0x00146ce601007387 */ /* 0x000fe80000100800 */
[----:B------:R1:W-:Y:S04]  /*1bd20*/  STL [R1+0x1468], R3 ;  /* 0x0014680301007387 */ /* 0x0003e80000100800 */
[----:B-----5:R-:W5:Y:S01]  /*1bd30*/  LDL.LU.64 R228, [R1+0x470] ;  /* 0x0004700001e47983 */ /* 0x020f620000300a00 */
[----:B-1----:R-:W-:-:S03]  /*1bd40*/  IMAD.MOV.U32 R3, RZ, RZ, R231 ;  /* 0x000000ffff037224 */ /* 0x002fc600078e00e7 */
[----:B------:R-:W-:Y:S04]  /*1bd50*/  STL [R1+0x1464], R250 ;  /* 0x001464fa01007387 */ /* 0x000fe80000100800 */
[----:B------:R2:W-:Y:S04]  /*1bd60*/  STL [R1+0x1460], R3 ;  /* 0x0014600301007387 */ /* 0x0005e80000100800 */
[----:B------:R-:W-:Y:S04]  /*1bd70*/  STL [R1+0x1458], R251 ;  /* 0x001458fb01007387 */ /* 0x000fe80000100800 */
[----:B------:R-:W5:Y:S04]  /*1bd80*/  LDL.LU.64 R230, [R1+0x468] ;  /* 0x0004680001e67983 */ /* 0x000f680000300a00 */
[----:B------:R-:W-:Y:S04]  /*1bd90*/  STL [R1+0x145c], R248 ;  /* 0x00145cf801007387 */ /* 0x000fe80000100800 */
        /* <DEDUP_REMOVED lines=8> */
[----:B------:R-:W-:Y:S01]  /*1be20*/  STL [R1+0x13f0], R241 ;  /* 0x0013f0f101007387 */ /* 0x000fe20000100800 */
[----:B--2---:R-:W-:-:S03]  /*1be30*/  IMAD.MOV.U32 R3, RZ, RZ, R217 ;  /* 0x000000ffff037224 */ /* 0x004fc600078e00d9 */
[----:B------:R-:W-:Y:S04]  /*1be40*/  STL [R1+0x13f8], R216 ;  /* 0x0013f8d801007387 */ /* 0x000fe80000100800 */
[----:B------:R-:W-:Y:S04]  /*1be50*/  STL [R1+0x1400], R218 ;  /* 0x001400da01007387 */ /* 0x000fe80000100800 */
[----:B------:R1:W-:Y:S02]  /*1be60*/  STL [R1+0x13f4], R3 ;  /* 0x0013f40301007387 */ /* 0x0003e40000100800 */
[----:B-1----:R-:W-:-:S02]  /*1be70*/  MOV R3, R219 ;  /* 0x000000db00037202 */ /* 0x002fc40000000f00 */
[----:B------:R-:W-:Y:S04]  /*1be80*/  STL [R1+0x1408], R140 ;  /* 0x0014088c01007387 */ /* 0x000fe80000100800 */
[----:B------:R1:W-:Y:S04]  /*1be90*/  STL [R1+0x13fc], R3 ;  /* 0x0013fc0301007387 */ /* 0x0003e80000100800 */
[----:B------:R-:W-:Y:S01]  /*1bea0*/  STL [R1+0x1410], R142 ;  /* 0x0014108e01007387 */ /* 0x000fe20000100800 */
[----:B-1----:R-:W-:-:S05]  /*1beb0*/  IMAD.MOV.U32 R3, RZ, RZ, R141 ;  /* 0x000000ffff037224 */ /* 0x002fca00078e008d */
[----:B------:R1:W-:Y:S04]  /*1bec0*/  STL [R1+0x1404], R3 ;  /* 0x0014040301007387 */ /* 0x0003e80000100800 */
[----:B---3--:R-:W-:Y:S01]  /*1bed0*/  STL [R1+0x1418], R236 ;  /* 0x001418ec01007387 */ /* 0x008fe20000100800 */
[----:B-1----:R-:W-:-:S05]  /*1bee0*/  IMAD.MOV.U32 R3, RZ, RZ, R143 ;  /* 0x000000ffff037224 */ /* 0x002fca00078e008f */
[----:B------:R1:W-:Y:S04]  /*1bef0*/  STL [R1+0x140c], R3 ;  /* 0x00140c0301007387 */ /* 0x0003e80000100800 */
[----:B------:R-:W2:Y:S04]  /*1bf00*/  LDL.LU.64 R216, [R1+0xe18] ;  /* 0x000e180001d87983 */ /* 0x000ea80000300a00 */
[----:B------:R-:W3:Y:S01]  /*1bf10*/  LDL.LU.64 R218, [R1+0xe20] ;  /* 0x000e200001da7983 */ /* 0x000ee20000300a00 */
[----:B-1----:R-:W-:-:S05]  /*1bf20*/  MOV R3, R237 ;  /* 0x000000ed00037202 */ /* 0x002fca0000000f00 */
[----:B------:R1:W-:Y:S04]  /*1bf30*/  STL [R1+0x1414], R3 ;  /* 0x0014140301007387 */ /* 0x0003e80000100800 */
[----:B----4-:R-:W-:Y:S04]  /*1bf40*/  STL [R1+0x1420], R238 ;  /* 0x001420ee01007387 */ /* 0x010fe80000100800 */
[----:B------:R-:W4:Y:S01]  /*1bf50*/  LDL.LU.64 R140, [R1+0xe28] ;  /* 0x000e2800018c7983 */ /* 0x000f220000300a00 */
[----:B-1----:R-:W-:-:S03]  /*1bf60*/  IMAD.MOV.U32 R3, RZ, RZ, R239 ;  /* 0x000000ffff037224 */ /* 0x002fc600078e00ef */
[----:B------:R-:W4:Y:S04]  /*1bf70*/  LDL.LU.64 R142, [R1+0xe30] ;  /* 0x000e3000018e7983 */ /* 0x000f280000300a00 */
[----:B------:R1:W-:Y:S04]  /*1bf80*/  STL [R1+0x141c], R3 ;  /* 0x00141c0301007387 */ /* 0x0003e80000100800 */
[----:B-----5:R5:W-:Y:S04]  /*1bf90*/  STL [R1+0x1428], R228 ;  /* 0x001428e401007387 */ /* 0x020be80000100800 */
[----:B------:R-:W4:Y:S01]  /*1bfa0*/  LDL.LU.64 R236, [R1+0x460] ;  /* 0x0004600001ec7983 */ /* 0x000f220000300a00 */
[----:B-1----:R-:W-:-:S03]  /*1bfb0*/  IMAD.MOV.U32 R3, RZ, RZ, R229 ;  /* 0x000000ffff037224 */ /* 0x002fc600078e00e5 */
[----:B------:R-:W4:Y:S04]  /*1bfc0*/  LDL.LU.64 R238, [R1+0x458] ;  /* 0x0004580001ee7983 */ /* 0x000f280000300a00 */
[----:B------:R1:W-:Y:S04]  /*1bfd0*/  STL [R1+0x1424], R3 ;  /* 0x0014240301007387 */ /* 0x0003e80000100800 */
[----:B------:R1:W-:Y:S04]  /*1bfe0*/  STL [R1+0x1430], R230 ;  /* 0x001430e601007387 */ /* 0x0003e80000100800 */
[----:B-----5:R-:W5:Y:S01]  /*1bff0*/  LDL.LU.64 R228, [R1+0x450] ;  /* 0x0004500001e47983 */ /* 0x020f620000300a00 */
[----:B-1----:R-:W-:-:S03]  /*1c000*/  MOV R3, R231 ;  /* 0x000000e700037202 */ /* 0x002fc60000000f00 */
        /* <DEDUP_REMOVED lines=20> */
[----:B---3--:R-:W-:Y:S04]  /*1c150*/  STL [R1+0x1380], R218 ;  /* 0x001380da01007387 */ /* 0x008fe80000100800 */
[----:B------:R1:W-:Y:S02]  /*1c160*/  STL [R1+0x1374], R3 ;  /* 0x0013740301007387 */ /* 0x0003e40000100800 */
[----:B-1----:R-:W-:-:S02]  /*1c170*/  IMAD.MOV.U32 R3, RZ, RZ, R219 ;  /* 0x000000ffff037224 */ /* 0x002fc400078e00db */
[----:B----4-:R-:W-:Y:S04]  /*1c180*/  STL [R1+0x1388], R140 ;  /* 0x0013888c01007387 */ /* 0x010fe80000100800 */
        /* <DEDUP_REMOVED lines=10> */
[----:B-----5:R-:W-:Y:S01]  /*1c230*/  STL [R1+0x13a8], R228 ;  /* 0x0013a8e401007387 */ /* 0x020fe20000100800 */
[----:B-1----:R-:W-:-:S05]  /*1c240*/  MOV R3, R239 ;  /* 0x000000ef00037202 */ /* 0x002fca0000000f00 */
[----:B------:R1:W-:Y:S04]  /*1c250*/  STL [R1+0x139c], R3 ;  /* 0x00139c0301007387 */ /* 0x0003e80000100800 */
[----:B------:R-:W2:Y:S04]  /*1c260*/  LDL.LU.64 R212, [R1+0xe58] ;  /* 0x000e580001d47983 */ /* 0x000ea80000300a00 */
[----:B------:R-:W3:Y:S01]  /*1c270*/  LDL.LU.64 R214, [R1+0xe60] ;  /* 0x000e600001d67983 */ /* 0x000ee20000300a00 */
[----:B-1----:R-:W-:-:S05]  /*1c280*/  IMAD.MOV.U32 R3, RZ, RZ, R229 ;  /* 0x000000ffff037224 */ /* 0x002fca00078e00e5 */
[----:B------:R1:W-:Y:S04]  /*1c290*/  STL [R1+0x13a4], R3 ;  /* 0x0013a40301007387 */ /* 0x0003e80000100800 */
[----:B------:R4:W-:Y:S04]  /*1c2a0*/  STL [R1+0x13b0], R230 ;  /* 0x0013b0e601007387 */ /* 0x0009e80000100800 */
[----:B------:R-:W5:Y:S01]  /*1c2b0*/  LDL.LU.64 R88, [R1+0xe68] ;  /* 0x000e680001587983 */ /* 0x000f620000300a00 */
[----:B-1----:R-:W-:-:S03]  /*1c2c0*/  IMAD.MOV.U32 R3, RZ, RZ, R231 ;  /* 0x000000ffff037224 */ /* 0x002fc600078e00e7 */
[----:B------:R-:W5:Y:S04]  /*1c2d0*/  LDL.LU.64 R90, [R1+0xe70] ;  /* 0x000e7000015a7983 */ /* 0x000f680000300a00 */
[----:B------:R2:W-:Y:S04]  /*1c2e0*/  STL [R1+0x13ac], R3 ;  /* 0x0013ac0301007387 */ /* 0x0005e80000100800 */
[----:B------:R-:W-:Y:S04]  /*1c2f0*/  STL [R1+0x13b4], R126 ;  /* 0x0013b47e01007387 */ /* 0x000fe80000100800 */
[----:B------:R-:W5:Y:S04]  /*1c300*/  LDL.LU.64 R216, [R1+0x440] ;  /* 0x0004400001d87983 */ /* 0x000f680000300a00 */
[----:B------:R-:W-:Y:S04]  /*1c310*/  STL [R1+0x1368], R127 ;  /* 0x0013687f01007387 */ /* 0x000fe80000100800 */
[----:B------:R-:W5:Y:S04]  /*1c320*/  LDL.LU.64 R218, [R1+0x438] ;  /* 0x0004380001da7983 */ /* 0x000f680000300a00 */
[----:B------:R-:W-:Y:S04]  /*1c330*/  STL [R1+0x136c], R124 ;  /* 0x00136c7c01007387 */ /* 0x000fe80000100800 */
[----:B------:R-:W5:Y:S04]  /*1c340*/  LDL.LU.64 R140, [R1+0x430] ;  /* 0x00043000018c7983 */ /* 0x000f680000300a00 */
[----:B------:R-:W-:Y:S04]  /*1c350*/  STL [R1+0x1360], R125 ;  /* 0x0013607d01007387 */ /* 0x000fe80000100800 */
[----:B------:R-:W-:Y:S04]  /*1c360*/  STL [R1+0x1364], R70 ;  /* 0x0013644601007387 */ /* 0x000fe80000100800 */
        /* <DEDUP_REMOVED lines=12> */
[----:B------:R-:W5:Y:S04]  /*1c430*/  LDL.LU.64 R228, [R1+0x378] ;  /* 0x0003780001e47983 */ /* 0x000f680000300a00 */
[----:B------:R-:W-:Y:S04]  /*1c440*/  STL [R1+0x133c], R60 ;  /* 0x00133c3c01007387 */ /* 0x000fe80000100800 */
[----:B------:R-:W-:Y:S04]  /*1c450*/  STL [R1+0x12d0], R61 ;  /* 0x0012d03d01007387 */ /* 0x000fe80000100800 */
[----:B----4-:R-:W4:Y:S01]  /*1c460*/  LDL.LU.64 R230, [R1+0x388] ;  /* 0x0003880001e67983 */ /* 0x010f220000300a00 */
[----:B--2---:R-:W-:-:S03]  /*1c470*/  MOV R3, R213 ;  /* 0x000000d500037202 */ /* 0x004fc60000000f00 */
[----:B------:R-:W-:Y:S04]  /*1c480*/  STL [R1+0x12d8], R212 ;  /* 0x0012d8d401007387 */ /* 0x000fe80000100800 */
[----:B---3--:R-:W-:Y:S04]  /*1c490*/  STL [R1+0x12e0], R214 ;  /* 0x0012e0d601007387 */ /* 0x008fe80000100800 */
[----:B------:R1:W-:Y:S02]  /*1c4a0*/  STL [R1+0x12d4], R3 ;  /* 0x0012d40301007387 */ /* 0x0003e40000100800 */
[----:B-1----:R-:W-:-:S02]  /*1c4b0*/  IMAD.MOV.U32 R3, RZ, RZ, R215 ;  /* 0x000000ffff037224 */ /* 0x002fc400078e00d7 */
[----:B-----5:R-:W-:Y:S04]  /*1c4c0*/  STL [R1+0x12e8], R88 ;  /* 0x0012e85801007387 */ /* 0x020fe80000100800 */
        /* <DEDUP_REMOVED lines=13> */
[----:B------:R-:W2:Y:S04]  /*1c5a0*/  LDL.LU.64 R212, [R1+0xe98] ;  /* 0x000e980001d47983 */ /* 0x000ea80000300a00 */
[----:B------:R-:W3:Y:S01]  /*1c5b0*/  LDL.LU.64 R214, [R1+0xea0] ;  /* 0x000ea00001d67983 */ /* 0x000ee20000300a00 */
        /* <DEDUP_REMOVED lines=14> */
[----:B-1----:R-:W-:-:S03]  /*1c6a0*/  MOV R3, R239 ;  /* 0x000000ef00037202 */ /* 0x002fc60000000f00 */
[----:B------:R-:W-:Y:S04]  /*1c6b0*/  STL [R1+0x1328], R228 ;  /* 0x001328e401007387 */ /* 0x000fe80000100800 */
[----:B------:R1:W-:Y:S04]  /*1c6c0*/  STL [R1+0x131c], R3 ;  /* 0x00131c0301007387 */ /* 0x0003e80000100800 */
[----:B------:R-:W5:Y:S01]  /*1c6d0*/  LDL.LU.64 R142, [R1+0xd98] ;  /* 0x000d9800018e7983 */ /* 0x000f620000300a00 */
[----:B-1----:R-:W-:-:S05]  /*1c6e0*/  IMAD.MOV.U32 R3, RZ, RZ, R229 ;  /* 0x000000ffff037224 */ /* 0x002fca00078e00e5 */
[----:B------:R1:W-:Y:S04]  /*1c6f0*/  STL [R1+0x1324], R3 ;  /* 0x0013240301007387 */ /* 0x0003e80000100800 */
[----:B----4-:R4:W-:Y:S01]  /*1c700*/  STL [R1+0x1330], R230 ;  /* 0x001330e601007387 */ /* 0x0109e20000100800 */
[----:B-1----:R-:W-:-:S03]  /*1c710*/  IMAD.MOV.U32 R3, RZ, RZ, R231 ;  /* 0x000000ffff037224 */ /* 0x002fc600078e00e7 */
[----:B------:R-:W-:Y:S04]  /*1c720*/  STL [R1+0x1334], R58 ;  /* 0x0013343a01007387 */ /* 0x000fe80000100800 */
[----:B------:R2:W-:Y:S04]  /*1c730*/  STL [R1+0x132c], R3 ;  /* 0x00132c0301007387 */ /* 0x0005e80000100800 */
[----:B----4-:R-:W4:Y:S04]  /*1c740*/  LDL.LU.64 R230, [R1+0x3a8] ;  /* 0x0003a80001e67983 */ /* 0x010f280000300a00 */
[----:B------:R-:W-:Y:S04]  /*1c750*/  STL [R1+0x12c8], R59 ;  /* 0x0012c83b01007387 */ /* 0x000fe80000100800 */
[----:B------:R-:W-:Y:S04]  /*1c760*/  STL [R1+0x12cc], R56 ;  /* 0x0012cc3801007387 */ /* 0x000fe80000100800 */
[----:B------:R-:W-:Y:S04]  /*1c770*/  STL [R1+0x12c0], R57 ;  /* 0x0012c03901007387 */ /* 0x000fe80000100800 */
[----:B------:R-:W4:Y:S04]  /*1c780*/  LDL.LU.64 R236, [R1+0x3b0] ;  /* 0x0003b00001ec7983 */ /* 0x000f280000300a00 */
[----:B------:R-:W-:Y:S04]  /*1c790*/  STL [R1+0x12c4], R54 ;  /* 0x0012c43601007387 */ /* 0x000fe80000100800 */
[----:B------:R-:W-:Y:S04]  /*1c7a0*/  STL [R1+0x12b8], R55 ;  /* 0x0012b83701007387 */ /* 0x000fe80000100800 */
[----:B------:R-:W4:Y:S04]  /*1c7b0*/  LDL.LU.64 R238, [R1+0x3b8] ;  /* 0x0003b80001ee7983 */ /* 0x000f280000300a00 */
[----:B------:R-:W-:Y:S04]  /*1c7c0*/  STL [R1+0x12bc], R52 ;  /* 0x0012bc3401007387 */ /* 0x000fe80000100800 */
[----:B------:R-:W-:Y:S04]  /*1c7d0*/  STL [R1+0x1250], R53 ;  /* 0x0012503501007387 */ /* 0x000fe80000100800 */
[----:B------:R-:W4:Y:S01]  /*1c7e0*/  LDL.LU.64 R228, [R1+0x3c0] ;  /* 0x0003c00001e47983 */ /* 0x000f220000300a00 */
        /* <DEDUP_REMOVED lines=28> */
[----:B----4-:R4:W-:Y:S04]  /*1c9b0*/  STL [R1+0x1298], R230 ;  /* 0x001298e601007387 */ /* 0x0109e80000100800 */
[----:B------:R-:W5:Y:S01]  /*1c9c0*/  LDL.LU.64 R216, [R1+0xdc0] ;  /* 0x000dc00001d87983 */ /* 0x000f620000300a00 */
[----:B-1----:R-:W-:-:S03]  /*1c9d0*/  IMAD.MOV.U32 R3, RZ, RZ, R231 ;  /* 0x000000ffff037224 */ /* 0x002fc600078e00e7 */
[----:B----4-:R-:W4:Y:S04]  /*1c9e0*/  LDL.LU.64 R230, [R1+0xdc8] ;  /* 0x000dc80001e67983 */ /* 0x010f280000300a00 */
[----:B------:R1:W-:Y:S04]  /*1c9f0*/  STL [R1+0x1294], R3 ;  /* 0x0012940301007387 */ /* 0x0003e80000100800 */
[----:B------:R1:W-:Y:S02]  /*1ca00*/  STL [R1+0x12a0], R236 ;  /* 0x0012a0ec01007387 */ /* 0x0003e40000100800 */
[----:B-1----:R-:W-:-:S02]  /*1ca10*/  MOV R3, R237 ;  /* 0x000000ed00037202 */ /* 0x002fc40000000f00 */
[----:B------:R-:W4:Y:S04]  /*1ca20*/  LDL.LU.64 R236, [R1+0xdd0] ;  /* 0x000dd00001ec7983 */ /* 0x000f280000300a00 */
[----:B------:R1:W-:Y:S04]  /*1ca30*/  STL [R1+0x129c], R3 ;  /* 0x00129c0301007387 */ /* 0x0003e80000100800 */
[----:B------:R1:W-:Y:S02]  /*1ca40*/  STL [R1+0x12a8], R238 ;  /* 0x0012a8ee01007387 */ /* 0x0003e40000100800 */
[----:B-1----:R-:W-:-:S02]  /*1ca50*/  IMAD.MOV.U32 R3, RZ, RZ, R239 ;  /* 0x000000ffff037224 */ /* 0x002fc400078e00ef */
[----:B------:R-:W4:Y:S04]  /*1ca60*/  LDL.LU.64 R238, [R1+0x3e8] ;  /* 0x0003e80001ee7983 */ /* 0x000f280000300a00 */
[----:B------:R1:W-:Y:S04]  /*1ca70*/  STL [R1+0x12a4], R3 ;  /* 0x0012a40301007387 */ /* 0x0003e80000100800 */
[----:B------:R1:W-:Y:S02]  /*1ca80*/  STL [R1+0x12b0], R228 ;  /* 0x0012b0e401007387 */ /* 0x0003e40000100800 */
[----:B-1----:R-:W-:-:S02]  /*1ca90*/  IMAD.MOV.U32 R3, RZ, RZ, R229 ;  /* 0x000000ffff037224 */ /* 0x002fc400078e00e5 */
[----:B------:R-:W4:Y:S04]  /*1caa0*/  LDL.LU.64 R228, [R1+0x3c8] ;  /* 0x0003c80001e47983 */ /* 0x000f280000300a00 */
[----:B------:R2:W-:Y:S04]  /*1cab0*/  STL [R1+0x12ac], R3 ;  /* 0x0012ac0301007387 */ /* 0x0005e80000100800 */
        /* <DEDUP_REMOVED lines=8> */
[----:B------:R-:W4:Y:S04]  /*1cb40*/  LDL.LU.64 R142, [R1+0x3e0] ;  /* 0x0003e000018e7983 */ /* 0x000f280000300a00 */
[----:B------:R-:W-:Y:S04]  /*1cb50*/  STL [R1+0x123c], R44 ;  /* 0x00123c2c01007387 */ /* 0x000fe80000100800 */
[----:B------:R-:W-:Y:S01]  /*1cb60*/  STL [R1+0x11d0], R45 ;  /* 0x0011d02d01007387 */ /* 0x000fe20000100800 */
        /* <DEDUP_REMOVED lines=13> */
[----:B----4-:R-:W-:Y:S01]  /*1cc40*/  STL [R1+0x1200], R230 ;  /* 0x001200e601007387 */ /* 0x010fe20000100800 */
[----:B-1----:R-:W-:-:S05]  /*1cc50*/  IMAD.MOV.U32 R3, RZ, RZ, R217 ;  /* 0x000000ffff037224 */ /* 0x002fca00078e00d9 */
[----:B------:R1:W-:Y:S02]  /*1cc60*/  STL [R1+0x11f4], R3 ;  /* 0x0011f40301007387 */ /* 0x0003e40000100800 */
[----:B-1----:R-:W-:Y:S02]  /*1cc70*/  IMAD.MOV.U32 R3, RZ, RZ, R231 ;  /* 0x000000ffff037224 */ /* 0x002fe400078e00e7 */
[----:B------:R-:W2:Y:S04]  /*1cc80*/  LDL.LU.64 R230, [R1+0xf38] ;  /* 0x000f380001e67983 */ /* 0x000ea80000300a00 */
[----:B------:R1:W-:Y:S04]  /*1cc90*/  STL [R1+0x11fc], R3 ;  /* 0x0011fc0301007387 */ /* 0x0003e80000100800 */
[----:B------:R3:W-:Y:S01]  /*1cca0*/  STL [R1+0x1208], R236 ;  /* 0x001208ec01007387 */ /* 0x0007e20000100800 */
[----:B-1----:R-:W-:-:S03]  /*1ccb0*/  MOV R3, R237 ;  /* 0x000000ed00037202 */ /* 0x002fc60000000f00 */
[----:B---3--:R-:W3:Y:S04]  /*1ccc0*/  LDL.LU.64 R236, [R1+0xf40] ;  /* 0x000f400001ec7983 */ /* 0x008ee80000300a00 */
[----:B------:R1:W-:Y:S04]  /*1ccd0*/  STL [R1+0x1204], R3 ;  /* 0x0012040301007387 */ /* 0x0003e80000100800 */
[----:B------:R4:W-:Y:S01]  /*1cce0*/  STL [R1+0x1210], R238 ;  /* 0x001210ee01007387 */ /* 0x0009e20000100800 */
[----:B-1----:R-:W-:-:S03]  /*1ccf0*/  IMAD.MOV.U32 R3, RZ, RZ, R239 ;  /* 0x000000ffff037224 */ /* 0x002fc600078e00ef */
[----:B----4-:R-:W4:Y:S04]  /*1cd00*/  LDL.LU.64 R238, [R1+0xf48] ;  /* 0x000f480001ee7983 */ /* 0x010f280000300a00 */
[----:B------:R1:W-:Y:S04]  /*1cd10*/  STL [R1+0x120c], R3 ;  /* 0x00120c0301007387 */ /* 0x0003e80000100800 */
[----:B------:R5:W-:Y:S01]  /*1cd20*/  STL [R1+0x1218], R228 ;  /* 0x001218e401007387 */ /* 0x000be20000100800 */
[----:B-1----:R-:W-:-:S03]  /*1cd30*/  IMAD.MOV.U32 R3, RZ, RZ, R229 ;  /* 0x000000ffff037224 */ /* 0x002fc600078e00e5 */
[----:B-----5:R-:W5:Y:S04]  /*1cd40*/  LDL.LU.64 R228, [R1+0xf50] ;  /* 0x000f500001e47983 */ /* 0x020f680000300a00 */
[----:B------:R1:W-:Y:S04]  /*1cd50*/  STL [R1+0x1214], R3 ;  /* 0x0012140301007387 */ /* 0x0003e80000100800 */
[----:B------:R-:W-:Y:S04]  /*1cd60*/  STL [R1+0x1220], R218 ;  /* 0x001220da01007387 */ /* 0x000fe80000100800 */
[----:B------:R-:W5:Y:S01]  /*1cd70*/  LDL.LU.64 R90, [R1+0xdf8] ;  /* 0x000df800015a7983 */ /* 0x000f620000300a00 */
[----:B-1----:R-:W-:-:S05]  /*1cd80*/  MOV R3, R219 ;  /* 0x000000db00037202 */ /* 0x002fca0000000f00 */
[----:B------:R1:W-:Y:S04]  /*1cd90*/  STL [R1+0x121c], R3 ;  /* 0x00121c0301007387 */ /* 0x0003e80000100800 */
[----:B------:R-:W-:Y:S04]  /*1cda0*/  STL [R1+0x1228], R140 ;  /* 0x0012288c01007387 */ /* 0x000fe80000100800 */
[----:B------:R-:W5:Y:S01]  /*1cdb0*/  LDL.LU.64 R216, [R1+0xe00] ;  /* 0x000e000001d87983 */ /* 0x000f620000300a00 */
[----:B-1----:R-:W-:-:S05]  /*1cdc0*/  IMAD.MOV.U32 R3, RZ, RZ, R141 ;  /* 0x000000ffff037224 */ /* 0x002fca00078e008d */
[----:B------:R1:W-:Y:S04]  /*1cdd0*/  STL [R1+0x1224], R3 ;  /* 0x0012240301007387 */ /* 0x0003e80000100800 */
[----:B------:R1:W-:Y:S04]  /*1cde0*/  STL [R1+0x1230], R142 ;  /* 0x0012308e01007387 */ /* 0x0003e80000100800 */
[----:B------:R-:W5:Y:S01]  /*1cdf0*/  LDL.LU.64 R218, [R1+0xe08] ;  /* 0x000e080001da7983 */ /* 0x000f620000300a00 */
[----:B-1----:R-:W-:-:S05]  /*1ce00*/  IMAD.MOV.U32 R3, RZ, RZ, R143 ;  /* 0x000000ffff037224 */ /* 0x002fca00078e008f */
[----:B------:R1:W-:Y:S04]  /*1ce10*/  STL [R1+0x122c], R3 ;  /* 0x00122c0301007387 */ /* 0x0003e80000100800 */
        /* <DEDUP_REMOVED lines=690> */
[----:B------:R-:W5:Y:S04]  /*1f940*/  LDL.64 R90, [R1+0x17b8] ;  /* 0x0017b800015a7983 */ /* 0x000f680000100a00 */
        /* <DEDUP_REMOVED lines=849> */
[----:B------:R-:W-:Y:S04]  /*22e60*/  STL [R1+0xfac], R88 ;  /* 0x000fac5801007387 */ /* 0x000fe80000100800 */
[----:B------:R-:W5:Y:S01]  /*22e70*/  LDL.LU.64 R212, [R1+0x1d00] ;  /* 0x001d000001d47983 */ /* 0x000f620000300a00 */
[----:B-1----:R-:W-:-:S05]  /*22e80*/  IMAD.MOV.U32 R3, RZ, RZ, R89 ;  /* 0x000000ffff037224 */ /* 0x002fca00078e0059 */
[----:B------:R1:W-:Y:S04]  /*22e90*/  STL [R1+0xfa8], R3 ;  /* 0x000fa80301007387 */ /* 0x0003e80000100800 */
[----:B------:R1:W-:Y:S02]  /*22ea0*/  STL [R1+0xfb4], R140 ;  /* 0x000fb48c01007387 */ /* 0x0003e40000100800 */
[----:B-1----:R-:W-:Y:S02]  /*22eb0*/  IMAD.MOV.U32 R3, RZ, RZ, R141 ;  /* 0x000000ffff037224 */ /* 0x002fe400078e008d */
        /* <DEDUP_REMOVED lines=14> */
[----:B----4-:R-:W-:Y:S04]  /*22fa0*/  STL [R1+0xfd4], R238 ;  /* 0x000fd4ee01007387 */ /* 0x010fe80000100800 */
[----:B------:R-:W4:Y:S01]  /*22fb0*/  LDL.LU.64 R88, [R1+0x1cd8] ;  /* 0x001cd80001587983 */ /* 0x000f220000300a00 */
[----:B-1----:R-:W-:-:S05]  /*22fc0*/  MOV R3, R239 ;  /* 0x000000ef00037202 */ /* 0x002fca0000000f00 */
[----:B------:R5:W-:Y:S02]  /*22fd0*/  STL [R1+0xfd0], R3 ;  /* 0x000fd00301007387 */ /* 0x000be40000100800 */
[----:B-----5:R-:W-:Y:S02]  /*22fe0*/  IMAD.MOV.U32 R3, RZ, RZ, R229 ;  /* 0x000000ffff037224 */ /* 0x020fe400078e00e5 */
[----:B------:R-:W-:Y:S04]  /*22ff0*/  STL [R1+0xfdc], R228 ;  /* 0x000fdce401007387 */ /* 0x000fe80000100800 */
[----:B------:R-:W5:Y:S04]  /*23000*/  LDL.LU.64 R238, [R1+0x1ce0] ;  /* 0x001ce00001ee7983 */ /* 0x000f680000300a00 */
[----:B------:R1:W-:Y:S04]  /*23010*/  STL [R1+0xfd8], R3 ;  /* 0x000fd80301007387 */ /* 0x0003e80000100800 */
[----:B------:R1:W-:Y:S02]  /*23020*/  STL [R1+0xfe4], R90 ;  /* 0x000fe45a01007387 */ /* 0x0003e40000100800 */
[----:B-1----:R-:W-:-:S02]  /*23030*/  IMAD.MOV.U32 R3, RZ, RZ, R91 ;  /* 0x000000ffff037224 */ /* 0x002fc400078e005b */
[----:B------:R-:W5:Y:S04]  /*23040*/  LDL.LU.64 R228, [R1+0x1ea0] ;  /* 0x001ea00001e47983 */ /* 0x000f680000300a00 */
        /* <DEDUP_REMOVED lines=57> */
[----:B------:R-:W5:Y:S04]  /*233e0*/  LDL.LU.64 R218, [R1+0x1d28] ;  /* 0x001d280001da7983 */ /* 0x000f680000300a00 */
[----:B------:R-:W5:Y:S01]  /*233f0*/  LDL.LU.64 R212, [R1+0x1d48] ;  /* 0x001d480001d47983 */ /* 0x000f620000300a00 */
[----:B-1----:R-:W-:-:S05]  /*23400*/  IMAD.MOV.U32 R3, RZ, RZ, R215 ;  /* 0x000000ffff037224 */ /* 0x002fca00078e00d7 */
[----:B------:R1:W-:Y:S04]  /*23410*/  STL [R1+0x1058], R3 ;  /* 0x0010580301007387 */ /* 0x0003e80000100800 */
[----:B------:R1:W-:Y:S02]  /*23420*/  STL [R1+0x1064], R140 ;  /* 0x0010648c01007387 */ /* 0x0003e40000100800 */
[----:B-1----:R-:W-:Y:S02]  /*23430*/  MOV R3, R141 ;  /* 0x0000008d00037202 */ /* 0x002fe40000000f00 */
        /* <DEDUP_REMOVED lines=8> */
[----:B------:R-:W5:Y:S04]  /*234c0*/  LDL.LU.64 R214, [R1+0x1e90] ;  /* 0x001e900001d67983 */ /* 0x000f680000300a00 */
[----:B---3--:R-:W-:Y:S04]  /*234d0*/  STL [R1+0x107c], R236 ;  /* 0x00107cec01007387 */ /* 0x008fe80000100800 */
[----:B------:R1:W-:Y:S04]  /*234e0*/  STL [R1+0x1070], R3 ;  /* 0x0010700301007387 */ /* 0x0003e80000100800 */
[----:B--2---:R-:W2:Y:S01]  /*234f0*/  LDL.LU.64 R230, [R1+0x1e98] ;  /* 0x001e980001e67983 */ /* 0x004ea20000300a00 */
[----:B-1----:R-:W-:-:S03]  /*23500*/  MOV R3, R237 ;  /* 0x000000ed00037202 */ /* 0x002fc60000000f00 */
[----:B----4-:R-:W-:Y:S04]  /*23510*/  STL [R1+0x1084], R88 ;  /* 0x0010845801007387 */ /* 0x010fe80000100800 */
[----:B------:R1:W-:Y:S04]  /*23520*/  STL [R1+0x1078], R3 ;  /* 0x0010780301007387 */ /* 0x0003e80000100800 */
[----:B------:R-:W3:Y:S01]  /*23530*/  LDL.LU.64 R236, [R1+0x1e70] ;  /* 0x001e700001ec7983 */ /* 0x000ee20000300a00 */
[----:B-1----:R-:W-:-:S03]  /*23540*/  IMAD.MOV.U32 R3, RZ, RZ, R89 ;  /* 0x000000ffff037224 */ /* 0x002fc600078e0059 */
[----:B------:R-:W4:Y:S04]  /*23550*/  LDL.LU.64 R88, [R1+0x1e78] ;  /* 0x001e780001587983 */ /* 0x000f280000300a00 */
        /* <DEDUP_REMOVED lines=19> */
[----:B------:R-:W-:Y:S04]  /*23690*/  STL [R1+0x10b4], R212 ;  /* 0x0010b4d401007387 */ /* 0x000fe80000100800 */
[----:B------:R1:W-:Y:S04]  /*236a0*/  STL [R1+0x10a8], R3 ;  /* 0x0010a80301007387 */ /* 0x0003e80000100800 */
[----:B------:R-:W5:Y:S01]  /*236b0*/  LDL.LU.64 R218, [R1+0x1de0] ;  /* 0x001de00001da7983 */ /* 0x000f620000300a00 */
[----:B-1----:R-:W-:-:S03]  /*236c0*/  IMAD.MOV.U32 R3, RZ, RZ, R213 ;  /* 0x000000ffff037224 */ /* 0x002fc600078e00d5 */
[----:B------:R-:W-:Y:S04]  /*236d0*/  STL [R1+0x10bc], R140 ;  /* 0x0010bc8c01007387 */ /* 0x000fe80000100800 */
[----:B------:R1:W-:Y:S02]  /*236e0*/  STL [R1+0x10b0], R3 ;  /* 0x0010b00301007387 */ /* 0x0003e40000100800 */
[----:B-1----:R-:W-:Y:S02]  /*236f0*/  IMAD.MOV.U32 R3, RZ, RZ, R141 ;  /* 0x000000ffff037224 */ /* 0x002fe400078e008d */
        /* <DEDUP_REMOVED lines=8> */
[----:B--2---:R-:W-:Y:S04]  /*23780*/  STL [R1+0x10d4], R230 ;  /* 0x0010d4e601007387 */ /* 0x004fe80000100800 */
[----:B------:R1:W-:Y:S02]  /*23790*/  STL [R1+0x10c8], R3 ;  /* 0x0010c80301007387 */ /* 0x0003e40000100800 */
[----:B-1----:R-:W-:Y:S02]  /*237a0*/  IMAD.MOV.U32 R3, RZ, RZ, R231 ;  /* 0x000000ffff037224 */ /* 0x002fe400078e00e7 */
[----:B------:R-:W2:Y:S04]  /*237b0*/  LDL.LU.64 R230, [R1+0x1d98] ;  /* 0x001d980001e67983 */ /* 0x000ea80000300a00 */
[----:B------:R1:W-:Y:S04]  /*237c0*/  STL [R1+0x10d0], R3 ;  /* 0x0010d00301007387 */ /* 0x0003e80000100800 */
[----:B---3--:R3:W-:Y:S01]  /*237d0*/  STL [R1+0x10dc], R236 ;  /* 0x0010dcec01007387 */ /* 0x0087e20000100800 */
[----:B-1----:R-:W-:-:S03]  /*237e0*/  MOV R3, R237 ;  /* 0x000000ed00037202 */ /* 0x002fc60000000f00 */
[----:B----4-:R-:W-:Y:S04]  /*237f0*/  STL [R1+0x10e4], R88 ;  /* 0x0010e45801007387 */ /* 0x010fe80000100800 */
[----:B------:R1:W-:Y:S04]  /*23800*/  STL [R1+0x10d8], R3 ;  /* 0x0010d80301007387 */ /* 0x0003e80000100800 */
[----:B---3--:R-:W3:Y:S01]  /*23810*/  LDL.LU.64 R236, [R1+0x1da0] ;  /* 0x001da00001ec7983 */ /* 0x008ee20000300a00 */
[----:B-1----:R-:W-:-:S03]  /*23820*/  IMAD.MOV.U32 R3, RZ, RZ, R89 ;  /* 0x000000ffff037224 */ /* 0x002fc600078e0059 */
[----:B-----5:R-:W-:Y:S04]  /*23830*/  STL [R1+0x10ec], R238 ;  /* 0x0010ecee01007387 */ /* 0x020fe80000100800 */
[----:B------:R1:W-:Y:S02]  /*23840*/  STL [R1+0x10e0], R3 ;  /* 0x0010e00301007387 */ /* 0x0003e40000100800 */
[----:B-1----:R-:W-:Y:S02]  /*23850*/  IMAD.MOV.U32 R3, RZ, RZ, R239 ;  /* 0x000000ffff037224 */ /* 0x002fe400078e00ef */
[----:B------:R-:W4:Y:S04]  /*23860*/  LDL.LU.64 R238, [R1+0x1da8] ;  /* 0x001da80001ee7983 */ /* 0x000f280000300a00 */
[----:B------:R1:W-:Y:S04]  /*23870*/  STL [R1+0x10e8], R3 ;  /* 0x0010e80301007387 */ /* 0x0003e80000100800 */
[----:B------:R5:W-:Y:S04]  /*23880*/  STL [R1+0x10f4], R228 ;  /* 0x0010f4e401007387 */ /* 0x000be80000100800 */
[----:B------:R-:W4:Y:S01]  /*23890*/  LDL.LU.64 R210, [R1+0x1ef0] ;  /* 0x001ef00001d27983 */ /* 0x000f220000300a00 */
[----:B-1----:R-:W-:-:S05]  /*238a0*/  MOV R3, R229 ;  /* 0x000000e500037202 */ /* 0x002fca0000000f00 */
[----:B------:R1:W-:Y:S04]  /*238b0*/  STL [R1+0x10f0], R3 ;  /* 0x0010f00301007387 */ /* 0x0003e80000100800 */
[----:B------:R-:W-:Y:S04]  /*238c0*/  STL [R1+0x10fc], R90 ;  /* 0x0010fc5a01007387 */ /* 0x000fe80000100800 */
[----:B-----5:R-:W5:Y:S01]  /*238d0*/  LDL.LU.64 R228, [R1+0x1ef8] ;  /* 0x001ef80001e47983 */ /* 0x020f620000300a00 */
[----:B-1----:R-:W-:-:S03]  /*238e0*/  IMAD.MOV.U32 R3, RZ, RZ, R91 ;  /* 0x000000ffff037224 */ /* 0x002fc600078e005b */
[----:B------:R-:W-:Y:S04]  /*238f0*/  STL [R1+0x1104], R216 ;  /* 0x001104d801007387 */ /* 0x000fe80000100800 */
[----:B------:R1:W-:Y:S04]  /*23900*/  STL [R1+0x10f8], R3 ;  /* 0x0010f80301007387 */ /* 0x0003e80000100800 */
[----:B------:R-:W5:Y:S04]  /*23910*/  LDL.LU.64 R84, [R1+0x1ed0] ;  /* 0x001ed00001547983 */ /* 0x000f680000300a00 */
[----:B------:R-:W5:Y:S01]  /*23920*/  LDL.LU.64 R86, [R1+0x1ed8] ;  /* 0x001ed80001567983 */ /* 0x000f620000300a00 */
[----:B-1----:R-:W-:-:S05]  /*23930*/  IMAD.MOV.U32 R3, RZ, RZ, R217 ;  /* 0x000000ffff037224 */ /* 0x002fca00078e00d9 */
[----:B------:R1:W-:Y:S04]  /*23940*/  STL [R1+0x1100], R3 ;  /* 0x0011000301007387 */ /* 0x0003e80000100800 */
[----:B------:R-:W-:Y:S04]  /*23950*/  STL [R1+0x110c], R218 ;  /* 0x00110cda01007387 */ /* 0x000fe80000100800 */
[----:B------:R-:W5:Y:S01]  /*23960*/  LDL.LU.64 R212, [R1+0x1ec0] ;  /* 0x001ec00001d47983 */ /* 0x000f620000300a00 */
[----:B-1----:R-:W-:-:S03]  /*23970*/  MOV R3, R219 ;  /* 0x000000db00037202 */ /* 0x002fc60000000f00 */
        /* <DEDUP_REMOVED lines=12> */
[----:B--2---:R-:W-:Y:S01]  /*23a40*/  STL [R1+0x1124], R230 ;  /* 0x001124e601007387 */ /* 0x004fe20000100800 */
[----:B-1----:R-:W-:-:S03]  /*23a50*/  MOV R3, R231 ;  /* 0x000000e700037202 */ /* 0x002fc60000000f00 */
[----:B------:R-:W2:Y:S04]  /*23a60*/  LDL.LU.64 R140, [R1+0x1e60] ;  /* 0x001e6000018c7983 */ /* 0x000ea80000300a00 */
[----:B------:R-:W2:Y:S04]  /*23a70*/  LDL.LU.64 R142, [R1+0x1e68] ;  /* 0x001e6800018e7983 */ /* 0x000ea80000300a00 */
[----:B------:R3:W-:Y:S02]  /*23a80*/  STL [R1+0x1120], R3 ;  /* 0x0011200301007387 */ /* 0x0007e40000100800 */
[----:B---3--:R-:W-:-:S02]  /*23a90*/  IMAD.MOV.U32 R3, RZ, RZ, R237 ;  /* 0x000000ffff037224 */ /* 0x008fc400078e00ed */
[----:B------:R1:W-:Y:S04]  /*23aa0*/  STL [R1+0x112c], R236 ;  /* 0x00112cec01007387 */ /* 0x0003e80000100800 */
[----:B------:R-:W3:Y:S04]  /*23ab0*/  LDL.LU.64 R230, [R1+0x1e20] ;  /* 0x001e200001e67983 */ /* 0x000ee80000300a00 */
[----:B-1----:R-:W3:Y:S04]  /*23ac0*/  LDL.LU.64 R236, [R1+0x1e28] ;  /* 0x001e280001ec7983 */ /* 0x002ee80000300a00 */
[----:B------:R4:W-:Y:S02]  /*23ad0*/  STL [R1+0x1128], R3 ;  /* 0x0011280301007387 */ /* 0x0009e40000100800 */
[----:B----4-:R-:W-:-:S02]  /*23ae0*/  IMAD.MOV.U32 R3, RZ, RZ, R239 ;  /* 0x000000ffff037224 */ /* 0x010fc400078e00ef */
[----:B------:R1:W-:Y:S04]  /*23af0*/  STL [R1+0x1134], R238 ;  /* 0x001134ee01007387 */ /* 0x0003e80000100800 */
[----:B-1----:R-:W4:Y:S04]  /*23b00*/  LDL.LU.64 R238, [R1+0x1e10] ;  /* 0x001e100001ee7983 */ /* 0x002f280000300a00 */
[----:B------:R1:W-:Y:S04]  /*23b10*/  STL [R1+0x1130], R3 ;  /* 0x0011300301007387 */ /* 0x0003e80000100800 */
[----:B------:R-:W-:Y:S01]  /*23b20*/  STL [R1+0x113c], R210 ;  /* 0x00113cd201007387 */ /* 0x000fe20000100800 */
[----:B-1----:R-:W-:-:S03]  /*23b30*/  MOV R3, R211 ;  /* 0x000000d300037202 */ /* 0x002fc60000000f00 */
[----:B-----5:R-:W-:Y:S04]  /*23b40*/  STL [R1+0x1144], R228 ;  /* 0x001144e401007387 */ /* 0x020fe80000100800 */
[----:B------:R1:W-:Y:S02]  /*23b50*/  STL [R1+0x1138], R3 ;  /* 0x0011380301007387 */ /* 0x0003e40000100800 */
[----:B-1----:R-:W-:Y:S02]  /*23b60*/  IMAD.MOV.U32 R3, RZ, RZ, R229 ;  /* 0x000000ffff037224 */ /* 0x002fe400078e00e5 */
[----:B------:R-:W5:Y:S04]  /*23b70*/  LDL.LU.64 R228, [R1+0x1e18] ;  /* 0x001e180001e47983 */ /* 0x000f680000300a00 */
[----:B------:R1:W-:Y:S04]  /*23b80*/  STL [R1+0x1140], R3 ;  /* 0x0011400301007387 */ /* 0x0003e80000100800 */
[----:B------:R-:W-:Y:S01]  /*23b90*/  STL [R1+0x114c], R84 ;  /* 0x00114c5401007387 */ /* 0x000fe20000100800 */
[----:B-1----:R-:W-:-:S03]  /*23ba0*/  IMAD.MOV.U32 R3, RZ, RZ, R85 ;  /* 0x000000ffff037224 */ /* 0x002fc600078e0055 */
[----:B------:R-:W-:Y:S04]  /*23bb0*/  STL [R1+0x1154], R86 ;  /* 0x0011545601007387 */ /* 0x000fe80000100800 */
[----:B------:R1:W-:Y:S02]  /*23bc0*/  STL [R1+0x1148], R3 ;  /* 0x0011480301007387 */ /* 0x0003e40000100800 */
[----:B-1----:R-:W-:Y:S02]  /*23bd0*/  MOV R3, R87 ;  /* 0x0000005700037202 */ /* 0x002fe40000000f00 */
[----:B------:R-:W-:Y:S04]  /*23be0*/  STL [R1+0x115c], R212 ;  /* 0x00115cd401007387 */ /* 0x000fe80000100800 */
[----:B------:R1:W-:Y:S04]  /*23bf0*/  STL [R1+0x1150], R3 ;  /* 0x0011500301007387 */ /* 0x0003e80000100800 */
[----:B------:R-:W-:Y:S01]  /*23c00*/  STL [R1+0x1164], R214 ;  /* 0x001164d601007387 */ /* 0x000fe20000100800 */
[----:B-1----:R-:W-:-:S05]  /*23c10*/  IMAD.MOV.U32 R3, RZ, RZ, R213 ;  /* 0x000000ffff037224 */ /* 0x002fca00078e00d5 */
[----:B------:R1:W-:Y:S02]  /*23c20*/  STL [R1+0x1158], R3 ;  /* 0x0011580301007387 */ /* 0x0003e40000100800 */
[----:B-1----:R-:W-:Y:S02]  /*23c30*/  IMAD.MOV.U32 R3, RZ, RZ, R215 ;  /* 0x000000ffff037224 */ /* 0x002fe400078e00d7 */
[----:B------:R-:W-:Y:S04]  /*23c40*/  STL [R1+0x116c], R88 ;  /* 0x00116c5801007387 */ /* 0x000fe80000100800 */
[----:B------:R1:W-:Y:S04]  /*23c50*/  STL [R1+0x1160], R3 ;  /* 0x0011600301007387 */ /* 0x0003e80000100800 */
[----:B------:R-:W-:Y:S01]  /*23c60*/  STL [R1+0x1174], R90 ;  /* 0x0011745a01007387 */ /* 0x000fe20000100800 */
[----:B-1----:R-:W-:-:S05]  /*23c70*/  MOV R3, R89 ;  /* 0x0000005900037202 */ /* 0x002fca0000000f00 */
[----:B------:R1:W-:Y:S02]  /*23c80*/  STL [R1+0x1168], R3 ;  /* 0x0011680301007387 */ /* 0x0003e40000100800 */
[----:B-1----:R-:W-:Y:S02]  /*23c90*/  IMAD.MOV.U32 R3, RZ, RZ, R91 ;  /* 0x000000ffff037224 */ /* 0x002fe400078e005b */
[----:B------:R-:W-:Y:S04]  /*23ca0*/  STL [R1+0x117c], R216 ;  /* 0x00117cd801007387 */ /* 0x000fe80000100800 */
[----:B------:R1:W-:Y:S04]  /*23cb0*/  STL [R1+0x1170], R3 ;  /* 0x0011700301007387 */ /* 0x0003e80000100800 */
[----:B------:R-:W-:Y:S01]  /*23cc0*/  STL [R1+0x1184], R218 ;  /* 0x001184da01007387 */ /* 0x000fe20000100800 */
[----:B-1----:R-:W-:-:S05]  /*23cd0*/  IMAD.MOV.U32 R3, RZ, RZ, R217 ;  /* 0x000000ffff037224 */ /* 0x002fca00078e00d9 */
[----:B------:R1:W-:Y:S02]  /*23ce0*/  STL [R1+0x1178], R3 ;  /* 0x0011780301007387 */ /* 0x0003e40000100800 */
[----:B-1----:R-:W-:Y:S02]  /*23cf0*/  MOV R3, R219 ;  /* 0x000000db00037202 */ /* 0x002fe40000000f00 */
[----:B--2---:R-:W-:Y:S04]  /*23d00*/  STL [R1+0x118c], R140 ;  /* 0x00118c8c01007387 */ /* 0x004fe80000100800 */
[----:B------:R1:W-:Y:S04]  /*23d10*/  STL [R1+0x1180], R3 ;  /* 0x0011800301007387 */ /* 0x0003e80000100800 */
[----:B------:R-:W-:Y:S01]  /*23d20*/  STL [R1+0x1194], R142 ;  /* 0x0011948e01007387 */ /* 0x000fe20000100800 */
[----:B-1----:R-:W-:-:S05]  /*23d30*/  IMAD.MOV.U32 R3, RZ, RZ, R141 ;  /* 0x000000ffff037224 */ /* 0x002fca00078e008d */
[----:B------:R1:W-:Y:S04]  /*23d40*/  STL [R1+0x1188], R3 ;  /* 0x0011880301007387 */ /* 0x0003e80000100800 */
[----:B---3--:R-:W-:Y:S01]  /*23d50*/  STL [R1+0x119c], R230 ;  /* 0x00119ce601007387 */ /* 0x008fe20000100800 */
[----:B-1----:R-:W-:-:S05]  /*23d60*/  IMAD.MOV.U32 R3, RZ, RZ, R143 ;  /* 0x000000ffff037224 */ /* 0x002fca00078e008f */
[----:B------:R1:W-:Y:S04]  /*23d70*/  STL [R1+0x1190], R3 ;  /* 0x0011900301007387 */ /* 0x0003e80000100800 */
[----:B------:R-:W-:Y:S01]  /*23d80*/  STL [R1+0x11a4], R236 ;  /* 0x0011a4ec01007387 */ /* 0x000fe20000100800 */
[----:B-1----:R-:W-:-:S05]  /*23d90*/  MOV R3, R231 ;  /* 0x000000e700037202 */ /* 0x002fca0000000f00 */
[----:B------:R1:W-:Y:S02]  /*23da0*/  STL [R1+0x1198], R3 ;  /* 0x0011980301007387 */ /* 0x0003e40000100800 */
[----:B-1----:R-:W-:Y:S02]  /*23db0*/  IMAD.MOV.U32 R3, RZ, RZ, R237 ;  /* 0x000000ffff037224 */ /* 0x002fe400078e00ed */
[----:B----4-:R-:W-:Y:S04]  /*23dc0*/  STL [R1+0x11ac], R238 ;  /* 0x0011acee01007387 */ /* 0x010fe80000100800 */
[----:B------:R1:W-:Y:S02]  /*23dd0*/  STL [R1+0x11a0], R3 ;  /* 0x0011a00301007387 */ /* 0x0003e40000100800 */
[----:B-1----:R-:W-:-:S05]  /*23de0*/  IMAD.MOV.U32 R3, RZ, RZ, R239 ;  /* 0x000000ffff037224 */ /* 0x002fca00078e00ef */
[----:B------:R1:W-:Y:S01]  /*23df0*/  STL [R1+0x11a8], R3 ;  /* 0x0011a80301007387 */ /* 0x0003e20000100800 */
[----:B-----5:R-:W-:-:S03]  /*23e00*/  IMAD.MOV.U32 R8, RZ, RZ, R229 ;  /* 0x000000ffff087224 */ /* 0x020fc600078e00e5 */
[----:B------:R-:W-:Y:S04]  /*23e10*/  STL [R1+0x11b4], R228 ;  /* 0x0011b4e401007387 */ /* 0x000fe80000100800 */
[----:B------:R2:W-:Y:S04]  /*23e20*/  STL [R1+0x11b0], R8 ;  /* 0x0011b00801007387 */ /* 0x0005e80000100800 */
        /* <DEDUP_REMOVED lines=45> */
[----:B------:R3:W-:Y:S01]  /*24100*/  STL [R1+0xd4], RZ ;  /* 0x0000d4ff01007387 */ /* 0x0007e20000100800 */
[----:B------:R-:W4:Y:S03]  /*24110*/  S2R R231, SR_TID.X ;  /* 0x0000000000e77919 */ /* 0x000f260000002100 */
        /* <DEDUP_REMOVED lines=29> */
[----:B----4-:R-:W-:-:S03]  /*242f0*/  LOP3.LUT R4, R231, 0x7, RZ, 0xc0, !PT ;  /* 0x00000007e7047812 */ /* 0x010fc600078ec0ff */
[----:B------:R3:W-:Y:S01]  /*24300*/  STL [R1+0x1c], RZ ;  /* 0x00001cff01007387 */ /* 0x0007e20000100800 */
[C---:B------:R-:W-:Y:S01]  /*24310*/  SHF.L.U32 R6, R231.reuse, 0x1, RZ ;  /* 0x00000001e7067819 */ /* 0x040fe200000006ff */
[----:B------:R-:W-:Y:S01]  /*24320*/  IMAD R4, R4, 0x210, RZ ;  /* 0x0000021004047824 */ /* 0x000fe200078e02ff */
[----:B------:R-:W-:Y:S02]  /*24330*/  LOP3.LUT R5, R231, 0x3, RZ, 0xc0, !PT ;  /* 0x00000003e7057812 */ /* 0x000fe400078ec0ff */
[----:B-1----:R-:W-:Y:S02]  /*24340*/  LOP3.LUT R3, R6, 0x40, RZ, 0xc0, !PT ;  /* 0x0000004006037812 */ /* 0x002fe400078ec0ff */
[----:B------:R-:W-:Y:S01]  /*24350*/  SHF.R.S32.HI R7, RZ, 0x1f, R252 ;  /* 0x0000001fff077819 */ /* 0x000fe200000114fc */
[----:B------:R-:W-:Y:S01]  /*24360*/  IMAD R5, R5, 0x420, RZ ;  /* 0x0000042005057824 */ /* 0x000fe200078e02ff */
[----:B------:R-:W-:Y:S02]  /*24370*/  LOP3.LUT R3, R3, 0x1c, R231, 0xf8, !PT ;  /* 0x0000001c03037812 */ /* 0x000fe400078ef8e7 */
[----:B------:R-:W-:-:S02]  /*24380*/  LOP3.LUT R6, R4, 0x30, R6, 0x78, !PT ;  /* 0x0000003004067812 */ /* 0x000fc400078e7806 */
[----:B------:R-:W-:Y:S02]  /*24390*/  SHF.R.S32.HI R4, RZ, 0x1f, R2 ;  /* 0x0000001fff047819 */ /* 0x000fe40000011402 */
[----:B--2---:R-:W-:Y:S02]  /*243a0*/  SHF.R.S32.HI R8, RZ, 0x1f, R0 ;  /* 0x0000001fff087819 */ /* 0x004fe40000011400 */
[----:B------:R-:W-:Y:S02]  /*243b0*/  LEA.HI R7, R7, R252, RZ, 0x7 ;  /* 0x000000fc07077211 */ /* 0x000fe400078f38ff */
[----:B------:R-:W-:Y:S01]  /*243c0*/  LOP3.LUT R3, R5, R3, RZ, 0x3c, !PT ;  /* 0x0000000305037212 */ /* 0x000fe200078e3cff */
[C---:B------:R-:W-:Y:S01]  /*243d0*/  IMAD.SHL.U32 R5, R2.reuse, 0x4, RZ ;  /* 0x0000000402057824 */ /* 0x040fe200078e00ff */
[----:B------:R-:W-:Y:S01]  /*243e0*/  SHF.L.U64.HI R4, R2, 0x2, R4 ;  /* 0x0000000202047819 */ /* 0x000fe20000010204 */
[----:B------:R-:W-:Y:S01]  /*243f0*/  IMAD.MOV.U32 R252, RZ, RZ, RZ ;  /* 0x000000fffffc7224 */ /* 0x000fe200078e00ff */
[----:B------:R-:W-:-:S02]  /*24400*/  SHF.L.U64.HI R2, R0, 0x2, R8 ;  /* 0x0000000200027819 */ /* 0x000fc40000010208 */
[----:B------:R-:W-:Y:S02]  /*24410*/  CS2R R96, SRZ ;  /* 0x0000000000607805 */ /* 0x000fe4000001ff00 */
[----:B------:R-:W-:Y:S02]  /*24420*/  SHF.L.U32 R0, R0, 0x2, RZ ;  /* 0x0000000200007819 */ /* 0x000fe400000006ff */
        /* <DEDUP_REMOVED lines=70> */
[----:B------:R-:W-:Y:S02]  /*24890*/  SHF.R.S32.HI R7, RZ, 0x7, R7 ;  /* 0x00000007ff077819 */ /* 0x000fe40000011407 */
        /* <DEDUP_REMOVED lines=19> */
[----:B------:R-:W-:Y:S01]  /*249d0*/  UMOV UR5, 0x1 ;  /* 0x0000000100057882 */ /* 0x000fe20000000000 */
[----:B---3--:R-:W-:-:S05]  /*249e0*/  UMOV UR6, 0xffffffff ;  /* 0xffffffff00067882 */ /* 0x008fca0000000000 */
.L_x_1:
[----:B------:R-:W-:Y:S01]  /*249f0*/  STL.64 [R1+0x2c08], R238 ;  /* 0x002c08ee01007387 */ /* 0x000fe20000100a00 */
[----:B------:R-:W-:-:S04]  /*24a00*/  DEPBAR.LE SB0, 0x2 ;  /* 0x000080800000791a */ /* 0x000fc80000000000 */
[----:B------:R1:W-:Y:S04]  /*24a10*/  STL.64 [R1+0x2c00], R236 ;  /* 0x002c00ec01007387 */ /* 0x0003e80000100a00 */
[----:B-1----:R-:W2:Y:S04]  /*24a20*/  LDL.LU.64 R236, [R1+0x210] ;  /* 0x0002100001ec7983 */ /* 0x002ea80000300a00 */
[----:B------:R-:W2:Y:S04]  /*24a30*/  LDL.LU.64 R238, [R1+0x218] ;  /* 0x0002180001ee7983 */ /* 0x000ea80000300a00 */
[----:B------:R-:W3:Y:S04]  /*24a40*/  LDL.LU.64 R248, [R1+0x200] ;  /* 0x0002000001f87983 */ /* 0x000ee80000300a00 */
[----:B------:R-:W3:Y:S04]  /*24a50*/  LDL.LU.64 R250, [R1+0x208] ;  /* 0x0002080001fa7983 */ /* 0x000ee80000300a00 */
[----:B------:R-:W4:Y:S04]  /*24a60*/  LDL.LU.64 R240, [R1+0x1f0] ;  /* 0x0001f00001f07983 */ /* 0x000f280000300a00 */
[----:B------:R-:W4:Y:S04]  /*24a70*/  LDL.LU.64 R242, [R1+0x1f8] ;  /* 0x0001f80001f27983 */ /* 0x000f280000300a00 */
[----:B------:R-:W4:Y:S04]  /*24a80*/  LDL.LU.64 R232, [R1+0x1e0] ;  /* 0x0001e00001e87983 */ /* 0x000f280000300a00 */
[----:B------:R-:W4:Y:S04]  /*24a90*/  LDL.LU.64 R234, [R1+0x1e8] ;  /* 0x0001e80001ea7983 */ /* 0x000f280000300a00 */
[----:B------:R-:W4:Y:S04]  /*24aa0*/  LDL.LU.64 R136, [R1+0x1d0] ;  /* 0x0001d00001887983 */ /* 0x000f280000300a00 */
[----:B------:R-:W4:Y:S04]  /*24ab0*/  LDL.LU.64 R138, [R1+0x1d8] ;  /* 0x0001d800018a7983 */ /* 0x000f280000300a00 */
[----:B------:R-:W-:Y:S04]  /*24ac0*/  STL [R1+0x2bfc], R228 ;  /* 0x002bfce401007387 */ /* 0x000fe80000100800 */
[----:B------:R1:W-:Y:S04]  /*24ad0*/  STL [R1+0x2bf8], R229 ;  /* 0x002bf8e501007387 */ /* 0x0003e80000100800 */
[----:B------:R-:W-:Y:S04]  /*24ae0*/  STL [R1+0x2bf4], R230 ;  /* 0x002bf4e601007387 */ /* 0x000fe80000100800 */
[----:B------:R1:W-:Y:S04]  /*24af0*/  STL [R1+0x2bf0], R231 ;  /* 0x002bf0e701007387 */ /* 0x0003e80000100800 */
[----:B-1----:R-:W4:Y:S04]  /*24b00*/  LDL.LU.64 R228, [R1+0x220] ;  /* 0x0002200001e47983 */ /* 0x002f280000300a00 */
[----:B------:R-:W4:Y:S01]  /*24b10*/  LDL.LU.64 R230, [R1+0x228] ;  /* 0x0002280001e67983 */ /* 0x000f220000300a00 */
[----:B------:R-:W-:Y:S01]  /*24b20*/  UIADD3 UR6, UPT, UPT, UR6, 0x1, URZ ;  /* 0x0000000106067890 */ /* 0x000fe2000fffe0ff */
[----:B------:R-:W-:-:S02]  /*24b30*/  LOP3.LUT R7, R3, 0x20, RZ, 0x3c, !PT ;  /* 0x0000002003077812 */ /* 0x000fc400078e3cff */
[----:B------:R-:W-:Y:S01]  /*24b40*/  STL [R1+0x1fa0], R252 ;  /* 0x001fa0fc01007387 */ /* 0x000fe20000100800 */
[----:B------:R-:W-:-:S03]  /*24b50*/  UISETP.GT.AND UP0, UPT, UR6, 0x1, UPT ;  /* 0x000000010600788c */ /* 0x000fc6000bf04270 */
[----:B------:R-:W-:Y:S01]  /*24b60*/  STL [R1+0x1f9c], R5 ;  /* 0x001f9c0501007387 */ /* 0x000fe20000100800 */
[----:B------:R-:W-:-:S03]  /*24b70*/  USEL UR6, UR6, URZ, !UP0 ;  /* 0x000000ff06067287 */ /* 0x000fc6000c000000 */
[----:B------:R-:W-:Y:S01]  /*24b80*/  STL [R1+0x1f98], R4 ;  /* 0x001f980401007387 */ /* 0x000fe20000100800 */
[----:B------:R-:W-:Y:S02]  /*24b90*/  ULEA UR7, UR6, UR4, 0x11 ;  /* 0x0000000406077291 */ /* 0x000fe4000f8e88ff */
[----:B------:R-:W-:Y:S01]  /*24ba0*/  ULEA UR10, UR6, UR4, 0xf ;  /* 0x00000004060a7291 */ /* 0x000fe2000f8e78ff */
[----:B------:R-:W-:Y:S06]  /*24bb0*/  BAR.SYNC.DEFER_BLOCKING 0x0 ;  /* 0x0000000000007b1d */ /* 0x000fec0000010000 */
[----:B------:R-:W-:Y:S04]  /*24bc0*/  STL [R1+0x1f94], R0 ;  /* 0x001f940001007387 */ /* 0x000fe80000100800 */
[----:B------:R-:W-:Y:S04]  /*24bd0*/  STL [R1+0x1f90], R2 ;  /* 0x001f900201007387 */ /* 0x000fe80000100800 */
[----:B------:R-:W-:Y:S04]  /*24be0*/  LDS R128, [R3+UR7] ;  /* 0x0000000703807984 */ /* 0x000fe80008000800 */
[----:B------:R-:W-:Y:S04]  /*24bf0*/  LDS R130, [R3+UR7+0x1000] ;  /* 0x0010000703827984 */ /* 0x000fe80008000800 */
[----:B------:R-:W-:Y:S04]  /*24c00*/  LDS R129, [R7+UR7] ;  /* 0x0000000707817984 */ /* 0x000fe80008000800 */
[----:B------:R-:W-:Y:S04]  /*24c10*/  LDS R131, [R7+UR7+0x1000] ;  /* 0x0010000707837984 */ /* 0x000fe80008000800 */
[----:B-----5:R-:W-:Y:S04]  /*24c20*/  LDSM.16.M88.4 R64, [R6+UR10+0x42000] ;  /* 0x0420000a0640783b */ /* 0x020fe80008000200 */
[----:B------:R-:W1:Y:S04]  /*24c30*/  LDSM.16.M88.4 R60, [R6+UR10+0x40000] ;  /* 0x0400000a063c783b */ /* 0x000e680008000200 */
[----:B------:R-:W1:Y:S04]  /*24c40*/  LDSM.16.M88.4 R56, [R6+UR10+0x41000] ;  /* 0x0410000a0638783b */ /* 0x000e680008000200 */
[----:B------:R-:W1:Y:S04]  /*24c50*/  LDSM.16.M88.4 R52, [R6+UR10+0x43000] ;  /* 0x0430000a0634783b */ /* 0x000e680008000200 */
[----:B------:R-:W1:Y:S04]  /*24c60*/  LDSM.16.M88.4 R48, [R6+UR10+0x44000] ;  /* 0x0440000a0630783b */ /* 0x000e680008000200 */
[----:B------:R-:W1:Y:S04]  /*24c70*/  LDSM.16.M88.4 R44, [R6+UR10+0x45000] ;  /* 0x0450000a062c783b */ /* 0x000e680008000200 */
[----:B------:R-:W1:Y:S04]  /*24c80*/  LDSM.16.M88.4 R40, [R6+UR10+0x46000] ;  /* 0x0460000a0628783b */ /* 0x000e680008000200 */
[----:B------:R-:W1:Y:S04]  /*24c90*/  LDSM.16.M88.4 R244, [R6+UR10+0x47000] ;  /* 0x0470000a06f4783b */ /* 0x000e680008000200 */
[----:B------:R-:W-:Y:S04]  /*24ca0*/  LDS R132, [R3+UR7+0x80] ;  /* 0x0000800703847984 */ /* 0x000fe80008000800 */
[----:B------:R-:W-:Y:S04]  /*24cb0*/  LDS R134, [R3+UR7+0x1080] ;  /* 0x0010800703867984 */ /* 0x000fe80008000800 */
[----:B------:R-:W-:Y:S04]  /*24cc0*/  LDS R133, [R7+UR7+0x80] ;  /* 0x0000800707857984 */ /* 0x000fe80008000800 */
[----:B------:R-:W1:Y:S04]  /*24cd0*/  LDS R135, [R7+UR7+0x1080] ;  /* 0x0010800707877984 */ /* 0x000e680008000800 */
[----:B-1----:R-:W-:Y:S04]  /*24ce0*/  STL [R1+0x2be8], R62 ;  /* 0x002be83e01007387 */ /* 0x002fe80000100800 */
[----:B------:R-:W-:Y:S04]  /*24cf0*/  STL [R1+0x2be4], R63 ;  /* 0x002be43f01007387 */ /* 0x000fe80000100800 */
[----:B------:R1:W-:Y:S04]  /*24d00*/  STL [R1+0x2bec], R59 ;  /* 0x002bec3b01007387 */ /* 0x0003e80000100800 */
        /* <DEDUP_REMOVED lines=10> */
[----:B------:R1:W-:Y:S01]  /*24db0*/  STL [R1+0x2af0], R6 ;  /* 0x002af00601007387 */ /* 0x0003e20000100800 */
[----:B------:R-:W-:Y:S03]  /*24dc0*/  HMMA.1688.F32.TF32 R104, R132, R60, R104 ;  /* 0x0000003c8468723c */ /* 0x000fe60000081068 */
[----:B------:R-:W-:Y:S04]  /*24dd0*/  LDS R124, [R3+UR7+0x100] ;  /* 0x00010007037c7984 */ /* 0x000fe80008000800 */
[----:B------:R-:W-:Y:S04]  /*24de0*/  LDS R126, [R3+UR7+0x1100] ;  /* 0x00110007037e7984 */ /* 0x000fe80008000800 */
[----:B------:R-:W-:Y:S04]  /*24df0*/  LDS R125, [R7+UR7+0x100] ;  /* 0x00010007077d7984 */ /* 0x000fe80008000800 */
[----:B------:R-:W1:Y:S04]  /*24e00*/  LDS R127, [R7+UR7+0x1100] ;  /* 0x00110007077f7984 */ /* 0x000e680008000800 */
[----:B------:R-:W-:Y:S04]  /*24e10*/  LDS R68, [R3+UR7+0x180] ;  /* 0x0001800703447984 */ /* 0x000fe80008000800 */
[----:B------:R-:W-:Y:S04]  /*24e20*/  LDS R70, [R3+UR7+0x1180] ;  /* 0x0011800703467984 */ /* 0x000fe80008000800 */
[----:B------:R-:W-:Y:S04]  /*24e30*/  LDS R69, [R7+UR7+0x180] ;  /* 0x0001800707457984 */ /* 0x000fe80008000800 */
[----:B------:R-:W1:Y:S01]  /*24e40*/  LDS R71, [R7+UR7+0x1180] ;  /* 0x0011800707477984 */ /* 0x000e620008000800 */
[C---:B--2---:R-:W-:Y:S08]  /*24e50*/  HMMA.1688.F32.TF32 R236, R128.reuse, R56, R236 ;  /* 0x0000003880ec723c */ /* 0x044ff000000810ec */
[----:B---3--:R-:W-:-:S15]  /*24e60*/  HMMA.1688.F32.TF32 R248, R128, R64, R248 ;  /* 0x0000004080f8723c */ /* 0x008fde00000810f8 */
[----:B------:R-:W-:-:S04]  /*24e70*/  NOP ;  /* 0x0000000000007918 */ /* 0x000fc80000000000 */
[----:B-1----:R-:W-:Y:S01]  /*24e80*/  MOV R59, R248 ;  /* 0x000000f8003b7202 */ /* 0x002fe20000000f00 */
[----:B------:R-:W-:Y:S01]  /*24e90*/  IMAD.MOV.U32 R62, RZ, RZ, R249 ;  /* 0x000000ffff3e7224 */ /* 0x000fe200078e00f9 */
[----:B------:R-:W-:Y:S01]  /*24ea0*/  MOV R6, R251 ;  /* 0x000000fb00067202 */ /* 0x000fe20000000f00 */
[----:B------:R-:W-:Y:S02]  /*24eb0*/  IMAD.MOV.U32 R63, RZ, RZ, R250 ;  /* 0x000000ffff3f7224 */ /* 0x000fe400078e00fa */
[C---:B----4-:R-:W-:Y:S08]  /*24ec0*/  HMMA.1688.F32.TF32 R248, R128.reuse, R52, R240 ;  /* 0x0000003480f8723c */ /* 0x050ff000000810f0 */
[C---:B------:R-:W-:Y:S08]  /*24ed0*/  HMMA.1688.F32.TF32 R240, R128.reuse, R48, R232 ;  /* 0x0000003080f0723c */ /* 0x040ff000000810e8 */
[C---:B------:R-:W-:Y:S08]  /*24ee0*/  HMMA.1688.F32.TF32 R232, R128.reuse, R44, R136 ;  /* 0x0000002c80e8723c */ /* 0x040ff00000081088 */
[C---:B------:R-:W-:Y:S08]  /*24ef0*/  HMMA.1688.F32.TF32 R228, R128.reuse, R60, R228 ;  /* 0x0000003c80e4723c */ /* 0x040ff000000810e4 */
[C---:B------:R-:W-:Y:S08]  /*24f00*/  HMMA.1688.F32.TF32 R136, R128.reuse, R40, R96 ;  /* 0x000000288088723c */ /* 0x040ff00000081060 */
[----:B------:R-:W-:Y:S03]  /*24f10*/  HMMA.1688.F32.TF32 R96, R128, R244, R100 ;  /* 0x000000f48060723c */ /* 0x000fe60000081064 */
[----:B------:R1:W-:Y:S04]  /*24f20*/  STL.64 [R1+0x1c0], R228 ;  /* 0x0001c0e401007387 */ /* 0x0003e80000100a00 */
[----:B------:R2:W-:Y:S01]  /*24f30*/  STL.64 [R1+0x1c8], R230 ;  /* 0x0001c8e601007387 */ /* 0x0005e20000100a00 */
[----:B-1----:R-:W-:Y:S01]  /*24f40*/  IMAD.MOV.U32 R228, RZ, RZ, R236 ;  /* 0x000000ffffe47224 */ /* 0x002fe200078e00ec */
[----:B------:R-:W-:Y:S01]  /*24f50*/  MOV R229, R237 ;  /* 0x000000ed00e57202 */ /* 0x000fe20000000f00 */
[----:B--2---:R-:W-:-:S02]  /*24f60*/  IMAD.MOV.U32 R230, RZ, RZ, R238 ;  /* 0x000000ffffe67224 */ /* 0x004fc400078e00ee */
[----:B------:R-:W-:Y:S02]  /*24f70*/  IMAD.MOV.U32 R231, RZ, RZ, R239 ;  /* 0x000000ffffe77224 */ /* 0x000fe400078e00ef */
[----:B------:R-:W2:Y:S04]  /*24f80*/  LDL.LU.64 R238, [R1+0x2c08] ;  /* 0x002c080001ee7983 */ /* 0x000ea80000300a00 */
[----:B------:R-:W2:Y:S01]  /*24f90*/  LDL.LU.64 R236, [R1+0x2c00] ;  /* 0x002c000001ec7983 */ /* 0x000ea20000300a00 */
[C---:B------:R-:W-:Y:S03]  /*24fa0*/  HMMA.1688.F32.TF32 R100, R132.reuse, R56, R108 ;  /* 0x000000388464723c */ /* 0x040fe6000008106c */
[----:B------:R-:W-:Y:S04]  /*24fb0*/  STL.64 [R1+0x190], R248 ;  /* 0x000190f801007387 */ /* 0x000fe80000100a00 */
        /* <DEDUP_REMOVED lines=8> */
[----:B------:R1:W-:Y:S04]  /*25040*/  STL.64 [R1+0x158], R98 ;  /* 0x0001586201007387 */ /* 0x0003e80000100a00 */
[----:B------:R-:W-:Y:S04]  /*25050*/  STL.64 [R1+0x140], R104 ;  /* 0x0001406801007387 */ /* 0x000fe80000100a00 */
[----:B------:R-:W-:Y:S01]  /*25060*/  STL.64 [R1+0x148], R106 ;  /* 0x0001486a01007387 */ /* 0x000fe20000100a00 */
[----:B-1----:R-:W-:Y:S03]  /*25070*/  HMMA.1688.F32.TF32 R96, R132, R64, R112 ;  /* 0x000000408460723c */ /* 0x002fe60000081070 */
[----:B------:R-:W-:Y:S04]  /*25080*/  STL.64 [R1+0x130], R100 ;  /* 0x0001306401007387 */ /* 0x000fe80000100a00 */
[----:B------:R1:W-:Y:S01]  /*25090*/  STL.64 [R1+0x138], R102 ;  /* 0x0001386601007387 */ /* 0x0003e20000100a00 */
[----:B------:R-:W-:Y:S03]  /*250a0*/  HMMA.1688.F32.TF32 R248, R124, R60, R168 ;  /* 0x0000003c7cf8723c */ /* 0x000fe600000810a8 */
[----:B------:R-:W-:Y:S04]  /*250b0*/  LDS R104, [R3+UR7+0x200] ;  /* 0x0002000703687984 */ /* 0x000fe80008000800 */
[----:B------:R-:W-:Y:S01]  /*250c0*/  LDS R106, [R3+UR7+0x1200] ;  /* 0x00120007036a7984 */ /* 0x000fe20008000800 */
[C---:B-1----:R-:W-:Y:S03]  /*250d0*/  HMMA.1688.F32.TF32 R100, R132.reuse, R52, R116 ;  /* 0x000000348464723c */ /* 0x042fe60000081074 */
[----:B------:R-:W-:Y:S01]  /*250e0*/  LDS R105, [R7+UR7+0x200] ;  /* 0x0002000707697984 */ /* 0x000fe20008000800 */
[----:B------:R-:W-:Y:S01]  /*250f0*/  IMAD.MOV.U32 R246, RZ, RZ, R97 ;  /* 0x000000fffff67224 */ /* 0x000fe200078e0061 */
[----:B------:R-:W-:Y:S01]  /*25100*/  MOV R42, R99 ;  /* 0x00000063002a7202 */ /* 0x000fe20000000f00 */
[----:B------:R-:W-:Y:S01]  /*25110*/  IMAD.MOV.U32 R247, RZ, RZ, R98 ;  /* 0x000000fffff77224 */ /* 0x000fe200078e0062 */
[----:B------:R1:W-:Y:S04]  /*25120*/  STL [R1+0x120], R96 ;  /* 0x0001206001007387 */ /* 0x0003e80000100800 */
[----:B------:R3:W-:Y:S04]  /*25130*/  STL [R1+0x2be0], R42 ;  /* 0x002be02a01007387 */ /* 0x0007e80000100800 */
[----:B------:R4:W-:Y:S01]  /*25140*/  STL [R1+0x2bdc], R247 ;  /* 0x002bdcf701007387 */ /* 0x0009e20000100800 */
[----:B-1----:R-:W-:Y:S03]  /*25150*/  HMMA.1688.F32.TF32 R96, R132, R48, R120 ;  /* 0x000000308460723c */ /* 0x002fe60000081078 */
[----:B------:R1:W-:Y:S04]  /*25160*/  STL [R1+0x2bd8], R246 ;  /* 0x002bd8f601007387 */ /* 0x0003e80000100800 */
[----:B------:R-:W-:Y:S04]  /*25170*/  STL.64 [R1+0x110], R100 ;  /* 0x0001106401007387 */ /* 0x000fe80000100a00 */
[----:B------:R-:W-:Y:S01]  /*25180*/  STL.64 [R1+0x118], R102 ;  /* 0x0001186601007387 */ /* 0x000fe20000100a00 */
[----:B------:R-:W-:Y:S03]  /*25190*/  HMMA.1688.F32.TF32 R240, R124, R56, R172 ;  /* 0x000000387cf0723c */ /* 0x000fe600000810ac */
[----:B------:R-:W2:Y:S04]  /*251a0*/  LDS R107, [R7+UR7+0x1200] ;  /* 0x00120007076b7984 */ /* 0x000ea80008000800 */
[----:B------:R-:W-:Y:S01]  /*251b0*/  LDS R112, [R3+UR7+0x280] ;  /* 0x0002800703707984 */ /* 0x000fe20008000800 */
[----:B------:R-:W-:Y:S01]  /*251c0*/  IMAD.MOV.U32 R43, RZ, RZ, R96 ;  /* 0x000000ffff2b7224 */ /* 0x000fe200078e0060 */
[----:B------:R-:W-:Y:S01]  /*251d0*/  MOV R54, R98 ;  /* 0x0000006200367202 */ /* 0x000fe20000000f00 */
[----:B------:R-:W-:Y:S01]  /*251e0*/  IMAD.MOV.U32 R50, RZ, RZ, R97 ;  /* 0x000000ffff327224 */ /* 0x000fe200078e0061 */
[----:B------:R-:W-:Y:S01]  /*251f0*/  HMMA.1688.F32.TF32 R200, R68, R60, R200 ;  /* 0x0000003c44c8723c */ /* 0x000fe200000810c8 */
[----:B------:R-:W-:Y:S01]  /*25200*/  IMAD.MOV.U32 R55, RZ, RZ, R99 ;  /* 0x000000ffff377224 */ /* 0x000fe200078e0063 */
[----:B------:R-:W-:Y:S04]  /*25210*/  LDS R114, [R3+UR7+0x1280] ;  /* 0x0012800703727984 */ /* 0x000fe80008000800 */
[----:B------:R-:W-:Y:S02]  /*25220*/  LDS R113, [R7+UR7+0x280] ;  /* 0x0002800707717984 */ /* 0x000fe40008000800 */
[----:B------:R-:W-:Y:S02]  /*25230*/  HMMA.1688.F32.TF32 R96, R132, R44, R156 ;  /* 0x0000002c8460723c */ /* 0x000fe4000008109c */
[----:B------:R-:W2:-:S15]  /*25240*/  LDS R115, [R7+UR7+0x1280] ;  /* 0x0012800707737984 */ /* 0x000e9e0008000800 */
[----:B------:R-:W-:Y:S02]  /*25250*/  NOP ;  /* 0x0000000000007918 */ /* 0x000fe40000000000 */
[----:B---3--:R-:W-:Y:S01]  /*25260*/  IMAD.MOV.U32 R42, RZ, RZ, R97 ;  /* 0x000000ffff2a7224 */ /* 0x008fe200078e0061 */
[----:B----4-:R-:W-:Y:S01]  /*25270*/  MOV R247, R98 ;  /* 0x0000006200f77202 */ /* 0x010fe20000000f00 */
[----:B------:R3:W-:Y:S01]  /*25280*/  STL [R1+0x80], R96 ;  /* 0x0000806001007387 */ /* 0x0007e20000100800 */
[----:B-1----:R-:W-:-:S03]  /*25290*/  IMAD.MOV.U32 R246, RZ, RZ, R99 ;  /* 0x000000fffff67224 */ /* 0x002fc600078e0063 */
[----:B------:R-:W4:Y:S04]  /*252a0*/  LDL.LU.64 R120, [R1] ;  /* 0x0000000001787983 */ /* 0x000f280000300a00 */
[----:B------:R-:W4:Y:S01]  /*252b0*/  LDL.LU.64 R122, [R1+0x8] ;  /* 0x00000800017a7983 */ /* 0x000f220000300a00 */
[----:B---3--:R-:W-:Y:S03]  /*252c0*/  HMMA.1688.F32.TF32 R96, R132, R40, R160 ;  /* 0x000000288460723c */ /* 0x008fe600000810a0 */
[----:B------:R-:W3:Y:S04]  /*252d0*/  LDL.LU.64 R128, [R1+0x100] ;  /* 0x0001000001807983 */ /* 0x000ee80000300a00 */
[----:B------:R-:W3:-:S12]  /*252e0*/  LDL.LU.64 R130, [R1+0x108] ;  /* 0x0001080001827983 */ /* 0x000ed80000300a00 */
[----:B------:R-:W-:Y:S01]  /*252f0*/  IMAD.MOV.U32 R5, RZ, RZ, R96 ;  /* 0x000000ffff057224 */ /* 0x000fe200078e0060 */
[----:B------:R-:W-:Y:S01]  /*25300*/  MOV R4, R97 ;  /* 0x0000006100047202 */ /* 0x000fe20000000f00 */
[----:B------:R-:W-:Y:S02]  /*25310*/  IMAD.MOV.U32 R2, RZ, RZ, R98 ;  /* 0x000000ffff027224 */ /* 0x000fe400078e0062 */
[----:B------:R-:W-:Y:S02]  /*25320*/  IMAD.MOV.U32 R0, RZ, RZ, R99 ;  /* 0x000000ffff007224 */ /* 0x000fe400078e0063 */
[----:B------:R-:W-:Y:S01]  /*25330*/  HMMA.1688.F32.TF32 R96, R132, R244, R164 ;  /* 0x000000f48460723c */ /* 0x000fe200000810a4 */
[----:B------:R-:W3:Y:S04]  /*25340*/  LDL.LU.64 R132, [R1+0xf0] ;  /* 0x0000f00001847983 */ /* 0x000ee80000300a00 */
[----:B------:R-:W3:Y:S04]  /*25350*/  LDL.LU.64 R134, [R1+0xf8] ;  /* 0x0000f80001867983 */ /* 0x000ee80000300a00 */
[----:B------:R-:W3:Y:S04]  /*25360*/  LDL.LU.64 R136, [R1+0xe0] ;  /* 0x0000e00001887983 */ /* 0x000ee80000300a00 */
[----:B------:R-:W3:Y:S04]  /*25370*/  LDL.LU.64 R138, [R1+0xe8] ;  /* 0x0000e800018a7983 */ /* 0x000ee80000300a00 */
[----:B------:R-:W3:Y:S01]  /*25380*/  LDL.LU.64 R156, [R1+0xd0] ;  /* 0x0000d000019c7983 */ /* 0x000ee20000300a00 */
[----:B------:R-:W-:Y:S01]  /*25390*/  HMMA.1688.F32.TF32 R204, R68, R56, R204 ;  /* 0x0000003844cc723c */ /* 0x000fe200000810cc */
[----:B------:R-:W-:Y:S01]  /*253a0*/  MOV R51, R96 ;  /* 0x0000006000337202 */ /* 0x000fe20000000f00 */
[----:B------:R-:W-:Y:S01]  /*253b0*/  IMAD.MOV.U32 R46, RZ, RZ, R97 ;  /* 0x000000ffff2e7224 */ /* 0x000fe200078e0061 */
[----:B------:R-:W3:Y:S01]  /*253c0*/  LDL.LU.64 R158, [R1+0xd8] ;  /* 0x0000d800019e7983 */ /* 0x000ee20000300a00 */
[----:B------:R-:W-:Y:S01]  /*253d0*/  IMAD.MOV.U32 R47, RZ, RZ, R98 ;  /* 0x000000ffff2f7224 */ /* 0x000fe200078e0062 */
[----:B------:R-:W-:-:S02]  /*253e0*/  MOV R252, R99 ;  /* 0x0000006300fc7202 */ /* 0x000fc40000000f00 */
[----:B------:R-:W3:Y:S04]  /*253f0*/  LDL.LU.64 R164, [R1+0xc0] ;  /* 0x0000c00001a47983 */ /* 0x000ee80000300a00 */
[----:B------:R-:W3:Y:S04]  /*25400*/  LDL.LU.64 R166, [R1+0xc8] ;  /* 0x0000c80001a67983 */ /* 0x000ee80000300a00 */
[----:B------:R-:W3:Y:S04]  /*25410*/  LDL.LU.64 R160, [R1+0x40] ;  /* 0x0000400001a07983 */ /* 0x000ee80000300a00 */
[----:B------:R-:W3:Y:S04]  /*25420*/  LDL.LU.64 R162, [R1+0x48] ;  /* 0x0000480001a27983 */ /* 0x000ee80000300a00 */
[----:B------:R-:W3:Y:S04]  /*25430*/  LDL.LU.64 R116, [R1+0x30] ;  /* 0x0000300001747983 */ /* 0x000ee80000300a00 */
[----:B------:R-:W3:Y:S04]  /*25440*/  LDL.LU.64 R118, [R1+0x38] ;  /* 0x0000380001767983 */ /* 0x000ee80000300a00 */
[----:B------:R-:W3:Y:S04]  /*25450*/  LDL.LU.64 R168, [R1+0xa0] ;  /* 0x0000a00001a87983 */ /* 0x000ee80000300a00 */
[----:B------:R-:W3:Y:S04]  /*25460*/  LDL.LU.64 R170, [R1+0xa8] ;  /* 0x0000a80001aa7983 */ /* 0x000ee80000300a00 */
[----:B------:R-:W-:Y:S04]  /*25470*/  STL.64 [R1+0x2b08], R250 ;  /* 0x002b08fa01007387 */ /* 0x000fe80000100a00 */
[----:B------:R1:W-:Y:S01]  /*25480*/  STL.64 [R1+0x2b00], R248 ;  /* 0x002b00f801007387 */ /* 0x0003e20000100a00 */
[C---:B------:R-:W-:Y:S03]  /*25490*/  HMMA.1688.F32.TF32 R12, R68.reuse, R64, R12 ;  /* 0x00000040440c723c */ /* 0x040fe6000008100c */
[----:B------:R-:W-:Y:S04]  /*254a0*/  LDS R96, [R3+UR7+0x300] ;  /* 0x0003000703607984 */ /* 0x000fe80008000800 */
[----:B------:R-:W-:Y:S04]  /*254b0*/  LDS R98, [R3+UR7+0x1300] ;  /* 0x0013000703627984 */ /* 0x000fe80008000800 */
[----:B-1----:R-:W3:Y:S04]  /*254c0*/  LDL.LU.64 R248, [R1+0x60] ;  /* 0x0000600001f87983 */ /* 0x002ee80000300a00 */
[----:B------:R-:W3:Y:S04]  /*254d0*/  LDL.LU.64 R250, [R1+0x68] ;  /* 0x0000680001fa7983 */ /* 0x000ee80000300a00 */
[----:B------:R-:W4:Y:S04]  /*254e0*/  LDL.LU.64 R172, [R1+0x70] ;  /* 0x0000700001ac7983 */ /* 0x000f280000300a00 */
[----:B------:R-:W4:Y:S04]  /*254f0*/  LDL.LU.64 R174, [R1+0x78] ;  /* 0x0000780001ae7983 */ /* 0x000f280000300a00 */
[----:B------:R-:W-:Y:S04]  /*25500*/  STL.64 [R1+0x2b18], R242 ;  /* 0x002b18f201007387 */ /* 0x000fe80000100a00 */
[----:B------:R1:W-:Y:S01]  /*25510*/  STL.64 [R1+0x2b10], R240 ;  /* 0x002b10f001007387 */ /* 0x0003e20000100a00 */
[C---:B------:R-:W-:Y:S03]  /*25520*/  HMMA.1688.F32.TF32 R16, R68.reuse, R52, R16 ;  /* 0x000000344410723c */ /* 0x040fe60000081010 */
[----:B------:R-:W-:Y:S04]  /*25530*/  LDS R97, [R7+UR7+0x300] ;  /* 0x0003000707617984 */ /* 0x000fe80008000800 */
[----:B------:R-:W-:Y:S04]  /*25540*/  LDS R99, [R7+UR7+0x1300] ;  /* 0x0013000707637984 */ /* 0x000fe80008000800 */
[----:B-1----:R-:W4:Y:S04]  /*25550*/  LDL.LU.64 R240, [R1+0x90] ;  /* 0x0000900001f07983 */ /* 0x002f280000300a00 */
[----:B------:R-:W4:Y:S01]  /*25560*/  LDL.LU.64 R242, [R1+0x98] ;  /* 0x0000980001f27983 */ /* 0x000f220000300a00 */
[C---:B------:R-:W-:Y:S08]  /*25570*/  HMMA.1688.F32.TF32 R20, R68.reuse, R48, R20 ;  /* 0x000000304414723c */ /* 0x040ff00000081014 */
[C---:B------:R-:W-:Y:S08]  /*25580*/  HMMA.1688.F32.TF32 R24, R68.reuse, R44, R24 ;  /* 0x0000002c4418723c */ /* 0x040ff00000081018 */
[C---:B------:R-:W-:Y:S08]  /*25590*/  HMMA.1688.F32.TF32 R28, R68.reuse, R40, R28 ;  /* 0x00000028441c723c */ /* 0x040ff0000008101c */
[----:B------:R-:W-:Y:S01]  /*255a0*/  HMMA.1688.F32.TF32 R8, R68, R244, R8 ;  /* 0x000000f44408723c */ /* 0x000fe20000081008 */
[----:B------:R-:W-:Y:S04]  /*255b0*/  LDS R68, [R3+UR7+0x380] ;  /* 0x0003800703447984 */ /* 0x000fe80008000800 */
[----:B------:R-:W-:Y:S04]  /*255c0*/  LDS R70, [R3+UR7+0x1380] ;  /* 0x0013800703467984 */ /* 0x000fe80008000800 */
[----:B------:R-:W-:Y:S04]  /*255d0*/  LDS R69, [R7+UR7+0x380] ;  /* 0x0003800707457984 */ /* 0x000fe80008000800 */
[----:B------:R-:W3:Y:S01]  /*255e0*/  LDS R71, [R7+UR7+0x1380] ;  /* 0x0013800707477984 */ /* 0x000ee20008000800 */
[C---:B------:R-:W-:Y:S08]  /*255f0*/  HMMA.1688.F32.TF32 R232, R124.reuse, R64, R176 ;  /* 0x000000407ce8723c */ /* 0x040ff000000810b0 */
[C---:B------:R-:W-:Y:S08]  /*25600*/  HMMA.1688.F32.TF32 R180, R124.reuse, R52, R180 ;  /* 0x000000347cb4723c */ /* 0x040ff000000810b4 */
[C---:B------:R-:W-:Y:S08]  /*25610*/  HMMA.1688.F32.TF32 R184, R124.reuse, R48, R184 ;  /* 0x000000307cb8723c */ /* 0x040ff000000810b8 */
[C---:B------:R-:W-:Y:S08]  /*25620*/  HMMA.1688.F32.TF32 R188, R124.reuse, R44, R188 ;  /* 0x0000002c7cbc723c */ /* 0x040ff000000810bc */
[C---:B------:R-:W-:Y:S08]  /*25630*/  HMMA.1688.F32.TF32 R192, R124.reuse, R40, R192 ;  /* 0x000000287cc0723c */ /* 0x040ff000000810c0 */
[----:B------:R-:W-:Y:S01]  /*25640*/  HMMA.1688.F32.TF32 R196, R124, R244, R196 ;  /* 0x000000f47cc4723c */ /* 0x000fe200000810c4 */
        /* <DEDUP_REMOVED lines=18> */
[----:B-1----:R-:W4:Y:S04]  /*25770*/  LDL.LU.64 R12, [R1+0x10] ;  /* 0x00001000010c7983 */ /* 0x002f280000300a00 */
[----:B------:R-:W4:Y:S01]  /*25780*/  LDL.LU.64 R14, [R1+0x18] ;  /* 0x00001800010e7983 */ /* 0x000f220000300a00 */
[----:B--2---:R-:W-:Y:S03]  /*25790*/  HMMA.1688.F32.TF32 R100, R104, R44, R144 ;  /* 0x0000002c6864723c */ /* 0x004fe60000081090 */
[----:B------:R-:W-:Y:S04]  /*257a0*/  LDS R144, [R3+UR7+0x2000] ;  /* 0x0020000703907984 */ /* 0x000fe80008000800 */
[----:B------:R-:W-:Y:S04]  /*257b0*/  LDS R146, [R3+UR7+0x3000] ;  /* 0x0030000703927984 */ /* 0x000fe80008000800 */
[----:B------:R-:W-:Y:S04]  /*257c0*/  LDS R145, [R7+UR7+0x2000] ;  /* 0x0020000707917984 */ /* 0x000fe80008000800 */
[----:B------:R-:W1:Y:S01]  /*257d0*/  LDS R147, [R7+UR7+0x3000] ;  /* 0x0030000707937984 */ /* 0x000e620008000800 */
[C---:B------:R-:W-:Y:S08]  /*257e0*/  HMMA.1688.F32.TF32 R76, R112.reuse, R60, R76 ;  /* 0x0000003c704c723c */ /* 0x040ff0000008104c */
[C---:B------:R-:W-:Y:S01]  /*257f0*/  HMMA.1688.F32.TF32 R108, R112.reuse, R56, R152 ;  /* 0x00000038706c723c */ /* 0x040fe20000081098 */
[----:B------:R-:W-:Y:S04]  /*25800*/  LDS R152, [R3+UR7+0x2180] ;  /* 0x0021800703987984 */ /* 0x000fe80008000800 */
[----:B------:R-:W-:Y:S03]  /*25810*/  LDS R154, [R3+UR7+0x3180] ;  /* 0x00318007039a7984 */ /* 0x000fe60008000800 */
[-C--:B------:R-:W-:Y:S01]  /*25820*/  HMMA.1688.F32.TF32 R80, R112, R64.reuse, R80 ;  /* 0x000000407050723c */ /* 0x080fe20000081050 */
[----:B------:R-:W-:Y:S04]  /*25830*/  LDS R153, [R7+UR7+0x2180] ;  /* 0x0021800707997984 */ /* 0x000fe80008000800 */
[----:B------:R-:W-:Y:S03]  /*25840*/  LDS R155, [R7+UR7+0x3180] ;  /* 0x00318007079b7984 */ /* 0x000fe60008000800 */
[C---:B---3--:R-:W-:Y:S08]  /*25850*/  HMMA.1688.F32.TF32 R176, R68.reuse, R64, R248 ;  /* 0x0000004044b0723c */ /* 0x048ff000000810f8 */
[----:B----4-:R-:W-:Y:S01]  /*25860*/  HMMA.1688.F32.TF32 R172, R68, R56, R172 ;  /* 0x0000003844ac723c */ /* 0x010fe200000810ac */
[----:B------:R-:W-:Y:S01]  /*25870*/  IMAD.MOV.U32 R248, RZ, RZ, R59 ;  /* 0x000000fffff87224 */ /* 0x000fe200078e003b */
[----:B------:R-:W-:Y:S01]  /*25880*/  MOV R249, R62 ;  /* 0x0000003e00f97202 */ /* 0x000fe20000000f00 */
[----:B------:R-:W-:-:S15]  /*25890*/  IMAD.MOV.U32 R250, RZ, RZ, R63 ;  /* 0x000000fffffa7224 */ /* 0x000fde00078e003f */
[----:B------:R-:W-:Y:S01]  /*258a0*/  NOP ;  /* 0x0000000000007918 */ /* 0x000fe20000000000 */
[----:B------:R2:W-:Y:S04]  /*258b0*/  STL [R1+0x2afc], R175 ;  /* 0x002afcaf01007387 */ /* 0x0005e80000100800 */
[----:B------:R-:W3:Y:S01]  /*258c0*/  LDL.LU R232, [R1+0x1c0] ;  /* 0x0001c00001e87983 */ /* 0x000ee20000300800 */
[----:B------:R-:W-:Y:S03]  /*258d0*/  HMMA.1688.F32.TF32 R124, R96, R64, R240 ;  /* 0x00000040607c723c */ /* 0x000fe600000810f0 */
[----:B------:R-:W3:Y:S01]  /*258e0*/  LDL.LU R233, [R1+0x1c4] ;  /* 0x0001c40001e97983 */ /* 0x000ee20000300800 */
[----:B------:R-:W-:-:S03]  /*258f0*/  IMAD.MOV.U32 R240, RZ, RZ, R228 ;  /* 0x000000fffff07224 */ /* 0x000fc600078e00e4 */
[----:B------:R-:W3:Y:S01]  /*25900*/  LDL.LU R234, [R1+0x1c8] ;  /* 0x0001c80001ea7983 */ /* 0x000ee20000300800 */
[----:B------:R-:W-:-:S03]  /*25910*/  IMAD.MOV.U32 R241, RZ, RZ, R229 ;  /* 0x000000fffff17224 */ /* 0x000fc600078e00e5 */
[----:B------:R-:W3:Y:S01]  /*25920*/  LDL.LU R235, [R1+0x1cc] ;  /* 0x0001cc0001eb7983 */ /* 0x000ee20000300800 */
[----:B------:R-:W-:-:S03]  /*25930*/  MOV R242, R230 ;  /* 0x000000e600f27202 */ /* 0x000fc60000000f00 */
[----:B------:R-:W-:Y:S01]  /*25940*/  STL [R1+0x2af8], R179 ;  /* 0x002af8b301007387 */ /* 0x000fe20000100800 */
[----:B------:R-:W-:-:S03]  /*25950*/  IMAD.MOV.U32 R243, RZ, RZ, R231 ;  /* 0x000000fffff37224 */ /* 0x000fc600078e00e7 */
[----:B------:R-:W4:Y:S04]  /*25960*/  LDL.LU R228, [R1+0x2bfc] ;  /* 0x002bfc0001e47983 */ /* 0x000f280000300800 */
[----:B------:R-:W4:Y:S04]  /*25970*/  LDL.LU R229, [R1+0x2bf8] ;  /* 0x002bf80001e57983 */ /* 0x000f280000300800 */
[----:B------:R-:W4:Y:S04]  /*25980*/  LDL.LU R230, [R1+0x2bf4] ;  /* 0x002bf40001e67983 */ /* 0x000f280000300800 */
[----:B------:R-:W4:Y:S04]  /*25990*/  LDL.LU R231, [R1+0x2bf0] ;  /* 0x002bf00001e77983 */ /* 0x000f280000300800 */
[----:B------:R-:W2:Y:S04]  /*259a0*/  LDL.LU R59, [R1+0x2bec] ;  /* 0x002bec00013b7983 */ /* 0x000ea80000300800 */
[----:B------:R-:W3:Y:S04]  /*259b0*/  LDL.LU R62, [R1+0x2be8] ;  /* 0x002be800013e7983 */ /* 0x000ee80000300800 */
[----:B------:R-:W3:Y:S01]  /*259c0*/  LDL.LU R63, [R1+0x2be4] ;  /* 0x002be400013f7983 */ /* 0x000ee20000300800 */
[----:B------:R-:W-:Y:S01]  /*259d0*/  HMMA.1688.F32.TF32 R160, R68, R52, R160 ;  /* 0x0000003444a0723c */ /* 0x000fe200000810a0 */
[----:B------:R-:W-:-:S07]  /*259e0*/  IMAD.MOV.U32 R251, RZ, RZ, R6 ;  /* 0x000000fffffb7224 */ /* 0x000fce00078e0006 */
[C---:B------:R-:W-:Y:S08]  /*259f0*/  HMMA.1688.F32.TF32 R208, R112.reuse, R52, R208 ;  /* 0x0000003470d0723c */ /* 0x040ff000000810d0 */
[C---:B------:R-:W-:Y:S03]  /*25a00*/  HMMA.1688.F32.TF32 R84, R112.reuse, R48, R84 ;  /* 0x000000307054723c */ /* 0x040fe60000081054 */
[----:B------:R1:W-:Y:S05]  /*25a10*/  STL [R1+0x2af4], R163 ;  /* 0x002af4a301007387 */ /* 0x0003ea0000100800 */
[C---:B------:R-:W-:Y:S08]  /*25a20*/  HMMA.1688.F32.TF32 R212, R112.reuse, R44, R212 ;  /* 0x0000002c70d4723c */ /* 0x040ff000000810d4 */
[C---:B------:R-:W-:Y:S08]  /*25a30*/  HMMA.1688.F32.TF32 R88, R112.reuse, R40, R88 ;  /* 0x000000287058723c */ /* 0x040ff00000081058 */
[----:B------:R-:W-:Y:S08]  /*25a40*/  HMMA.1688.F32.TF32 R112, R112, R244, R216 ;  /* 0x000000f47070723c */ /* 0x000ff000000810d8 */
[----:B------:R-:W-:Y:S08]  /*25a50*/  HMMA.1688.F32.TF32 R216, R68, R40, R236 ;  /* 0x0000002844d8723c */ /* 0x000ff000000810ec */
[----:B-1----:R-:W-:Y:S01]  /*25a60*/  HMMA.1688.F32.TF32 R236, R144, R66, R248 ;  /* 0x0000004290ec723c */ /* 0x002fe200000810f8 */
[----:B------:R-:W2:Y:S01]  /*25a70*/  LDL.LU R248, [R1+0x80] ;  /* 0x0000800001f87983 */ /* 0x000ea20000300800 */
[----:B------:R-:W-:Y:S01]  /*25a80*/  IMAD.MOV.U32 R249, RZ, RZ, R42 ;  /* 0x000000fffff97224 */ /* 0x000fe200078e002a */
[----:B------:R-:W-:Y:S01]  /*25a90*/  MOV R250, R247 ;  /* 0x000000f700fa7202 */ /* 0x000fe20000000f00 */
[----:B------:R-:W-:Y:S01]  /*25aa0*/  IMAD.MOV.U32 R251, RZ, RZ, R246 ;  /* 0x000000fffffb7224 */ /* 0x000fe200078e00f6 */
[----:B------:R-:W2:Y:S04]  /*25ab0*/  LDL.LU R42, [R1+0x2be0] ;  /* 0x002be000012a7983 */ /* 0x000ea80000300800 */
[----:B------:R-:W2:Y:S04]  /*25ac0*/  LDL.LU R247, [R1+0x2bdc] ;  /* 0x002bdc0001f77983 */ /* 0x000ea80000300800 */
[----:B------:R-:W2:Y:S01]  /*25ad0*/  LDL.LU R246, [R1+0x2bd8] ;  /* 0x002bd80001f67983 */ /* 0x000ea20000300800 */
[C---:B------:R-:W-:Y:S08]  /*25ae0*/  HMMA.1688.F32.TF32 R140, R96.reuse, R60, R140 ;  /* 0x0000003c608c723c */ /* 0x040ff0000008108c */
[C---:B------:R-:W-:Y:S08]  /*25af0*/  HMMA.1688.F32.TF32 R120, R96.reuse, R56, R120 ;  /* 0x000000386078723c */ /* 0x040ff00000081078 */
[C---:B------:R-:W-:Y:S08]  /*25b00*/  HMMA.1688.F32.TF32 R128, R96.reuse, R52, R128 ;  /* 0x000000346080723c */ /* 0x040ff00000081080 */
[C---:B------:R-:W-:Y:S08]  /*25b10*/  HMMA.1688.F32.TF32 R132, R96.reuse, R48, R132 ;  /* 0x000000306084723c */ /* 0x040ff00000081084 */
[C---:B------:R-:W-:Y:S08]  /*25b20*/  HMMA.1688.F32.TF32 R136, R96.reuse, R44, R136 ;  /* 0x0000002c6088723c */ /* 0x040ff00000081088 */
[C---:B------:R-:W-:Y:S08]  /*25b30*/  HMMA.1688.F32.TF32 R156, R96.reuse, R40, R156 ;  /* 0x00000028609c723c */ /* 0x040ff0000008109c */
[----:B------:R-:W-:Y:S08]  /*25b40*/  HMMA.1688.F32.TF32 R164, R96, R244, R164 ;  /* 0x000000f460a4723c */ /* 0x000ff000000810a4 */
[----:B------:R-:W-:Y:S08]  /*25b50*/  HMMA.1688.F32.TF32 R96, R68, R44, R12 ;  /* 0x0000002c4460723c */ /* 0x000ff0000008100c */
[C---:B------:R-:W-:Y:S08]  /*25b60*/  HMMA.1688.F32.TF32 R224, R104.reuse, R60, R224 ;  /* 0x0000003c68e0723c */ /* 0x040ff000000810e0 */
[C---:B------:R-:W-:Y:S08]  /*25b70*/  HMMA.1688.F32.TF32 R220, R104.reuse, R56, R220 ;  /* 0x0000003868dc723c */ /* 0x040ff000000810dc */
[C---:B------:R-:W-:Y:S08]  /*25b80*/  HMMA.1688.F32.TF32 R32, R104.reuse, R64, R32 ;  /* 0x000000406820723c */ /* 0x040ff00000081020 */
[C---:B------:R-:W-:Y:S08]  /*25b90*/  HMMA.1688.F32.TF32 R92, R104.reuse, R52, R92 ;  /* 0x00000034685c723c */ /* 0x040ff0000008105c */
[C---:B------:R-:W-:Y:S08]  /*25ba0*/  HMMA.1688.F32.TF32 R36, R104.reuse, R48, R36 ;  /* 0x000000306824723c */ /* 0x040ff00000081024 */
[----:B------:R-:W-:Y:S08]  /*25bb0*/  HMMA.1688.F32.TF32 R72, R104, R40, R72 ;  /* 0x000000286848723c */ /* 0x000ff00000081048 */
[C---:B------:R-:W-:Y:S08]  /*25bc0*/  HMMA.1688.F32.TF32 R168, R68.reuse, R60, R168 ;  /* 0x0000003c44a8723c */ /* 0x040ff000000810a8 */
[----:B------:R-:W-:Y:S08]  /*25bd0*/  HMMA.1688.F32.TF32 R116, R68, R48, R116 ;  /* 0x000000304474723c */ /* 0x000ff00000081074 */
[----:B------:R-:W-:Y:S01]  /*25be0*/  HMMA.1688.F32.TF32 R104, R104, R244, R148 ;  /* 0x000000f46868723c */ /* 0x000fe20000081094 */
[----:B------:R-:W-:Y:S04]  /*25bf0*/  LDS R148, [R3+UR7+0x2080] ;  /* 0x0020800703947984 */ /* 0x000fe80008000800 */
[----:B------:R-:W-:Y:S04]  /*25c00*/  LDS R150, [R3+UR7+0x3080] ;  /* 0x0030800703967984 */ /* 0x000fe80008000800 */
[----:B------:R-:W-:Y:S04]  /*25c10*/  LDS R149, [R7+UR7+0x2080] ;  /* 0x0020800707957984 */ /* 0x000fe80008000800 */
[----:B------:R-:W1:Y:S01]  /*25c20*/  LDS R151, [R7+UR7+0x3080] ;  /* 0x0030800707977984 */ /* 0x000e620008000800 */
[----:B---3--:R-:W-:Y:S03]  /*25c30*/  HMMA.1688.F32.TF32 R12, R144, R62, R232 ;  /* 0x0000003e900c723c */ /* 0x008fe600000810e8 */
[----:B------:R-:W3:Y:S04]  /*25c40*/  LDL.LU R232, [R1+0x110] ;  /* 0x0001100001e87983 */ /* 0x000ee80000300800 */
[----:B------:R-:W3:Y:S01]  /*25c50*/  LDL.LU R233, [R1+0x114] ;  /* 0x0001140001e97983 */ /* 0x000ee20000300800 */
[----:B----4-:R-:W-:Y:S03]  /*25c60*/  HMMA.1688.F32.TF32 R68, R68, R244, R228 ;  /* 0x000000f44444723c */ /* 0x010fe600000810e4 */
[----:B------:R-:W3:Y:S04]  /*25c70*/  LDL.LU R234, [R1+0x118] ;  /* 0x0001180001ea7983 */ /* 0x000ee80000300800 */
[----:B------:R-:W3:Y:S04]  /*25c80*/  LDL.LU R235, [R1+0x11c] ;  /* 0x00011c0001eb7983 */ /* 0x000ee80000300800 */
[----:B------:R-:W4:Y:S01]  /*25c90*/  LDL.LU R196, [R1+0x160] ;  /* 0x0001600001c47983 */ /* 0x000f220000300800 */
[----:B------:R-:W-:Y:S01]  /*25ca0*/  MOV R245, R12 ;  /* 0x0000000c00f57202 */ /* 0x000fe20000000f00 */
[----:B------:R-:W-:Y:S01]  /*25cb0*/  IMAD.MOV.U32 R244, RZ, RZ, R13 ;  /* 0x000000fffff47224 */ /* 0x000fe200078e000d */
[----:B------:R-:W-:Y:S01]  /*25cc0*/  MOV R56, R15 ;  /* 0x0000000f00387202 */ /* 0x000fe20000000f00 */
[----:B------:R-:W-:Y:S01]  /*25cd0*/  IMAD.MOV.U32 R57, RZ, RZ, R14 ;  /* 0x000000ffff397224 */ /* 0x000fe200078e000e */
[----:B------:R-:W4:Y:S01]  /*25ce0*/  LDL.LU R197, [R1+0x164] ;  /* 0x0001640001c57983 */ /* 0x000f220000300800 */
[----:B--2---:R-:W-:Y:S03]  /*25cf0*/  HMMA.1688.F32.TF32 R12, R144, R58, R240 ;  /* 0x0000003a900c723c */ /* 0x004fe600000810f0 */
[----:B------:R-:W4:Y:S04]  /*25d00*/  LDL.LU R198, [R1+0x168] ;  /* 0x0001680001c67983 */ /* 0x000f280000300800 */
[----:B------:R-:W4:Y:S04]  /*25d10*/  LDL.LU R199, [R1+0x16c] ;  /* 0x00016c0001c77983 */ /* 0x000f280000300800 */
[----:B------:R-:W2:Y:S04]  /*25d20*/  LDL.LU R204, [R1+0x180] ;  /* 0x0001800001cc7983 */ /* 0x000ea80000300800 */
[----:B------:R-:W2:Y:S04]  /*25d30*/  LDL.LU R205, [R1+0x184] ;  /* 0x0001840001cd7983 */ /* 0x000ea80000300800 */
[----:B------:R-:W2:Y:S01]  /*25d40*/  LDL.LU R206, [R1+0x188] ;  /* 0x0001880001ce7983 */ /* 0x000ea20000300800 */
[----:B------:R-:W-:Y:S01]  /*25d50*/  IMAD.MOV.U32 R175, RZ, RZ, R12 ;  /* 0x000000ffffaf7224 */ /* 0x000fe200078e000c */
[----:B------:R-:W-:Y:S01]  /*25d60*/  MOV R163, R14 ;  /* 0x0000000e00a37202 */ /* 0x000fe20000000f00 */
[----:B------:R-:W-:Y:S01]  /*25d70*/  IMAD.MOV.U32 R179, RZ, RZ, R13 ;  /* 0x000000ffffb37224 */ /* 0x000fe200078e000d */
[----:B------:R-:W2:Y:S01]  /*25d80*/  LDL.LU R207, [R1+0x18c] ;  /* 0x00018c0001cf7983 */ /* 0x000ea20000300800 */
[----:B------:R-:W-:-:S03]  /*25d90*/  IMAD.MOV.U32 R6, RZ, RZ, R15 ;  /* 0x000000ffff067224 */ /* 0x000fc600078e000f */
[----:B------:R-:W2:Y:S04]  /*25da0*/  LDL.LU R12, [R1+0x190] ;  /* 0x00019000010c7983 */ /* 0x000ea80000300800 */
        /* <DEDUP_REMOVED lines=11> */
[----:B------:R-:W1:Y:S04]  /*25e60*/  LDL.LU R188, [R1+0x140] ;  /* 0x0001400001bc7983 */ /* 0x000e680000300800 */
[----:B------:R-:W1:Y:S04]  /*25e70*/  LDL.LU R189, [R1+0x144] ;  /* 0x0001440001bd7983 */ /* 0x000e680000300800 */
[----:B------:R-:W1:Y:S04]  /*25e80*/  LDL.LU R190, [R1+0x148] ;  /* 0x0001480001be7983 */ /* 0x000e680000300800 */
[----:B------:R-:W1:Y:S04]  /*25e90*/  LDL.LU R191, [R1+0x14c] ;  /* 0x00014c0001bf7983 */ /* 0x000e680000300800 */
[----:B------:R-:W2:Y:S01]  /*25ea0*/  LDL.LU R184, [R1+0x130] ;  /* 0x0001300001b87983 */ /* 0x000ea20000300800 */
[----:B------:R-:W-:-:S03]  /*25eb0*/  IMAD.MOV.U32 R181, RZ, RZ, R246 ;  /* 0x000000ffffb57224 */ /* 0x000fc600078e00f6 */
[----:B------:R-:W2:Y:S01]  /*25ec0*/  LDL.LU R185, [R1+0x134] ;  /* 0x0001340001b97983 */ /* 0x000ea20000300800 */
[----:B------:R-:W-:-:S03]  /*25ed0*/  MOV R182, R247 ;  /* 0x000000f700b67202 */ /* 0x000fc60000000f00 */
[----:B------:R-:W2:Y:S01]  /*25ee0*/  LDL.LU R186, [R1+0x138] ;  /* 0x0001380001ba7983 */ /* 0x000ea20000300800 */
[----:B------:R-:W-:-:S03]  /*25ef0*/  IMAD.MOV.U32 R183, RZ, RZ, R42 ;  /* 0x000000ffffb77224 */ /* 0x000fc600078e002a */
[----:B------:R-:W2:Y:S01]  /*25f00*/  LDL.LU R187, [R1+0x13c] ;  /* 0x00013c0001bb7983 */ /* 0x000ea20000300800 */
[----:B------:R-:W-:-:S03]  /*25f10*/  IMAD.MOV.U32 R240, RZ, RZ, R43 ;  /* 0x000000fffff07224 */ /* 0x000fc600078e002b */
[----:B------:R-:W3:Y:S01]  /*25f20*/  LDL.LU R180, [R1+0x120] ;  /* 0x0001200001b47983 */ /* 0x000ee20000300800 */
[----:B------:R-:W-:-:S03]  /*25f30*/  MOV R241, R50 ;  /* 0x0000003200f17202 */ /* 0x000fc60000000f00 */
[----:B------:R-:W3:Y:S01]  /*25f40*/  LDL.LU R246, [R1+0x2bd4] ;  /* 0x002bd40001f67983 */ /* 0x000ee20000300800 */
[----:B------:R-:W-:-:S03]  /*25f50*/  IMAD.MOV.U32 R242, RZ, RZ, R54 ;  /* 0x000000fffff27224 */ /* 0x000fc600078e0036 */
[----:B------:R-:W3:Y:S01]  /*25f60*/  LDL.LU R247, [R1+0x2bd0] ;  /* 0x002bd00001f77983 */ /* 0x000ee20000300800 */
[----:B------:R-:W-:-:S03]  /*25f70*/  IMAD.MOV.U32 R243, RZ, RZ, R55 ;  /* 0x000000fffff37224 */ /* 0x000fc600078e0037 */
[----:B------:R-:W4:Y:S04]  /*25f80*/  LDL.LU R42, [R1+0x2bcc] ;  /* 0x002bcc00012a7983 */ /* 0x000f280000300800 */
[----:B------:R-:W4:Y:S04]  /*25f90*/  LDL.LU R43, [R1+0x2bc8] ;  /* 0x002bc800012b7983 */ /* 0x000f280000300800 */
[----:B------:R-:W3:Y:S04]  /*25fa0*/  LDL.LU R50, [R1+0x2bc4] ;  /* 0x002bc40001327983 */ /* 0x000ee80000300800 */
[----:B------:R-:W3:Y:S04]  /*25fb0*/  LDL.LU R54, [R1+0x2bc0] ;  /* 0x002bc00001367983 */ /* 0x000ee80000300800 */
[----:B------:R-:W3:Y:S04]  /*25fc0*/  LDL.LU R55, [R1+0x2bbc] ;  /* 0x002bbc0001377983 */ /* 0x000ee80000300800 */
[----:B------:R1:W-:Y:S04]  /*25fd0*/  STL [R1+0x2ac8], R236 ;  /* 0x002ac8ec01007387 */ /* 0x0003e80000100800 */
[----:B------:R1:W-:Y:S04]  /*25fe0*/  STL [R1+0x2ac4], R237 ;  /* 0x002ac4ed01007387 */ /* 0x0003e80000100800 */
[----:B------:R1:W-:Y:S02]  /*25ff0*/  STL [R1+0x2ac0], R238 ;  /* 0x002ac0ee01007387 */ /* 0x0003e40000100800 */
[----:B-1----:R-:W-:-:S02]  /*26000*/  MOV R236, R51 ;  /* 0x0000003300ec7202 */ /* 0x002fc40000000f00 */
[----:B------:R-:W-:Y:S01]  /*26010*/  STL [R1+0x2abc], R239 ;  /* 0x002abcef01007387 */ /* 0x000fe20000100800 */
[----:B------:R-:W-:-:S03]  /*26020*/  IMAD.MOV.U32 R237, RZ, RZ, R46 ;  /* 0x000000ffffed7224 */ /* 0x000fc600078e002e */
[----:B------:R-:W3:Y:S01]  /*26030*/  LDL.LU R51, [R1+0x2bb8] ;  /* 0x002bb80001337983 */ /* 0x000ee20000300800 */
[----:B------:R-:W-:-:S03]  /*26040*/  IMAD.MOV.U32 R238, RZ, RZ, R47 ;  /* 0x000000ffffee7224 */ /* 0x000fc600078e002f */
[----:B------:R-:W3:Y:S04]  /*26050*/  LDL.LU R46, [R1+0x2bb4] ;  /* 0x002bb400012e7983 */ /* 0x000ee80000300800 */
[----:B------:R-:W3:Y:S04]  /*26060*/  LDL.LU R47, [R1+0x2bb0] ;  /* 0x002bb000012f7983 */ /* 0x000ee80000300800 */
[----:B------:R-:W-:Y:S04]  /*26070*/  LDS R228, [R3+UR7+0x2100] ;  /* 0x0021000703e47984 */ /* 0x000fe80008000800 */
[----:B------:R-:W-:Y:S04]  /*26080*/  LDS R230, [R3+UR7+0x3100] ;  /* 0x0031000703e67984 */ /* 0x000fe80008000800 */
[----:B------:R-:W-:Y:S04]  /*26090*/  LDS R229, [R7+UR7+0x2100] ;  /* 0x0021000707e57984 */ /* 0x000fe80008000800 */
[----:B------:R-:W1:Y:S01]  /*260a0*/  LDS R231, [R7+UR7+0x3100] ;  /* 0x0031000707e77984 */ /* 0x000e620008000800 */
[C---:B------:R-:W-:Y:S08]  /*260b0*/  HMMA.1688.F32.TF32 R188, R148.reuse, R62, R188 ;  /* 0x0000003e94bc723c */ /* 0x040ff000000810bc */
[----:B--2---:R-:W-:Y:S08]  /*260c0*/  HMMA.1688.F32.TF32 R184, R148, R58, R184 ;  /* 0x0000003a94b8723c */ /* 0x004ff000000810b8 */
[C---:B----4-:R-:W-:Y:S08]  /*260d0*/  HMMA.1688.F32.TF32 R196, R144.reuse, R42, R196 ;  /* 0x0000002a90c4723c */ /* 0x050ff000000810c4 */
[C---:B---3--:R-:W-:Y:S08]  /*260e0*/  HMMA.1688.F32.TF32 R12, R144.reuse, R54, R12 ;  /* 0x00000036900c723c */ /* 0x048ff0000008100c */
[C---:B------:R-:W-:Y:S08]  /*260f0*/  HMMA.1688.F32.TF32 R204, R144.reuse, R50, R204 ;  /* 0x0000003290cc723c */ /* 0x040ff000000810cc */
[C---:B------:R-:W-:Y:S03]  /*26100*/  HMMA.1688.F32.TF32 R200, R144.reuse, R46, R200 ;  /* 0x0000002e90c8723c */ /* 0x040fe600000810c8 */
[----:B------:R-:W-:Y:S04]  /*26110*/  STL.64 [R1+0x2b0], R12 ;  /* 0x0002b00c01007387 */ /* 0x000fe80000100a00 */
[----:B------:R2:W-:Y:S01]  /*26120*/  STL.64 [R1+0x2b8], R14 ;  /* 0x0002b80e01007387 */ /* 0x0005e20000100a00 */
[----:B------:R-:W-:Y:S01]  /*26130*/  HMMA.1688.F32.TF32 R144, R144, R246, R192 ;  /* 0x000000f69090723c */ /* 0x000fe200000810c0 */
[----:B------:R-:W-:-:S02]  /*26140*/  IMAD.MOV.U32 R61, RZ, RZ, R197 ;  /* 0x000000ffff3d7224 */ /* 0x000fc400078e00c5 */
[----:B--2---:R-:W2:Y:S04]  /*26150*/  LDL.LU.64 R14, [R1+0x2ba8] ;  /* 0x002ba800010e7983 */ /* 0x004ea80000300a00 */
[----:B------:R-:W2:Y:S04]  /*26160*/  LDL.LU.64 R12, [R1+0x2ba0] ;  /* 0x002ba000010c7983 */ /* 0x000ea80000300a00 */
[----:B------:R-:W-:Y:S04]  /*26170*/  STL.64 [R1+0x2a0], R204 ;  /* 0x0002a0cc01007387 */ /* 0x000fe80000100a00 */
[----:B------:R3:W-:Y:S01]  /*26180*/  STL.64 [R1+0x2a8], R206 ;  /* 0x0002a8ce01007387 */ /* 0x0007e20000100a00 */
[----:B------:R-:W-:Y:S01]  /*26190*/  IMAD.MOV.U32 R60, RZ, RZ, R196 ;  /* 0x000000ffff3c7224 */ /* 0x000fe200078e00c4 */
[C---:B------:R-:W-:Y:S02]  /*261a0*/  HMMA.1688.F32.TF32 R180, R148.reuse, R66, R180 ;  /* 0x0000004294b4723c */ /* 0x040fe400000810b4 */
[----:B---3--:R-:W3:Y:S04]  /*261b0*/  LDL.LU.64 R206, [R1+0x2b98] ;  /* 0x002b980001ce7983 */ /* 0x008ee80000300a00 */
[----:B------:R-:W3:Y:S04]  /*261c0*/  LDL.LU.64 R204, [R1+0x2b90] ;  /* 0x002b900001cc7983 */ /* 0x000ee80000300a00 */
[----:B------:R-:W-:Y:S04]  /*261d0*/  STL.64 [R1+0x290], R200 ;  /* 0x000290c801007387 */ /* 0x000fe80000100a00 */
[----:B------:R4:W-:Y:S01]  /*261e0*/  STL.64 [R1+0x298], R202 ;  /* 0x000298ca01007387 */ /* 0x0009e20000100a00 */
[C---:B------:R-:W-:Y:S03]  /*261f0*/  HMMA.1688.F32.TF32 R232, R148.reuse, R54, R232 ;  /* 0x0000003694e8723c */ /* 0x040fe600000810e8 */
[----:B----4-:R-:W4:Y:S04]  /*26200*/  LDL.LU.64 R202, [R1+0x2b88] ;  /* 0x002b880001ca7983 */ /* 0x010f280000300a00 */
[----:B------:R-:W4:Y:S04]  /*26210*/  LDL.LU.64 R200, [R1+0x2b80] ;  /* 0x002b800001c87983 */ /* 0x000f280000300a00 */
[----:B------:R1:W-:Y:S01]  /*26220*/  STL.64 [R1+0x288], R198 ;  /* 0x000288c601007387 */ /* 0x0003e20000100a00 */
[----:B------:R-:W-:Y:S03]  /*26230*/  HMMA.1688.F32.TF32 R240, R148, R50, R240 ;  /* 0x0000003294f0723c */ /* 0x000fe600000810f0 */
[----:B-1----:R-:W2:Y:S04]  /*26240*/  LDL.LU.64 R198, [R1+0x2b78] ;  /* 0x002b780001c67983 */ /* 0x002ea80000300a00 */
[----:B------:R-:W2:Y:S04]  /*26250*/  LDL.LU.64 R196, [R1+0x2b70] ;  /* 0x002b700001c47983 */ /* 0x000ea80000300a00 */
[----:B------:R-:W-:Y:S04]  /*26260*/  STL [R1+0x2ad0], R61 ;  /* 0x002ad03d01007387 */ /* 0x000fe80000100800 */
[----:B------:R1:W-:Y:S04]  /*26270*/  STL [R1+0x2acc], R60 ;  /* 0x002acc3c01007387 */ /* 0x0003e80000100800 */
[----:B------:R-:W2:Y:S04]  /*26280*/  LDL.LU.64 R194, [R1+0x2b68] ;  /* 0x002b680001c27983 */ /* 0x000ea80000300a00 */
[----:B------:R-:W2:Y:S04]  /*26290*/  LDL.LU.64 R192, [R1+0x2b60] ;  /* 0x002b600001c07983 */ /* 0x000ea80000300a00 */
[----:B------:R-:W-:Y:S04]  /*262a0*/  STL.64 [R1+0x210], R144 ;  /* 0x0002109001007387 */ /* 0x000fe80000100a00 */
[----:B------:R-:W-:Y:S01]  /*262b0*/  STL.64 [R1+0x218], R146 ;  /* 0x0002189201007387 */ /* 0x000fe20000100a00 */
[----:B-1----:R-:W-:-:S03]  /*262c0*/  IMAD.MOV.U32 R60, RZ, RZ, R186 ;  /* 0x000000ffff3c7224 */ /* 0x002fc600078e00ba */
[----:B------:R-:W-:Y:S01]  /*262d0*/  STL.64 [R1+0x200], R188 ;  /* 0x000200bc01007387 */ /* 0x000fe20000100a00 */
[----:B------:R-:W-:-:S03]  /*262e0*/  IMAD.MOV.U32 R61, RZ, RZ, R185 ;  /* 0x000000ffff3d7224 */ /* 0x000fc600078e00b9 */
[----:B------:R1:W-:Y:S01]  /*262f0*/  STL.64 [R1+0x208], R190 ;  /* 0x000208be01007387 */ /* 0x0003e20000100a00 */
[----:B------:R-:W-:Y:S03]  /*26300*/  HMMA.1688.F32.TF32 R248, R148, R46, R248 ;  /* 0x0000002e94f8723c */ /* 0x000fe600000810f8 */
[----:B-1----:R-:W2:Y:S04]  /*26310*/  LDL.LU.64 R190, [R1+0x2b58] ;  /* 0x002b580001be7983 */ /* 0x002ea80000300a00 */
[----:B------:R-:W2:Y:S04]  /*26320*/  LDL.LU.64 R188, [R1+0x2b50] ;  /* 0x002b500001bc7983 */ /* 0x000ea80000300a00 */
[----:B------:R-:W-:Y:S04]  /*26330*/  STL [R1+0xe0], R184 ;  /* 0x0000e0b801007387 */ /* 0x000fe80000100800 */
[----:B------:R1:W-:Y:S04]  /*26340*/  STL [R1+0xec], R187 ;  /* 0x0000ecbb01007387 */ /* 0x0003e80000100800 */
[----:B-1----:R-:W2:Y:S04]  /*26350*/  LDL.LU.64 R186, [R1+0x2b48] ;  /* 0x002b480001ba7983 */ /* 0x002ea80000300a00 */
[----:B------:R-:W2:Y:S04]  /*26360*/  LDL.LU.64 R184, [R1+0x2b40] ;  /* 0x002b400001b87983 */ /* 0x000ea80000300a00 */
[----:B------:R1:W-:Y:S04]  /*26370*/  STL [R1+0x2ad8], R60 ;  /* 0x002ad83c01007387 */ /* 0x0003e80000100800 */
[----:B------:R1:W-:Y:S04]  /*26380*/  STL [R1+0x2ad4], R61 ;  /* 0x002ad43d01007387 */ /* 0x0003e80000100800 */
[----:B------:R-:W-:Y:S01]  /*26390*/  STL.64 [R1+0xd0], R180 ;  /* 0x0000d0b401007387 */ /* 0x000fe20000100a00 */
[----:B-1----:R-:W-:-:S03]  /*263a0*/  MOV R60, R234 ;  /* 0x000000ea003c7202 */ /* 0x002fc60000000f00 */
[----:B------:R1:W-:Y:S01]  /*263b0*/  STL.64 [R1+0xd8], R182 ;  /* 0x0000d8b601007387 */ /* 0x0003e20000100a00 */
[----:B------:R-:W-:-:S03]  /*263c0*/  IMAD.MOV.U32 R61, RZ, RZ, R235 ;  /* 0x000000ffff3d7224 */ /* 0x000fc600078e00eb */
[----:B-1----:R-:W2:Y:S04]  /*263d0*/  LDL.LU.64 R182, [R1+0x2b38] ;  /* 0x002b380001b67983 */ /* 0x002ea80000300a00 */
[----:B------:R-:W2:Y:S04]  /*263e0*/  LDL.LU.64 R180, [R1+0x2b30] ;  /* 0x002b300001b47983 */ /* 0x000ea80000300a00 */
[----:B------:R1:W-:Y:S04]  /*263f0*/  STL.64 [R1+0xc0], R232 ;  /* 0x0000c0e801007387 */ /* 0x0003e80000100a00 */
[----:B------:R-:W2:Y:S04]  /*26400*/  LDL.LU.64 R234, [R1+0x2b28] ;  /* 0x002b280001ea7983 */ /* 0x000ea80000300a00 */
[----:B-1----:R-:W2:Y:S04]  /*26410*/  LDL.LU.64 R232, [R1+0x2b20] ;  /* 0x002b200001e87983 */ /* 0x002ea80000300a00 */
[----:B------:R1:W-:Y:S04]  /*26420*/  STL [R1+0x2ae0], R60 ;  /* 0x002ae03c01007387 */ /* 0x0003e80000100800 */
[----:B------:R1:W-:Y:S04]  /*26430*/  STL [R1+0x2adc], R61 ;  /* 0x002adc3d01007387 */ /* 0x0003e80000100800 */
[----:B------:R-:W-:Y:S04]  /*26440*/  STL.64 [R1+0xa0], R240 ;  /* 0x0000a0f001007387 */ /* 0x000fe80000100a00 */
[----:B------:R1:W-:Y:S02]  /*26450*/  STL.64 [R1+0xa8], R242 ;  /* 0x0000a8f201007387 */ /* 0x0003e40000100a00 */
[----:B-1----:R-:W-:Y:S01]  /*26460*/  IMAD.MOV.U32 R60, RZ, RZ, R248 ;  /* 0x000000ffff3c7224 */ /* 0x002fe200078e00f8 */
[----:B------:R-:W-:Y:S01]  /*26470*/  MOV R61, R249 ;  /* 0x000000f9003d7202 */ /* 0x000fe20000000f00 */
[----:B------:R-:W2:Y:S04]  /*26480*/  LDL.LU.64 R242, [R1+0x2b18] ;  /* 0x002b180001f27983 */ /* 0x000ea80000300a00 */
[----:B------:R-:W2:Y:S04]  /*26490*/  LDL.LU.64 R240, [R1+0x2b10] ;  /* 0x002b100001f07983 */ /* 0x000ea80000300a00 */
[----:B------:R1:W-:Y:S04]  /*264a0*/  STL.64 [R1+0x98], R250 ;  /* 0x000098fa01007387 */ /* 0x0003e80000100a00 */
[----:B-1----:R-:W2:Y:S04]  /*264b0*/  LDL.LU.64 R250, [R1+0x2b08] ;  /* 0x002b080001fa7983 */ /* 0x002ea80000300a00 */
[----:B------:R-:W2:Y:S01]  /*264c0*/  LDL.LU.64 R248, [R1+0x2b00] ;  /* 0x002b000001f87983 */ /* 0x000ea20000300a00 */
[----:B------:R-:W-:Y:S01]  /*264d0*/  MOV R144, R5 ;  /* 0x0000000500907202 */ /* 0x000fe20000000f00 */
[----:B------:R-:W-:Y:S01]  /*264e0*/  IMAD.MOV.U32 R145, RZ, RZ, R4 ;  /* 0x000000ffff917224 */ /* 0x000fe200078e0004 */
[----:B------:R-:W-:Y:S01]  /*264f0*/  MOV R147, R0 ;  /* 0x0000000000937202 */ /* 0x000fe20000000f00 */
[----:B------:R-:W-:-:S07]  /*26500*/  IMAD.MOV.U32 R146, RZ, RZ, R2 ;  /* 0x000000ffff927224 */ /* 0x000fce00078e0002 */
[----:B------:R-:W-:Y:S01]  /*26510*/  HMMA.1688.F32.TF32 R144, R148, R42, R144 ;  /* 0x0000002a9490723c */ /* 0x000fe20000081090 */
[----:B------:R-:W-:Y:S01]  /*26520*/  MOV R239, R252 ;  /* 0x000000fc00ef7202 */ /* 0x000fe20000000f00 */
[----:B------:R-:W-:Y:S04]  /*26530*/  STL [R1+0x2ae8], R60 ;  /* 0x002ae83c01007387 */ /* 0x000fe80000100800 */
[----:B------:R-:W-:-:S13]  /*26540*/  STL [R1+0x2ae4], R61 ;  /* 0x002ae43d01007387 */ /* 0x000fda0000100800 */
[----:B------:R-:W-:Y:S04]  /*26550*/  STL.64 [R1+0x80], R144 ;  /* 0x0000809001007387 */ /* 0x000fe80000100a00 */
[----:B------:R1:W-:Y:S02]  /*26560*/  STL.64 [R1+0x88], R146 ;  /* 0x0000889201007387 */ /* 0x0003e40000100a00 */
[----:B-1----:R-:W-:-:S15]  /*26570*/  HMMA.1688.F32.TF32 R144, R148, R246, R236 ;  /* 0x000000f69490723c */ /* 0x002fde00000810ec */
[----:B------:R-:W-:-:S04]  /*26580*/  NOP ;  /* 0x0000000000007918 */ /* 0x000fc80000000000 */
[----:B------:R-:W-:Y:S01]  /*26590*/  IMAD.MOV.U32 R60, RZ, RZ, R146 ;  /* 0x000000ffff3c7224 */ /* 0x000fe200078e0092 */
[----:B------:R2:W-:Y:S01]  /*265a0*/  STL.64 [R1+0x60], R144 ;  /* 0x0000609001007387 */ /* 0x0005e20000100a00 */
[----:B------:R-:W-:-:S05]  /*265b0*/  IMAD.MOV.U32 R61, RZ, RZ, R147 ;  /* 0x000000ffff3d7224 */ /* 0x000fca00078e0093 */
[----:B------:R-:W-:Y:S01]  /*265c0*/  STL [R1+0x2aec], R61 ;  /* 0x002aec3d01007387 */ /* 0x000fe20000100800 */
[----:B------:R-:W-:Y:S08]  /*265d0*/  HMMA.1688.F32.TF32 R148, R152, R42, R28 ;  /* 0x0000002a9894723c */ /* 0x000ff0000008101c */
[----:B--2---:R-:W-:-:S15]  /*265e0*/  HMMA.1688.F32.TF32 R144, R228, R62, R248 ;  /* 0x0000003ee490723c */ /* 0x004fde00000810f8 */
[----:B------:R-:W-:-:S04]  /*265f0*/  NOP ;  /* 0x0000000000007918 */ /* 0x000fc80000000000 */
[----:B------:R-:W-:Y:S01]  /*26600*/  MOV R236, R146 ;  /* 0x0000009200ec7202 */ /* 0x000fe20000000f00 */
[----:B------:R1:W-:Y:S01]  /*26610*/  STL.64 [R1+0x50], R144 ;  /* 0x0000509001007387 */ /* 0x0003e20000100a00 */
[----:B------:R-:W-:Y:S02]  /*26620*/  IMAD.MOV.U32 R237, RZ, RZ, R147 ;  /* 0x000000ffffed7224 */ /* 0x000fe400078e0093 */
[----:B-1----:R-:W-:-:S15]  /*26630*/  HMMA.1688.F32.TF32 R144, R228, R58, R240 ;  /* 0x0000003ae490723c */ /* 0x002fde00000810f0 */
[----:B------:R-:W-:-:S04]  /*26640*/  NOP ;  /* 0x0000000000007918 */ /* 0x000fc80000000000 */
[----:B------:R-:W-:Y:S01]  /*26650*/  IMAD.MOV.U32 R248, RZ, RZ, R144 ;  /* 0x000000fffff87224 */ /* 0x000fe200078e0090 */
[----:B------:R1:W-:Y:S01]  /*26660*/  STL.64 [R1+0x48], R146 ;  /* 0x0000489201007387 */ /* 0x0003e20000100a00 */
[----:B------:R-:W-:Y:S02]  /*26670*/  MOV R61, R145 ;  /* 0x00000091003d7202 */ /* 0x000fe40000000f00 */
[----:B-1----:R-:W-:-:S15]  /*26680*/  HMMA.1688.F32.TF32 R144, R228, R66, R232 ;  /* 0x00000042e490723c */ /* 0x002fde00000810e8 */
[----:B------:R-:W-:-:S04]  /*26690*/  NOP ;  /* 0x0000000000007918 */ /* 0x000fc80000000000 */
[----:B------:R-:W-:Y:S01]  /*266a0*/  IMAD.MOV.U32 R243, RZ, RZ, R145 ;  /* 0x000000fffff37224 */ /* 0x000fe200078e0091 */
[----:B------:R-:W-:Y:S01]  /*266b0*/  MOV R241, R147 ;  /* 0x0000009300f17202 */ /* 0x000fe20000000f00 */
[----:B------:R-:W-:Y:S02]  /*266c0*/  IMAD.MOV.U32 R242, RZ, RZ, R146 ;  /* 0x000000fffff27224 */ /* 0x000fe400078e0092 */
[----:B------:R-:W-:Y:S02]  /*266d0*/  IMAD.MOV.U32 R240, RZ, RZ, R144 ;  /* 0x000000fffff07224 */ /* 0x000fe400078e0090 */
[----:B------:R-:W-:-:S15]  /*266e0*/  HMMA.1688.F32.TF32 R144, R228, R54, R180 ;  /* 0x00000036e490723c */ /* 0x000fde00000810b4 */
[----:B------:R-:W-:-:S04]  /*266f0*/  NOP ;  /* 0x0000000000007918 */ /* 0x000fc80000000000 */
[----:B------:R-:W-:Y:S01]  /*26700*/  IMAD.MOV.U32 R238, RZ, RZ, R144 ;  /* 0x000000ffffee7224 */ /* 0x000fe200078e0090 */
[----:B------:R-:W-:Y:S01]  /*26710*/  MOV R239, R145 ;  /* 0x0000009100ef7202 */ /* 0x000fe20000000f00 */
[----:B------:R-:W-:Y:S02]  /*26720*/  IMAD.MOV.U32 R65, RZ, RZ, R146 ;  /* 0x000000ffff417224 */ /* 0x000fe400078e0092 */
[----:B------:R-:W-:Y:S02]  /*26730*/  IMAD.MOV.U32 R64, RZ, RZ, R147 ;  /* 0x000000ffff407224 */ /* 0x000fe400078e0093 */
[----:B------:R-:W-:Y:S08]  /*26740*/  HMMA.1688.F32.TF32 R144, R228, R50, R184 ;  /* 0x00000032e490723c */ /* 0x000ff000000810b8 */
[----:B------:R-:W-:Y:S01]  /*26750*/  HMMA.1688.F32.TF32 R184, R152, R54, R16 ;  /* 0x0000003698b8723c */ /* 0x000fe20000081010 */
[----:B------:R-:W-:Y:S04]  /*26760*/  LDS R16, [R3+UR7+0x2200] ;  /* 0x0022000703107984 */ /* 0x000fe80008000800 */
[----:B------:R-:W-:Y:S04]  /*26770*/  LDS R18, [R3+UR7+0x3200] ;  /* 0x0032000703127984 */ /* 0x000fe80008000800 */
[----:B------:R-:W-:Y:S04]  /*26780*/  LDS R17, [R7+UR7+0x2200] ;  /* 0x0022000707117984 */ /* 0x000fe80008000800 */
[----:B------:R-:W1:Y:S01]  /*26790*/  LDS R19, [R7+UR7+0x3200] ;  /* 0x0032000707137984 */ /* 0x000e620008000800 */
[----:B------:R-:W-:Y:S01]  /*267a0*/  MOV R53, R144 ;  /* 0x0000009000357202 */ /* 0x000fe20000000f00 */
[----:B------:R-:W-:Y:S01]  /*267b0*/  IMAD.MOV.U32 R52, RZ, RZ, R145 ;  /* 0x000000ffff347224 */ /* 0x000fe200078e0091 */
[----:B------:R-:W-:Y:S01]  /*267c0*/  MOV R48, R147 ;  /* 0x0000009300307202 */ /* 0x000fe20000000f00 */
[----:B------:R-:W-:-:S02]  /*267d0*/  IMAD.MOV.U32 R49, RZ, RZ, R146 ;  /* 0x000000ffff317224 */ /* 0x000fc400078e0092 */
[----:B------:R-:W-:-:S15]  /*267e0*/  HMMA.1688.F32.TF32 R144, R228, R46, R188 ;  /* 0x0000002ee490723c */ /* 0x000fde00000810bc */
[----:B------:R-:W-:-:S04]  /*267f0*/  NOP ;  /* 0x0000000000007918 */ /* 0x000fc80000000000 */
[----:B------:R-:W-:Y:S01]  /*26800*/  IMAD.MOV.U32 R45, RZ, RZ, R144 ;  /* 0x000000ffff2d7224 */ /* 0x000fe200078e0090 */
[----:B------:R-:W-:Y:S01]  /*26810*/  MOV R41, R146 ;  /* 0x0000009200297202 */ /* 0x000fe20000000f00 */
[----:B------:R-:W-:Y:S02]  /*26820*/  IMAD.MOV.U32 R44, RZ, RZ, R145 ;  /* 0x000000ffff2c7224 */ /* 0x000fe400078e0091 */
[----:B------:R-:W-:Y:S02]  /*26830*/  IMAD.MOV.U32 R40, RZ, RZ, R147 ;  /* 0x000000ffff287224 */ /* 0x000fe400078e0093 */
[----:B------:R-:W-:Y:S08]  /*26840*/  HMMA.1688.F32.TF32 R144, R152, R46, R24 ;  /* 0x0000002e9890723c */ /* 0x000ff00000081018 */
[----:B-1----:R-:W-:Y:S08]  /*26850*/  HMMA.1688.F32.TF32 R24, R16, R58, R220 ;  /* 0x0000003a1018723c */ /* 0x002ff000000810dc */
[----:B------:R-:W-:Y:S11]  /*26860*/  HMMA.1688.F32.TF32 R232, R228, R42, R192 ;  /* 0x0000002ae4e8723c */ /* 0x000ff600000810c0 */
[----:B------:R-:W-:Y:S01]  /*26870*/  IMAD.MOV.U32 R223, RZ, RZ, R24 ;  /* 0x000000ffffdf7224 */ /* 0x000fe200078e0018 */
[----:B------:R-:W-:Y:S01]  /*26880*/  MOV R222, R25 ;  /* 0x0000001900de7202 */ /* 0x000fe20000000f00 */
[----:B------:R-:W-:-:S02]  /*26890*/  IMAD.MOV.U32 R221, RZ, RZ, R26 ;  /* 0x000000ffffdd7224 */ /* 0x000fc400078e001a */
[----:B------:R-:W-:Y:S02]  /*268a0*/  IMAD.MOV.U32 R220, RZ, RZ, R27 ;  /* 0x000000ffffdc7224 */ /* 0x000fe400078e001b */
[----:B------:R-:W-:Y:S02]  /*268b0*/  HMMA.1688.F32.TF32 R24, R16, R66, R32 ;  /* 0x000000421018723c */ /* 0x000fe40000081020 */
[----:B------:R1:W-:Y:S04]  /*268c0*/  STL [R1+0x2aa8], R232 ;  /* 0x002aa8e801007387 */ /* 0x0003e80000100800 */
[----:B------:R2:W-:Y:S02]  /*268d0*/  STL [R1+0x2aa4], R233 ;  /* 0x002aa4e901007387 */ /* 0x0005e40000100800 */
[----:B------:R-:W-:Y:S02]  /*268e0*/  HMMA.1688.F32.TF32 R228, R228, R246, R196 ;  /* 0x000000f6e4e4723c */ /* 0x000fe400000810c4 */
[----:B------:R2:W-:Y:S04]  /*268f0*/  STL [R1+0x2aa0], R234 ;  /* 0x002aa0ea01007387 */ /* 0x0005e80000100800 */
[----:B------:R3:W-:Y:S05]  /*26900*/  STL [R1+0x2a9c], R235 ;  /* 0x002a9ceb01007387 */ /* 0x0007ea0000100800 */
[----:B-1----:R-:W-:Y:S01]  /*26910*/  MOV R232, R24 ;  /* 0x0000001800e87202 */ /* 0x002fe20000000f00 */
[----:B--2---:R-:W-:-:S02]  /*26920*/  IMAD.MOV.U32 R233, RZ, RZ, R25 ;  /* 0x000000ffffe97224 */ /* 0x004fc400078e0019 */
[----:B------:R-:W-:Y:S01]  /*26930*/  IMAD.MOV.U32 R234, RZ, RZ, R26 ;  /* 0x000000ffffea7224 */ /* 0x000fe200078e001a */
[----:B---3--:R-:W-:Y:S02]  /*26940*/  MOV R235, R27 ;  /* 0x0000001b00eb7202 */ /* 0x008fe40000000f00 */
[----:B------:R-:W-:Y:S08]  /*26950*/  HMMA.1688.F32.TF32 R24, R16, R54, R92 ;  /* 0x000000361018723c */ /* 0x000ff0000008105c */
[----:B------:R-:W-:Y:S01]  /*26960*/  HMMA.1688.F32.TF32 R180, R152, R50, R20 ;  /* 0x0000003298b4723c */ /* 0x000fe20000081014 */
[----:B------:R-:W-:Y:S04]  /*26970*/  LDS R20, [R3+UR7+0x2280] ;  /* 0x0022800703147984 */ /* 0x000fe80008000800 */
[----:B------:R-:W-:Y:S04]  /*26980*/  LDS R22, [R3+UR7+0x3280] ;  /* 0x0032800703167984 */ /* 0x000fe80008000800 */
[----:B------:R-:W-:Y:S04]  /*26990*/  LDS R21, [R7+UR7+0x2280] ;  /* 0x0022800707157984 */ /* 0x000fe80008000800 */
[----:B------:R-:W1:Y:S01]  /*269a0*/  LDS R23, [R7+UR7+0x3280] ;  /* 0x0032800707177984 */ /* 0x000e620008000800 */
[----:B------:R-:W-:Y:S03]  /*269b0*/  HMMA.1688.F32.TF32 R28, R16, R62, R224 ;  /* 0x0000003e101c723c */ /* 0x000fe600000810e0 */
[----:B------:R2:W-:Y:S04]  /*269c0*/  STL [R1+0x2ab8], R228 ;  /* 0x002ab8e401007387 */ /* 0x0005e80000100800 */
[----:B------:R3:W-:Y:S04]  /*269d0*/  STL [R1+0x2ab4], R229 ;  /* 0x002ab4e501007387 */ /* 0x0007e80000100800 */
[----:B------:R4:W-:Y:S01]  /*269e0*/  STL [R1+0x2ab0], R230 ;  /* 0x002ab0e601007387 */ /* 0x0009e20000100800 */
[----:B--2---:R-:W-:-:S03]  /*269f0*/  IMAD.MOV.U32 R228, RZ, RZ, R24 ;  /* 0x000000ffffe47224 */ /* 0x004fc600078e0018 */
[----:B------:R2:W-:Y:S01]  /*26a00*/  STL [R1+0x2aac], R231 ;  /* 0x002aace701007387 */ /* 0x0005e20000100800 */
[----:B---3--:R-:W-:Y:S01]  /*26a10*/  IMAD.MOV.U32 R229, RZ, RZ, R25 ;  /* 0x000000ffffe57224 */ /* 0x008fe200078e0019 */
[----:B----4-:R-:W-:Y:S01]  /*26a20*/  MOV R230, R26 ;  /* 0x0000001a00e67202 */ /* 0x010fe20000000f00 */
[----:B--2---:R-:W-:Y:S02]  /*26a30*/  IMAD.MOV.U32 R231, RZ, RZ, R27 ;  /* 0x000000ffffe77224 */ /* 0x004fe400078e001b */
[C---:B------:R-:W-:Y:S01]  /*26a40*/  HMMA.1688.F32.TF32 R24, R16.reuse, R50, R36 ;  /* 0x000000321018723c */ /* 0x040fe20000081024 */
[----:B------:R-:W-:Y:S04]  /*26a50*/  STL.64 [R1+0x270], R28 ;  /* 0x0002701c01007387 */ /* 0x000fe80000100a00 */
[----:B------:R2:W-:Y:S03]  /*26a60*/  STL.64 [R1+0x278], R30 ;  /* 0x0002781e01007387 */ /* 0x0005e60000100a00 */
[C---:B------:R-:W-:Y:S08]  /*26a70*/  HMMA.1688.F32.TF32 R32, R16.reuse, R46, R100 ;  /* 0x0000002e1020723c */ /* 0x040ff00000081064 */
[C---:B--2---:R-:W-:Y:S03]  /*26a80*/  HMMA.1688.F32.TF32 R28, R16.reuse, R42, R72 ;  /* 0x0000002a101c723c */ /* 0x044fe60000081048 */
[----:B------:R-:W-:Y:S04]  /*26a90*/  STL.64 [R1+0x240], R24 ;  /* 0x0002401801007387 */ /* 0x000fe80000100a00 */
[----:B------:R2:W-:Y:S02]  /*26aa0*/  STL.64 [R1+0x248], R26 ;  /* 0x0002481a01007387 */ /* 0x0005e40000100a00 */
[----:B--2---:R-:W-:Y:S08]  /*26ab0*/  HMMA.1688.F32.TF32 R24, R16, R246, R104 ;  /* 0x000000f61018723c */ /* 0x004ff00000081068 */
[C---:B-1----:R-:W-:Y:S01]  /*26ac0*/  HMMA.1688.F32.TF32 R16, R20.reuse, R62, R76 ;  /* 0x0000003e1410723c */ /* 0x042fe2000008104c */
[----:B------:R-:W-:Y:S04]  /*26ad0*/  STL.64 [R1+0x230], R32 ;  /* 0x0002302001007387 */ /* 0x000fe80000100a00 */
[----:B------:R-:W-:Y:S04]  /*26ae0*/  STL.64 [R1+0x238], R34 ;  /* 0x0002382201007387 */ /* 0x000fe80000100a00 */
[----:B------:R-:W-:Y:S04]  /*26af0*/  STL.64 [R1+0x220], R28 ;  /* 0x0002201c01007387 */ /* 0x000fe80000100a00 */
[----:B------:R1:W-:Y:S04]  /*26b00*/  STL.64 [R1+0x228], R30 ;  /* 0x0002281e01007387 */ /* 0x0003e80000100a00 */
[----:B------:R-:W-:Y:S04]  /*26b10*/  STL.64 [R1+0x70], R24 ;  /* 0x0000701801007387 */ /* 0x000fe80000100a00 */
[----:B------:R2:W-:Y:S01]  /*26b20*/  STL.64 [R1+0x78], R26 ;  /* 0x0000781a01007387 */ /* 0x0005e20000100a00 */
[C---:B-1----:R-:W-:Y:S03]  /*26b30*/  HMMA.1688.F32.TF32 R28, R20.reuse, R58, R108 ;  /* 0x0000003a141c723c */ /* 0x042fe6000008106c */
[----:B------:R-:W-:Y:S05]  /*26b40*/  STL.64 [R1+0x1f0], R16 ;  /* 0x0001f01001007387 */ /* 0x000fea0000100a00 */
[-C--:B--2---:R-:W-:Y:S01]  /*26b50*/  HMMA.1688.F32.TF32 R24, R20, R66.reuse, R80 ;  /* 0x000000421418723c */ /* 0x084fe20000081050 */
[----:B------:R1:W-:Y:S07]  /*26b60*/  STL.64 [R1+0x1f8], R18 ;  /* 0x0001f81201007387 */ /* 0x0003ee0000100a00 */
[----:B------:R-:W-:Y:S01]  /*26b70*/  HMMA.1688.F32.TF32 R188, R152, R66, R12 ;  /* 0x0000004298bc723c */ /* 0x000fe2000008100c */
[----:B------:R-:W-:Y:S04]  /*26b80*/  LDS R12, [R3+UR7+0x2300] ;  /* 0x00230007030c7984 */ /* 0x000fe80008000800 */
[----:B------:R-:W-:Y:S03]  /*26b90*/  LDS R14, [R3+UR7+0x3300] ;  /* 0x00330007030e7984 */ /* 0x000fe60008000800 */
[C---:B-1----:R-:W-:Y:S01]  /*26ba0*/  HMMA.1688.F32.TF32 R16, R20.reuse, R54, R208 ;  /* 0x000000361410723c */ /* 0x042fe200000810d0 */
[----:B------:R-:W-:Y:S04]  /*26bb0*/  LDS R13, [R7+UR7+0x2300] ;  /* 0x00230007070d7984 */ /* 0x000fe80008000800 */
[----:B------:R-:W1:Y:S04]  /*26bc0*/  LDS R15, [R7+UR7+0x3300] ;  /* 0x00330007070f7984 */ /* 0x000e680008000800 */
[----:B------:R-:W-:Y:S04]  /*26bd0*/  STL.64 [R1+0x1e0], R28 ;  /* 0x0001e01c01007387 */ /* 0x000fe80000100a00 */
[----:B------:R2:W-:Y:S04]  /*26be0*/  STL.64 [R1+0x1e8], R30 ;  /* 0x0001e81e01007387 */ /* 0x0005e80000100a00 */
[----:B------:R-:W-:Y:S04]  /*26bf0*/  STL.64 [R1+0x1d0], R24 ;  /* 0x0001d01801007387 */ /* 0x000fe80000100a00 */
[----:B------:R3:W-:Y:S01]  /*26c00*/  STL.64 [R1+0x1d8], R26 ;  /* 0x0001d81a01007387 */ /* 0x0007e20000100a00 */
[C---:B--2---:R-:W-:Y:S03]  /*26c10*/  HMMA.1688.F32.TF32 R28, R20.reuse, R50, R84 ;  /* 0x00000032141c723c */ /* 0x044fe60000081054 */
[----:B------:R-:W-:Y:S05]  /*26c20*/  STL.64 [R1+0x1c0], R16 ;  /* 0x0001c01001007387 */ /* 0x000fea0000100a00 */
[C---:B---3--:R-:W-:Y:S01]  /*26c30*/  HMMA.1688.F32.TF32 R24, R20.reuse, R46, R212 ;  /* 0x0000002e1418723c */ /* 0x048fe200000810d4 */
[----:B------:R2:W-:Y:S07]  /*26c40*/  STL.64 [R1+0x1c8], R18 ;  /* 0x0001c81201007387 */ /* 0x0005ee0000100a00 */
[----:B--2---:R-:W-:Y:S03]  /*26c50*/  HMMA.1688.F32.TF32 R16, R20, R42, R88 ;  /* 0x0000002a1410723c */ /* 0x004fe60000081058 */
[----:B------:R-:W-:Y:S04]  /*26c60*/  STL.64 [R1+0x1b0], R28 ;  /* 0x0001b01c01007387 */ /* 0x000fe80000100a00 */
[----:B------:R-:W-:Y:S04]  /*26c70*/  STL.64 [R1+0x1b8], R30 ;  /* 0x0001b81e01007387 */ /* 0x000fe80000100a00 */
[----:B------:R-:W-:Y:S04]  /*26c80*/  STL.64 [R1+0x1a0], R24 ;  /* 0x0001a01801007387 */ /* 0x000fe80000100a00 */
[----:B------:R2:W-:Y:S01]  /*26c90*/  STL.64 [R1+0x1a8], R26 ;  /* 0x0001a81a01007387 */ /* 0x0005e20000100a00 */
[----:B------:R-:W-:Y:S01]  /*26ca0*/  MOV R103, R240 ;  /* 0x000000f000677202 */ /* 0x000fe20000000f00 */
[----:B------:R-:W-:Y:S01]  /*26cb0*/  IMAD.MOV.U32 R94, RZ, RZ, R241 ;  /* 0x000000ffff5e7224 */ /* 0x000fe200078e00f1 */
[----:B------:R-:W-:Y:S01]  /*26cc0*/  MOV R93, R242 ;  /* 0x000000f2005d7202 */ /* 0x000fe20000000f00 */
[----:B------:R-:W-:Y:S01]  /*26cd0*/  IMAD.MOV.U32 R92, RZ, RZ, R243 ;  /* 0x000000ffff5c7224 */ /* 0x000fe200078e00f3 */
[----:B------:R-:W-:Y:S01]  /*26ce0*/  HMMA.1688.F32.TF32 R196, R152, R62, R200 ;  /* 0x0000003e98c4723c */ /* 0x000fe200000810c8 */
[----:B------:R-:W-:Y:S01]  /*26cf0*/  IMAD.MOV.U32 R5, RZ, RZ, R16 ;  /* 0x000000ffff057224 */ /* 0x000fe200078e0010 */
[----:B------:R-:W-:Y:S01]  /*26d00*/  MOV R4, R17 ;  /* 0x0000001100047202 */ /* 0x000fe20000000f00 */
[----:B------:R-:W-:-:S05]  /*26d10*/  IMAD.MOV.U32 R2, RZ, RZ, R18 ;  /* 0x000000ffff027224 */ /* 0x000fca00078e0012 */
[----:B------:R-:W-:Y:S01]  /*26d20*/  HMMA.1688.F32.TF32 R192, R152, R58, R204 ;  /* 0x0000003a98c0723c */ /* 0x000fe200000810cc */
[----:B------:R-:W-:Y:S01]  /*26d30*/  IMAD.MOV.U32 R0, RZ, RZ, R19 ;  /* 0x000000ffff007224 */ /* 0x000fe200078e0013 */
[----:B------:R-:W-:Y:S01]  /*26d40*/  MOV R251, R56 ;  /* 0x0000003800fb7202 */ /* 0x000fe20000000f00 */
[----:B------:R-:W-:Y:S01]  /*26d50*/  IMAD.MOV.U32 R250, RZ, RZ, R57 ;  /* 0x000000fffffa7224 */ /* 0x000fe200078e0039 */
[----:B------:R-:W-:Y:S02]  /*26d60*/  MOV R95, R248 ;  /* 0x000000f8005f7202 */ /* 0x000fe40000000f00 */
[----:B------:R-:W-:Y:S01]  /*26d70*/  MOV R249, R244 ;  /* 0x000000f400f97202 */ /* 0x000fe20000000f00 */
[----:B------:R-:W-:Y:S01]  /*26d80*/  IMAD.MOV.U32 R104, RZ, RZ, R238 ;  /* 0x000000ffff687224 */ /* 0x000fe200078e00ee */
[----:B--2---:R-:W-:Y:S01]  /*26d90*/  HMMA.1688.F32.TF32 R24, R20, R246, R112 ;  /* 0x000000f61418723c */ /* 0x004fe20000081070 */
[----:B------:R-:W-:Y:S01]  /*26da0*/  MOV R105, R239 ;  /* 0x000000ef00697202 */ /* 0x000fe20000000f00 */
[----:B------:R-:W-:Y:S01]  /*26db0*/  IMAD.MOV.U32 R106, RZ, RZ, R65 ;  /* 0x000000ffff6a7224 */ /* 0x000fe200078e0041 */
[----:B------:R-:W-:Y:S01]  /*26dc0*/  MOV R107, R64 ;  /* 0x00000040006b7202 */ /* 0x000fe20000000f00 */
[----:B------:R-:W-:Y:S01]  /*26dd0*/  IMAD.MOV.U32 R108, RZ, RZ, R53 ;  /* 0x000000ffff6c7224 */ /* 0x000fe200078e0035 */
[----:B------:R-:W-:Y:S01]  /*26de0*/  MOV R109, R52 ;  /* 0x00000034006d7202 */ /* 0x000fe20000000f00 */
[----:B------:R-:W-:Y:S01]  /*26df0*/  IMAD.MOV.U32 R110, RZ, RZ, R49 ;  /* 0x000000ffff6e7224 */ /* 0x000fe200078e0031 */
[----:B------:R-:W-:Y:S01]  /*26e00*/  MOV R111, R48 ;  /* 0x00000030006f7202 */ /* 0x000fe20000000f00 */
[C---:B-1----:R-:W-:Y:S01]  /*26e10*/  HMMA.1688.F32.TF32 R20, R12.reuse, R62, R140 ;  /* 0x0000003e0c14723c */ /* 0x042fe2000008108c */
[----:B------:R-:W-:Y:S04]  /*26e20*/  LDS R88, [R3+UR7+0x4080] ;  /* 0x0040800703587984 */ /* 0x000fe80008000800 */
[----:B------:R-:W-:Y:S03]  /*26e30*/  LDS R90, [R3+UR7+0x5080] ;  /* 0x00508007035a7984 */ /* 0x000fe60008000800 */
[C---:B------:R-:W-:Y:S01]  /*26e40*/  HMMA.1688.F32.TF32 R16, R12.reuse, R58, R120 ;  /* 0x0000003a0c10723c */ /* 0x040fe20000081078 */
[----:B------:R-:W-:Y:S04]  /*26e50*/  STL [R1+0x2a94], R0 ;  /* 0x002a940001007387 */ /* 0x000fe80000100800 */
[----:B------:R-:W-:Y:S04]  /*26e60*/  STL [R1+0x2a90], R2 ;  /* 0x002a900201007387 */ /* 0x000fe80000100800 */
[----:B------:R-:W-:Y:S04]  /*26e70*/  STL [R1+0x2a8c], R4 ;  /* 0x002a8c0401007387 */ /* 0x000fe80000100800 */
[----:B------:R-:W-:Y:S04]  /*26e80*/  STL [R1+0x2a88], R5 ;  /* 0x002a880501007387 */ /* 0x000fe80000100800 */
[----:B------:R-:W-:Y:S04]  /*26e90*/  STL.64 [R1+0x180], R24 ;  /* 0x0001801801007387 */ /* 0x000fe80000100a00 */
[----:B------:R1:W-:Y:S04]  /*26ea0*/  STL.64 [R1+0x188], R26 ;  /* 0x0001881a01007387 */ /* 0x0003e80000100a00 */
[----:B------:R-:W-:Y:S04]  /*26eb0*/  STL.64 [R1+0x170], R20 ;  /* 0x0001701401007387 */ /* 0x000fe80000100a00 */
[----:B------:R2:W-:Y:S01]  /*26ec0*/  STL.64 [R1+0x178], R22 ;  /* 0x0001781601007387 */ /* 0x0005e20000100a00 */
[C---:B-1----:R-:W-:Y:S03]  /*26ed0*/  HMMA.1688.F32.TF32 R24, R12.reuse, R66, R124 ;  /* 0x000000420c18723c */ /* 0x042fe6000008107c */
[----:B------:R-:W-:Y:S04]  /*26ee0*/  STL.64 [R1+0x160], R16 ;  /* 0x0001601001007387 */ /* 0x000fe80000100a00 */
[----:B------:R1:W-:Y:S01]  /*26ef0*/  STL.64 [R1+0x168], R18 ;  /* 0x0001681201007387 */ /* 0x0003e20000100a00 */
[C---:B--2---:R-:W-:Y:S01]  /*26f00*/  HMMA.1688.F32.TF32 R20, R12.reuse, R54, R128 ;  /* 0x000000360c14723c */ /* 0x044fe20000081080 */
[----:B------:R-:W-:Y:S01]  /*26f10*/  IMAD.MOV.U32 R240, RZ, RZ, R175 ;  /* 0x000000fffff07224 */ /* 0x000fe200078e00af */
[----:B------:R-:W-:Y:S01]  /*26f20*/  MOV R241, R179 ;  /* 0x000000b300f17202 */ /* 0x000fe20000000f00 */
[----:B------:R-:W-:Y:S01]  /*26f30*/  IMAD.MOV.U32 R242, RZ, RZ, R163 ;  /* 0x000000fffff27224 */ /* 0x000fe200078e00a3 */
[----:B------:R-:W-:Y:S01]  /*26f40*/  MOV R243, R6 ;  /* 0x0000000600f37202 */ /* 0x000fe20000000f00 */
[----:B------:R-:W-:Y:S03]  /*26f50*/  LDS R56, [R3+UR7+0x4000] ;  /* 0x0040000703387984 */ /* 0x000fe60008000800 */
[----:B-1----:R-:W-:Y:S01]  /*26f60*/  HMMA.1688.F32.TF32 R16, R12, R50, R132 ;  /* 0x000000320c10723c */ /* 0x002fe20000081084 */
[----:B------:R-:W-:Y:S04]  /*26f70*/  LDS R57, [R7+UR7+0x4000] ;  /* 0x0040000707397984 */ /* 0x000fe80008000800 */
[----:B------:R-:W-:Y:S04]  /*26f80*/  STL.64 [R1+0x150], R24 ;  /* 0x0001501801007387 */ /* 0x000fe80000100a00 */
[----:B------:R-:W-:Y:S01]  /*26f90*/  STL.64 [R1+0x158], R26 ;  /* 0x0001581a01007387 */ /* 0x000fe20000100a00 */
[----:B------:R-:W-:Y:S03]  /*26fa0*/  HMMA.1688.F32.TF32 R152, R152, R246, R8 ;  /* 0x000000f69898723c */ /* 0x000fe60000081008 */
[----:B------:R-:W-:Y:S04]  /*26fb0*/  LDS R8, [R3+UR7+0x2380] ;  /* 0x0023800703087984 */ /* 0x000fe80008000800 */
[----:B------:R-:W-:Y:S04]  /*26fc0*/  LDS R10, [R3+UR7+0x3380] ;  /* 0x00338007030a7984 */ /* 0x000fe80008000800 */
[----:B------:R-:W-:Y:S01]  /*26fd0*/  STL.64 [R1+0x130], R16 ;  /* 0x0001301001007387 */ /* 0x000fe20000100a00 */
[----:B------:R-:W-:-:S03]  /*26fe0*/  MOV R0, R19 ;  /* 0x0000001300007202 */ /* 0x000fc60000000f00 */
[----:B------:R-:W-:Y:S04]  /*26ff0*/  STL.64 [R1+0x140], R20 ;  /* 0x0001401401007387 */ /* 0x000fe80000100a00 */
[----:B------:R1:W-:Y:S04]  /*27000*/  STL.64 [R1+0x148], R22 ;  /* 0x0001481601007387 */ /* 0x0003e80000100a00 */
[----:B------:R2:W-:Y:S04]  /*27010*/  STL [R1+0x138], R18 ;  /* 0x0001381201007387 */ /* 0x0005e80000100800 */
[----:B------:R-:W-:Y:S01]  /*27020*/  LDS R9, [R7+UR7+0x2380] ;  /* 0x0023800707097984 */ /* 0x000fe20008000800 */
[C---:B-1----:R-:W-:Y:S03]  /*27030*/  HMMA.1688.F32.TF32 R20, R12.reuse, R46, R136 ;  /* 0x0000002e0c14723c */ /* 0x042fe60000081088 */
[----:B------:R-:W1:Y:S01]  /*27040*/  LDS R11, [R7+UR7+0x3380] ;  /* 0x00338007070b7984 */ /* 0x000e620008000800 */
[----:B------:R-:W-:Y:S01]  /*27050*/  IMAD.MOV.U32 R248, RZ, RZ, R245 ;  /* 0x000000fffff87224 */ /* 0x000fe200078e00f5 */
[----:B------:R-:W-:Y:S01]  /*27060*/  MOV R141, R61 ;  /* 0x0000003d008d7202 */ /* 0x000fe20000000f00 */
[----:B------:R-:W-:Y:S01]  /*27070*/  IMAD.MOV.U32 R100, RZ, RZ, R103 ;  /* 0x000000ffff647224 */ /* 0x000fe200078e0067 */
[----:B------:R-:W-:Y:S01]  /*27080*/  MOV R101, R92 ;  /* 0x0000005c00657202 */ /* 0x000fe20000000f00 */
[----:B------:R-:W-:Y:S01]  /*27090*/  IMAD.MOV.U32 R102, RZ, RZ, R93 ;  /* 0x000000ffff667224 */ /* 0x000fe200078e005d */
[----:B------:R-:W-:Y:S01]  /*270a0*/  LDS R120, [R3+UR7+0x4100] ;  /* 0x0041000703787984 */ /* 0x000fe20008000800 */
[----:B--2---:R-:W-:Y:S03]  /*270b0*/  HMMA.1688.F32.TF32 R16, R12, R42, R156 ;  /* 0x0000002a0c10723c */ /* 0x004fe6000008109c */
[----:B------:R-:W-:Y:S01]  /*270c0*/  STL [R1+0x2a98], R0 ;  /* 0x002a980001007387 */ /* 0x000fe20000100800 */
[----:B------:R-:W-:-:S03]  /*270d0*/  IMAD.MOV.U32 R140, RZ, RZ, R95 ;  /* 0x000000ffff8c7224 */ /* 0x000fc600078e005f */
[----:B------:R-:W-:Y:S01]  /*270e0*/  LDS R122, [R3+UR7+0x5100] ;  /* 0x00510007037a7984 */ /* 0x000fe20008000800 */
[----:B------:R-:W-:Y:S03]  /*270f0*/  HMMA.1688.F32.TF32 R12, R12, R246, R164 ;  /* 0x000000f60c0c723c */ /* 0x000fe600000810a4 */
[----:B------:R-:W-:Y:S04]  /*27100*/  LDS R121, [R7+UR7+0x4100] ;  /* 0x0041000707797984 */ /* 0x000fe80008000800 */
[----:B------:R-:W-:Y:S04]  /*27110*/  LDS R123, [R7+UR7+0x5100] ;  /* 0x00510007077b7984 */ /* 0x000fe80008000800 */
[----:B------:R2:W-:Y:S04]  /*27120*/  STL.64 [R1+0x110], R16 ;  /* 0x0001101001007387 */ /* 0x0005e80000100a00 */
[----:B------:R-:W-:Y:S04]  /*27130*/  STL.64 [R1+0x120], R20 ;  /* 0x0001201401007387 */ /* 0x000fe80000100a00 */
[----:B------:R-:W-:Y:S04]  /*27140*/  STL.64 [R1+0x128], R22 ;  /* 0x0001281601007387 */ /* 0x000fe80000100a00 */
[----:B------:R-:W-:Y:S04]  /*27150*/  STL [R1+0x118], R18 ;  /* 0x0001181201007387 */ /* 0x000fe80000100800 */
[----:B------:R-:W3:Y:S04]  /*27160*/  LDL.LU R175, [R1+0x2afc] ;  /* 0x002afc0001af7983 */ /* 0x000ee80000300800 */
[----:B------:R-:W4:Y:S04]  /*27170*/  LDL.LU R179, [R1+0x2af8] ;  /* 0x002af80001b37983 */ /* 0x000f280000300800 */
[----:B------:R-:W2:Y:S04]  /*27180*/  LDL.LU R163, [R1+0x2af4] ;  /* 0x002af40001a37983 */ /* 0x000ea80000300800 */
[----:B------:R-:W2:Y:S01]  /*27190*/  LDL.LU R6, [R1+0x2af0] ;  /* 0x002af00001067983 */ /* 0x000ea20000300800 */
[----:B------:R-:W-:Y:S01]  /*271a0*/  MOV R167, R12 ;  /* 0x0000000c00a77202 */ /* 0x000fe20000000f00 */
[----:B------:R-:W-:Y:S01]  /*271b0*/  IMAD.MOV.U32 R166, RZ, RZ, R13 ;  /* 0x000000ffffa67224 */ /* 0x000fe200078e000d */
[----:B------:R-:W-:Y:S01]  /*271c0*/  MOV R165, R14 ;  /* 0x0000000e00a57202 */ /* 0x000fe20000000f00 */
[----:B------:R-:W-:Y:S01]  /*271d0*/  IMAD.MOV.U32 R164, RZ, RZ, R15 ;  /* 0x000000ffffa47224 */ /* 0x000fe200078e000f */
[C---:B-1----:R-:W-:Y:S01]  /*271e0*/  HMMA.1688.F32.TF32 R208, R8.reuse, R50, R116 ;  /* 0x0000003208d0723c */ /* 0x042fe20000081074 */
[----:B------:R-:W-:Y:S04]  /*271f0*/  LDS R89, [R7+UR7+0x4080] ;  /* 0x0040800707597984 */ /* 0x000fe80008000800 */
[----:B------:R-:W-:Y:S03]  /*27200*/  LDS R91, [R7+UR7+0x5080] ;  /* 0x00508007075b7984 */ /* 0x000fe60008000800 */
[C---:B------:R-:W-:Y:S08]  /*27210*/  HMMA.1688.F32.TF32 R12, R8.reuse, R62, R168 ;  /* 0x0000003e080c723c */ /* 0x040ff000000810a8 */
[C---:B------:R-:W-:Y:S08]  /*27220*/  HMMA.1688.F32.TF32 R212, R8.reuse, R46, R96 ;  /* 0x0000002e08d4723c */ /* 0x040ff00000081060 */
[C---:B------:R-:W-:Y:S01]  /*27230*/  HMMA.1688.F32.TF32 R216, R8.reuse, R42, R216 ;  /* 0x0000002a08d8723c */ /* 0x040fe200000810d8 */
[----:B------:R-:W-:Y:S01]  /*27240*/  IMAD.MOV.U32 R126, RZ, RZ, R60 ;  /* 0x000000ffff7e7224 */ /* 0x000fe200078e003c */
[----:B------:R-:W-:Y:S01]  /*27250*/  MOV R103, R94 ;  /* 0x0000005e00677202 */ /* 0x000fe20000000f00 */
[----:B------:R-:W-:Y:S01]  /*27260*/  IMAD.MOV.U32 R4, RZ, RZ, R13 ;  /* 0x000000ffff047224 */ /* 0x000fe200078e000d */
[----:B------:R-:W-:Y:S01]  /*27270*/  MOV R2, R12 ;  /* 0x0000000c00027202 */ /* 0x000fe20000000f00 */
[----:B------:R-:W-:Y:S01]  /*27280*/  IMAD.MOV.U32 R252, RZ, RZ, R15 ;  /* 0x000000fffffc7224 */ /* 0x000fe200078e000f */
[----:B------:R-:W-:Y:S01]  /*27290*/  MOV R5, R14 ;  /* 0x0000000e00057202 */ /* 0x000fe20000000f00 */
[----:B------:R-:W-:Y:S01]  /*272a0*/  IMAD.MOV.U32 R112, RZ, RZ, R45 ;  /* 0x000000ffff707224 */ /* 0x000fe200078e002d */
[C---:B------:R-:W-:Y:S01]  /*272b0*/  HMMA.1688.F32.TF32 R244, R8.reuse, R246, R68 ;  /* 0x000000f608f4723c */ /* 0x040fe20000081044 */
[----:B------:R-:W-:Y:S01]  /*272c0*/  MOV R113, R44 ;  /* 0x0000002c00717202 */ /* 0x000fe20000000f00 */
[----:B------:R-:W-:Y:S01]  /*272d0*/  IMAD.MOV.U32 R114, RZ, RZ, R41 ;  /* 0x000000ffff727224 */ /* 0x000fe200078e0029 */
[----:B------:R-:W-:Y:S01]  /*272e0*/  MOV R115, R40 ;  /* 0x0000002800737202 */ /* 0x000fe20000000f00 */
[----:B------:R-:W-:Y:S04]  /*272f0*/  LDS R156, [R3+UR7+0x4180] ;  /* 0x00418007039c7984 */ /* 0x000fe80008000800 */
[----:B------:R-:W-:Y:S04]  /*27300*/  LDS R158, [R3+UR7+0x5180] ;  /* 0x00518007039e7984 */ /* 0x000fe80008000800 */
[----:B------:R-:W-:Y:S04]  /*27310*/  LDS R157, [R7+UR7+0x4180] ;  /* 0x00418007079d7984 */ /* 0x000fe80008000800 */
[----:B------:R-:W-:Y:S01]  /*27320*/  LDS R159, [R7+UR7+0x5180] ;  /* 0x00518007079f7984 */ /* 0x000fe20008000800 */
[----:B---3--:R-:W-:Y:S03]  /*27330*/  HMMA.1688.F32.TF32 R224, R8, R58, R172 ;  /* 0x0000003a08e0723c */ /* 0x008fe600000810ac */
[----:B------:R-:W-:Y:S04]  /*27340*/  LDS R58, [R3+UR7+0x5000] ;  /* 0x00500007033a7984 */ /* 0x000fe80008000800 */
[----:B------:R-:W-:Y:S01]  /*27350*/  LDS R59, [R7+UR7+0x5000] ;  /* 0x00500007073b7984 */ /* 0x000fe20008000800 */
[----:B--2---:R-:W-:-:S05]  /*27360*/  LOP3.LUT R16, R6, 0x40, RZ, 0x3c, !PT ;  /* 0x0000004006107812 */ /* 0x004fca00078e3cff */
[----:B------:R-:W1:Y:S01]  /*27370*/  LDSM.16.M88.4 R12, [R16+UR10+0x40000] ;  /* 0x0400000a100c783b */ /* 0x000e620008000200 */
[C---:B----4-:R-:W-:Y:S08]  /*27380*/  HMMA.1688.F32.TF32 R200, R8.reuse, R66, R176 ;  /* 0x0000004208c8723c */ /* 0x050ff000000810b0 */
[----:B------:R-:W-:Y:S01]  /*27390*/  HMMA.1688.F32.TF32 R204, R8, R54, R160 ;  /* 0x0000003608cc723c */ /* 0x000fe200000810a0 */
[----:B------:R-:W-:Y:S04]  /*273a0*/  STL.64 [R1+0x29f0], R226 ;  /* 0x0029f0e201007387 */ /* 0x000fe80000100a00 */
[----:B------:R2:W-:Y:S01]  /*273b0*/  STL.64 [R1+0x29e8], R224 ;  /* 0x0029e8e001007387 */ /* 0x0005e20000100a00 */
[----:B------:R-:W-:Y:S01]  /*273c0*/  IMAD.MOV.U32 R94, RZ, RZ, R236 ;  /* 0x000000ffff5e7224 */ /* 0x000fe200078e00ec */
[----:B------:R-:W-:-:S02]  /*273d0*/  MOV R95, R237 ;  /* 0x000000ed005f7202 */ /* 0x000fc40000000f00 */
[----:B------:R-:W3:Y:S04]  /*273e0*/  LDSM.16.M88.4 R8, [R16+UR10+0x41000] ;  /* 0x0410000a1008783b */ /* 0x000ee80008000200 */
[----:B------:R-:W-:Y:S04]  /*273f0*/  STL.64 [R1+0x2a00], R202 ;  /* 0x002a00ca01007387 */ /* 0x000fe80000100a00 */
[----:B------:R-:W-:Y:S04]  /*27400*/  STL.64 [R1+0x29f8], R200 ;  /* 0x0029f8c801007387 */ /* 0x000fe80000100a00 */
[----:B------:R-:W-:Y:S04]  /*27410*/  STL.64 [R1+0x2a10], R206 ;  /* 0x002a10ce01007387 */ /* 0x000fe80000100a00 */
[----:B------:R-:W4:Y:S04]  /*27420*/  LDSM.16.M88.4 R36, [R16+UR10+0x42000] ;  /* 0x0420000a1024783b */ /* 0x000f280008000200 */
[----:B------:R-:W2:Y:S01]  /*27430*/  LDSM.16.M88.4 R32, [R16+UR10+0x43000] ;  /* 0x0430000a1020783b */ /* 0x000ea20008000200 */
[----:B-1----:R-:W-:Y:S03]  /*27440*/  HMMA.1688.F32.TF32 R248, R56, R12, R248 ;  /* 0x0000000c38f8723c */ /* 0x002fe600000810f8 */
        /* <DEDUP_REMOVED lines=9> */
[----:B------:R-:W-:Y:S04]  /*274e0*/  STL [R1+0x2988], R6 ;  /* 0x0029880601007387 */ /* 0x000fe80000100800 */
[----:B------:R-:W-:Y:S04]  /*274f0*/  STL [R1+0x1758], R16 ;  /* 0x0017581001007387 */ /* 0x000fe80000100800 */
[----:B------:R-:W-:Y:S04]  /*27500*/  STL.64 [R1+0x2a60], R250 ;  /* 0x002a60fa01007387 */ /* 0x000fe80000100a00 */
[----:B------:R-:W-:Y:S04]  /*27510*/  STL.64 [R1+0x2a58], R248 ;  /* 0x002a58f801007387 */ /* 0x000fe80000100a00 */
[----:B------:R-:W2:Y:S04]  /*27520*/  LDL.LU R61, [R1+0x2aec] ;  /* 0x002aec00013d7983 */ /* 0x000ea80000300800 */
[----:B------:R-:W3:Y:S04]  /*27530*/  LDL.LU R142, [R1+0x48] ;  /* 0x00004800018e7983 */ /* 0x000ee80000300800 */
[----:B------:R-:W3:Y:S04]  /*27540*/  LDL.LU R143, [R1+0x4c] ;  /* 0x00004c00018f7983 */ /* 0x000ee80000300800 */
[----:B------:R-:W3:Y:S04]  /*27550*/  LDL.LU R124, [R1+0x60] ;  /* 0x00006000017c7983 */ /* 0x000ee80000300800 */
[----:B------:R-:W3:Y:S04]  /*27560*/  LDL.LU R125, [R1+0x64] ;  /* 0x00006400017d7983 */ /* 0x000ee80000300800 */
[----:B------:R-:W3:Y:S04]  /*27570*/  LDL.LU R60, [R1+0x2ae8] ;  /* 0x002ae800013c7983 */ /* 0x000ee80000300800 */
[----:B------:R-:W1:Y:S01]  /*27580*/  LDSM.16.M88.4 R28, [R16+UR10+0x44000] ;  /* 0x0440000a101c783b */ /* 0x000e620008000200 */
[----:B------:R-:W-:-:S03]  /*27590*/  IMAD.MOV.U32 R0, RZ, RZ, R19 ;  /* 0x000000ffff007224 */ /* 0x000fc600078e0013 */
[----:B------:R-:W-:Y:S04]  /*275a0*/  LDSM.16.M88.4 R24, [R16+UR10+0x45000] ;  /* 0x0450000a1018783b */ /* 0x000fe80008000200 */
[----:B------:R-:W1:Y:S04]  /*275b0*/  LDSM.16.M88.4 R20, [R16+UR10+0x46000] ;  /* 0x0460000a1014783b */ /* 0x000e680008000200 */
[----:B------:R-:W1:Y:S04]  /*275c0*/  LDSM.16.M88.4 R16, [R16+UR10+0x47000] ;  /* 0x0470000a1010783b */ /* 0x000e680008000200 */
[----:B------:R-:W-:Y:S04]  /*275d0*/  LDS R160, [R3+UR7+0x4200] ;  /* 0x0042000703a07984 */ /* 0x000fe80008000800 */
[----:B------:R-:W-:Y:S04]  /*275e0*/  LDS R162, [R3+UR7+0x5200] ;  /* 0x0052000703a27984 */ /* 0x000fe80008000800 */
[----:B------:R-:W-:Y:S04]  /*275f0*/  LDS R161, [R7+UR7+0x4200] ;  /* 0x0042000707a17984 */ /* 0x000fe80008000800 */
[----:B------:R-:W1:Y:S01]  /*27600*/  LDS R163, [R7+UR7+0x5200] ;  /* 0x0052000707a37984 */ /* 0x000e620008000800 */
[----:B--2---:R-:W-:-:S03]  /*27610*/  MOV R127, R61 ;  /* 0x0000003d007f7202 */ /* 0x004fc60000000f00 */
[----:B------:R-:W2:Y:S04]  /*27620*/  LDL.LU R61, [R1+0x2ae4] ;  /* 0x002ae400013d7983 */ /* 0x000ea80000300800 */
[----:B------:R-:W4:Y:S04]  /*27630*/  LDL.LU R84, [R1+0x80] ;  /* 0x0000800001547983 */ /* 0x000f280000300800 */
[----:B------:R-:W4:Y:S04]  /*27640*/  LDL.LU R85, [R1+0x84] ;  /* 0x0000840001557983 */ /* 0x000f280000300800 */
[----:B------:R-:W4:Y:S04]  /*27650*/  LDL.LU R86, [R1+0x88] ;  /* 0x0000880001567983 */ /* 0x000f280000300800 */
[----:B------:R-:W4:Y:S01]  /*27660*/  LDL.LU R87, [R1+0x8c] ;  /* 0x00008c0001577983 */ /* 0x000f220000300800 */
[----:B---3--:R-:W-:-:S03]  /*27670*/  IMAD.MOV.U32 R80, RZ, RZ, R60 ;  /* 0x000000ffff507224 */ /* 0x008fc600078e003c */
[----:B------:R-:W3:Y:S01]  /*27680*/  LDL.LU R60, [R1+0x2ae0] ;  /* 0x002ae000013c7983 */ /* 0x000ee20000300800 */
        /* <DEDUP_REMOVED lines=14> */
[----:B---3--:R-:W-:-:S03]  /*27770*/  MOV R134, R60 ;  /* 0x0000003c00867202 */ /* 0x008fc60000000f00 */
[----:B------:R-:W3:Y:S01]  /*27780*/  LDL.LU R132, [R1+0xe0] ;  /* 0x0000e00001847983 */ /* 0x000ee20000300800 */
[----:B--2---:R-:W-:-:S03]  /*27790*/  IMAD.MOV.U32 R133, RZ, RZ, R61 ;  /* 0x000000ffff857224 */ /* 0x004fc600078e003d */
[----:B------:R-:W2:Y:S04]  /*277a0*/  LDL.LU R61, [R1+0x2ad0] ;  /* 0x002ad000013d7983 */ /* 0x000ea80000300800 */
[----:B------:R-:W2:Y:S04]  /*277b0*/  LDL.LU R60, [R1+0x2acc] ;  /* 0x002acc00013c7983 */ /* 0x000ea80000300800 */
[----:B------:R-:W3:Y:S04]  /*277c0*/  LDL.LU R135, [R1+0xec] ;  /* 0x0000ec0001877983 */ /* 0x000ee80000300800 */
[----:B------:R-:W2:Y:S04]  /*277d0*/  LDL.LU R168, [R1+0x210] ;  /* 0x0002100001a87983 */ /* 0x000ea80000300800 */
[----:B------:R-:W2:Y:S04]  /*277e0*/  LDL.LU R169, [R1+0x214] ;  /* 0x0002140001a97983 */ /* 0x000ea80000300800 */
[----:B------:R-:W2:Y:S04]  /*277f0*/  LDL.LU R170, [R1+0x218] ;  /* 0x0002180001aa7983 */ /* 0x000ea80000300800 */
[----:B------:R-:W2:Y:S04]  /*27800*/  LDL.LU R171, [R1+0x21c] ;  /* 0x00021c0001ab7983 */ /* 0x000ea80000300800 */
[----:B------:R-:W2:Y:S04]  /*27810*/  LDL.LU R62, [R1+0x288] ;  /* 0x00028800013e7983 */ /* 0x000ea80000300800 */
[----:B------:R-:W2:Y:S04]  /*27820*/  LDL.LU R63, [R1+0x28c] ;  /* 0x00028c00013f7983 */ /* 0x000ea80000300800 */
[----:B------:R-:W3:Y:S04]  /*27830*/  LDL.LU R172, [R1+0x290] ;  /* 0x0002900001ac7983 */ /* 0x000ee80000300800 */
        /* <DEDUP_REMOVED lines=24> */
[----:B------:R-:W3:Y:S01]  /*279c0*/  LDL.LU R239, [R1+0x2abc] ;  /* 0x002abc0001ef7983 */ /* 0x000ee20000300800 */
[----:B------:R-:W-:Y:S08]  /*279d0*/  HMMA.1688.F32.TF32 R240, R56, R8, R240 ;  /* 0x0000000838f0723c */ /* 0x000ff000000810f0 */
[C---:B----4-:R-:W-:Y:S08]  /*279e0*/  HMMA.1688.F32.TF32 R100, R120.reuse, R36, R100 ;  /* 0x000000247864723c */ /* 0x050ff00000081064 */
[C---:B------:R-:W-:Y:S08]  /*279f0*/  HMMA.1688.F32.TF32 R104, R120.reuse, R32, R104 ;  /* 0x000000207868723c */ /* 0x040ff00000081068 */
[----:B-1----:R-:W-:Y:S01]  /*27a00*/  HMMA.1688.F32.TF32 R108, R120, R28, R108 ;  /* 0x0000001c786c723c */ /* 0x002fe2000008106c */
[----:B------:R-:W-:Y:S04]  /*27a10*/  STL.64 [R1+0x2a70], R242 ;  /* 0x002a70f201007387 */ /* 0x000fe80000100a00 */
[----:B------:R-:W-:Y:S03]  /*27a20*/  STL.64 [R1+0x2a68], R240 ;  /* 0x002a68f001007387 */ /* 0x000fe60000100a00 */
[C---:B--2---:R-:W-:Y:S08]  /*27a30*/  HMMA.1688.F32.TF32 R52, R56.reuse, R20, R60 ;  /* 0x000000143834723c */ /* 0x044ff0000008103c */
[----:B---3--:R-:W-:Y:S01]  /*27a40*/  HMMA.1688.F32.TF32 R48, R56, R24, R172 ;  /* 0x000000183830723c */ /* 0x008fe200000810ac */
[----:B------:R-:W-:Y:S01]  /*27a50*/  IMAD.MOV.U32 R172, RZ, RZ, R232 ;  /* 0x000000ffffac7224 */ /* 0x000fe200078e00e8 */
[----:B------:R-:W-:Y:S01]  /*27a60*/  MOV R173, R233 ;  /* 0x000000e900ad7202 */ /* 0x000fe20000000f00 */
[----:B------:R-:W-:Y:S01]  /*27a70*/  IMAD.MOV.U32 R174, RZ, RZ, R234 ;  /* 0x000000ffffae7224 */ /* 0x000fe200078e00ea */
[----:B------:R-:W-:-:S04]  /*27a80*/  MOV R175, R235 ;  /* 0x000000eb00af7202 */ /* 0x000fc80000000f00 */
[C---:B------:R-:W-:Y:S08]  /*27a90*/  HMMA.1688.F32.TF32 R40, R56.reuse, R32, R176 ;  /* 0x000000203828723c */ /* 0x040ff000000810b0 */
[C---:B------:R-:W-:Y:S08]  /*27aa0*/  HMMA.1688.F32.TF32 R44, R56.reuse, R28, R224 ;  /* 0x0000001c382c723c */ /* 0x040ff000000810e0 */
[C---:B------:R-:W-:Y:S08]  /*27ab0*/  HMMA.1688.F32.TF32 R236, R56.reuse, R36, R236 ;  /* 0x0000002438ec723c */ /* 0x040ff000000810ec */
[----:B------:R-:W-:Y:S01]  /*27ac0*/  HMMA.1688.F32.TF32 R56, R56, R16, R168 ;  /* 0x000000103838723c */ /* 0x000fe200000810a8 */
[----:B------:R-:W-:-:S10]  /*27ad0*/  IMAD.MOV.U32 R168, RZ, RZ, R228 ;  /* 0x000000ffffa87224 */ /* 0x000fd400078e00e4 */
[----:B------:R-:W-:Y:S04]  /*27ae0*/  STL.64 [R1+0x2a80], R238 ;  /* 0x002a80ee01007387 */ /* 0x000fe80000100a00 */
[----:B------:R-:W-:Y:S04]  /*27af0*/  STL.64 [R1+0x2a78], R236 ;  /* 0x002a78ec01007387 */ /* 0x000fe80000100a00 */
[----:B------:R-:W-:Y:S04]  /*27b00*/  STL [R1+0x29e0], R101 ;  /* 0x0029e06501007387 */ /* 0x000fe80000100800 */
[----:B------:R-:W-:Y:S04]  /*27b10*/  STL [R1+0x29dc], R102 ;  /* 0x0029dc6601007387 */ /* 0x000fe80000100800 */
[----:B------:R-:W-:Y:S04]  /*27b20*/  STL [R1+0x29d8], R103 ;  /* 0x0029d86701007387 */ /* 0x000fe80000100800 */
[----:B------:R-:W-:Y:S04]  /*27b30*/  STL [R1+0x29d4], R106 ;  /* 0x0029d46a01007387 */ /* 0x000fe80000100800 */
[----:B------:R-:W-:Y:S01]  /*27b40*/  STL [R1+0x29d0], R107 ;  /* 0x0029d06b01007387 */ /* 0x000fe20000100800 */
[----:B------:R-:W-:-:S03]  /*27b50*/  MOV R169, R229 ;  /* 0x000000e500a97202 */ /* 0x000fc60000000f00 */
[----:B------:R-:W-:Y:S01]  /*27b60*/  STL [R1+0x29cc], R109 ;  /* 0x0029cc6d01007387 */ /* 0x000fe20000100800 */
[----:B------:R-:W-:-:S03]  /*27b70*/  IMAD.MOV.U32 R170, RZ, RZ, R230 ;  /* 0x000000ffffaa7224 */ /* 0x000fc600078e00e6 */
[----:B------:R-:W-:Y:S01]  /*27b80*/  STL [R1+0x29c8], R110 ;  /* 0x0029c86e01007387 */ /* 0x000fe20000100800 */
[----:B------:R-:W-:-:S03]  /*27b90*/  MOV R171, R231 ;  /* 0x000000e700ab7202 */ /* 0x000fc60000000f00 */
[----:B------:R-:W-:Y:S04]  /*27ba0*/  STL [R1+0x29c4], R111 ;  /* 0x0029c46f01007387 */ /* 0x000fe80000100800 */
        /* <DEDUP_REMOVED lines=8> */
[----:B------:R-:W4:Y:S04]  /*27c30*/  LDL.LU R176, [R1+0x270] ;  /* 0x0002700001b07983 */ /* 0x000f280000300800 */
[----:B------:R-:W4:Y:S04]  /*27c40*/  LDL.LU R177, [R1+0x274] ;  /* 0x0002740001b17983 */ /* 0x000f280000300800 */
[----:B------:R-:W4:Y:S04]  /*27c50*/  LDL.LU R178, [R1+0x278] ;  /* 0x0002780001b27983 */ /* 0x000f280000300800 */
[----:B------:R-:W4:Y:S01]  /*27c60*/  LDL.LU R179, [R1+0x27c] ;  /* 0x00027c0001b37983 */ /* 0x000f220000300800 */
[C---:B------:R-:W-:Y:S08]  /*27c70*/  HMMA.1688.F32.TF32 R112, R120.reuse, R24, R112 ;  /* 0x000000187870723c */ /* 0x040ff00000081070 */
[C---:B------:R-:W-:Y:S08]  /*27c80*/  HMMA.1688.F32.TF32 R92, R120.reuse, R12, R92 ;  /* 0x0000000c785c723c */ /* 0x040ff0000008105c */
[----:B------:R-:W-:Y:S01]  /*27c90*/  HMMA.1688.F32.TF32 R96, R120, R8, R140 ;  /* 0x000000087860723c */ /* 0x000fe2000008108c */
[----:B------:R-:W-:-:S02]  /*27ca0*/  IMAD.MOV.U32 R224, RZ, RZ, R223 ;  /* 0x000000ffffe07224 */ /* 0x000fc400078e00df */
[----:B------:R-:W-:Y:S05]  /*27cb0*/  STL [R1+0x29c0], R115 ;  /* 0x0029c07301007387 */ /* 0x000fea0000100800 */
[----:B------:R-:W-:Y:S01]  /*27cc0*/  HMMA.1688.F32.TF32 R60, R88, R12, R136 ;  /* 0x0000000c583c723c */ /* 0x000fe20000081088 */
[----:B------:R-:W-:Y:S01]  /*27cd0*/  MOV R225, R222 ;  /* 0x000000de00e17202 */ /* 0x000fe20000000f00 */
[----:B------:R-:W-:-:S06]  /*27ce0*/  IMAD.MOV.U32 R226, RZ, RZ, R221 ;  /* 0x000000ffffe27224 */ /* 0x000fcc00078e00dd */
[C---:B------:R-:W-:Y:S01]  /*27cf0*/  HMMA.1688.F32.TF32 R64, R88.reuse, R8, R132 ;  /* 0x000000085840723c */ /* 0x040fe20000081084 */
[----:B------:R-:W-:Y:S01]  /*27d00*/  MOV R227, R220 ;  /* 0x000000dc00e37202 */ /* 0x000fe20000000f00 */
[----:B------:R-:W-:Y:S04]  /*27d10*/  LDS R222, [R3+UR7+0x5380] ;  /* 0x0053800703de7984 */ /* 0x000fe80008000800 */
[----:B------:R-:W-:Y:S02]  /*27d20*/  LDS R220, [R3+UR7+0x4380] ;  /* 0x0043800703dc7984 */ /* 0x000fe40008000800 */
[C---:B------:R-:W-:Y:S02]  /*27d30*/  HMMA.1688.F32.TF32 R68, R88.reuse, R36, R128 ;  /* 0x000000245844723c */ /* 0x040fe40000081080 */
[----:B------:R-:W-:Y:S04]  /*27d40*/  LDS R221, [R7+UR7+0x4380] ;  /* 0x0043800707dd7984 */ /* 0x000fe80008000800 */
[----:B------:R-:W-:Y:S02]  /*27d50*/  LDS R223, [R7+UR7+0x5380] ;  /* 0x0053800707df7984 */ /* 0x000fe40008000800 */
[C---:B------:R-:W-:Y:S08]  /*27d60*/  HMMA.1688.F32.TF32 R72, R88.reuse, R32, R72 ;  /* 0x000000205848723c */ /* 0x040ff00000081048 */
[C---:B------:R-:W-:Y:S08]  /*27d70*/  HMMA.1688.F32.TF32 R76, R88.reuse, R28, R76 ;  /* 0x0000001c584c723c */ /* 0x040ff0000008104c */
[C---:B------:R-:W-:Y:S08]  /*27d80*/  HMMA.1688.F32.TF32 R80, R88.reuse, R24, R80 ;  /* 0x000000185850723c */ /* 0x040ff00000081050 */
[C---:B------:R-:W-:Y:S08]  /*27d90*/  HMMA.1688.F32.TF32 R84, R88.reuse, R20, R84 ;  /* 0x000000145854723c */ /* 0x040ff00000081054 */
[----:B------:R-:W-:Y:S08]  /*27da0*/  HMMA.1688.F32.TF32 R88, R88, R16, R124 ;  /* 0x000000105858723c */ /* 0x000ff0000008107c */
[----:B------:R-:W-:Y:S08]  /*27db0*/  HMMA.1688.F32.TF32 R124, R156, R12, R196 ;  /* 0x0000000c9c7c723c */ /* 0x000ff000000810c4 */
[----:B------:R-:W-:Y:S01]  /*27dc0*/  HMMA.1688.F32.TF32 R172, R160, R36, R172 ;  /* 0x00000024a0ac723c */ /* 0x000fe200000810ac */
[----:B------:R-:W-:-:S07]  /*27dd0*/  IMAD.MOV.U32 R199, RZ, RZ, R0 ;  /* 0x000000ffffc77224 */ /* 0x000fce00078e0000 */
[C---:B------:R-:W-:Y:S08]  /*27de0*/  HMMA.1688.F32.TF32 R128, R156.reuse, R8, R192 ;  /* 0x000000089c80723c */ /* 0x040ff000000810c0 */
[C---:B------:R-:W-:Y:S08]  /*27df0*/  HMMA.1688.F32.TF32 R136, R156.reuse, R32, R184 ;  /* 0x000000209c88723c */ /* 0x040ff000000810b8 */
[----:B------:R-:W-:Y:S08]  /*27e00*/  HMMA.1688.F32.TF32 R140, R156, R28, R180 ;  /* 0x0000001c9c8c723c */ /* 0x000ff000000810b4 */
[C---:B---3--:R-:W-:Y:S08]  /*27e10*/  HMMA.1688.F32.TF32 R116, R120.reuse, R20, R232 ;  /* 0x000000147874723c */ /* 0x048ff000000810e8 */
[----:B--2---:R-:W-:Y:S08]  /*27e20*/  HMMA.1688.F32.TF32 R120, R120, R16, R228 ;  /* 0x000000107878723c */ /* 0x004ff000000810e4 */
[C---:B----4-:R-:W-:Y:S03]  /*27e30*/  HMMA.1688.F32.TF32 R176, R160.reuse, R12, R176 ;  /* 0x0000000ca0b0723c */ /* 0x050fe600000810b0 */
[----:B------:R-:W-:Y:S04]  /*27e40*/  STL [R1+0x29a0], R116 ;  /* 0x0029a07401007387 */ /* 0x000fe80000100800 */
[----:B------:R-:W-:Y:S04]  /*27e50*/  STL [R1+0x299c], R117 ;  /* 0x00299c7501007387 */ /* 0x000fe80000100800 */
[----:B------:R-:W-:Y:S04]  /*27e60*/  STL [R1+0x2998], R118 ;  /* 0x0029987601007387 */ /* 0x000fe80000100800 */
[----:B------:R-:W-:Y:S04]  /*27e70*/  STL [R1+0x2994], R119 ;  /* 0x0029947701007387 */ /* 0x000fe80000100800 */
[----:B------:R-:W-:Y:S04]  /*27e80*/  STL [R1+0x29b0], R120 ;  /* 0x0029b07801007387 */ /* 0x000fe80000100800 */
[----:B------:R-:W-:Y:S04]  /*27e90*/  STL [R1+0x29ac], R121 ;  /* 0x0029ac7901007387 */ /* 0x000fe80000100800 */
[----:B------:R-:W-:Y:S04]  /*27ea0*/  STL [R1+0x29a8], R122 ;  /* 0x0029a87a01007387 */ /* 0x000fe80000100800 */
[----:B------:R1:W-:Y:S02]  /*27eb0*/  STL [R1+0x29a4], R123 ;  /* 0x0029a47b01007387 */ /* 0x0003e40000100800 */
[----:B-1----:R-:W-:Y:S02]  /*27ec0*/  HMMA.1688.F32.TF32 R120, R160, R8, R224 ;  /* 0x00000008a078723c */ /* 0x002fe400000810e0 */
[----:B------:R1:W-:Y:S04]  /*27ed0*/  STL [R1+0x29bc], R125 ;  /* 0x0029bc7d01007387 */ /* 0x0003e80000100800 */
[----:B------:R2:W-:Y:S04]  /*27ee0*/  STL [R1+0x29b8], R126 ;  /* 0x0029b87e01007387 */ /* 0x0005e80000100800 */
[----:B------:R3:W-:Y:S04]  /*27ef0*/  STL [R1+0x29b4], R127 ;  /* 0x0029b47f01007387 */ /* 0x0007e80000100800 */
[----:B------:R-:W-:Y:S04]  /*27f00*/  STL.64 [R1+0xe0], R176 ;  /* 0x0000e0b001007387 */ /* 0x000fe80000100a00 */
[----:B------:R4:W-:Y:S04]  /*27f10*/  STL.64 [R1+0xe8], R178 ;  /* 0x0000e8b201007387 */ /* 0x0009e80000100a00 */
[----:B------:R-:W2:Y:S04]  /*27f20*/  LDL.LU R196, [R1+0x110] ;  /* 0x0001100001c47983 */ /* 0x000ea80000300800 */
[----:B------:R-:W2:Y:S04]  /*27f30*/  LDL.LU R197, [R1+0x114] ;  /* 0x0001140001c57983 */ /* 0x000ea80000300800 */
[----:B------:R-:W2:Y:S01]  /*27f40*/  LDL.LU R198, [R1+0x118] ;  /* 0x0001180001c67983 */ /* 0x000ea20000300800 */
[----:B------:R-:W-:-:S03]  /*27f50*/  IMAD.MOV.U32 R116, RZ, RZ, R120 ;  /* 0x000000ffff747224 */ /* 0x000fc600078e0078 */
[----:B------:R-:W4:Y:S01]  /*27f60*/  LDL.LU R0, [R1+0x2a98] ;  /* 0x002a980001007983 */ /* 0x000f220000300800 */
[----:B------:R-:W-:-:S03]  /*27f70*/  MOV R117, R121 ;  /* 0x0000007900757202 */ /* 0x000fc60000000f00 */
[----:B------:R-:W4:Y:S01]  /*27f80*/  LDL.LU R192, [R1+0x120] ;  /* 0x0001200001c07983 */ /* 0x000f220000300800 */
[----:B------:R-:W-:-:S03]  /*27f90*/  IMAD.MOV.U32 R120, RZ, RZ, R172 ;  /* 0x000000ffff787224 */ /* 0x000fc600078e00ac */
[----:B------:R-:W4:Y:S01]  /*27fa0*/  LDL.LU R193, [R1+0x124] ;  /* 0x0001240001c17983 */ /* 0x000f220000300800 */
[----:B------:R-:W-:Y:S01]  /*27fb0*/  IMAD.MOV.U32 R118, RZ, RZ, R122 ;  /* 0x000000ffff767224 */ /* 0x000fe200078e007a */
[----:B------:R-:W-:Y:S02]  /*27fc0*/  MOV R121, R173 ;  /* 0x000000ad00797202 */ /* 0x000fe40000000f00 */
[----:B------:R-:W4:Y:S01]  /*27fd0*/  LDL.LU R194, [R1+0x128] ;  /* 0x0001280001c27983 */ /* 0x000f220000300800 */
[----:B------:R-:W-:Y:S01]  /*27fe0*/  MOV R119, R123 ;  /* 0x0000007b00777202 */ /* 0x000fe20000000f00 */
[----:B------:R-:W-:Y:S02]  /*27ff0*/  IMAD.MOV.U32 R122, RZ, RZ, R174 ;  /* 0x000000ffff7a7224 */ /* 0x000fe400078e00ae */
[----:B------:R-:W4:Y:S01]  /*28000*/  LDL.LU R195, [R1+0x12c] ;  /* 0x00012c0001c37983 */ /* 0x000f220000300800 */
[----:B------:R-:W-:-:S03]  /*28010*/  MOV R123, R175 ;  /* 0x000000af007b7202 */ /* 0x000fc60000000f00 */
[----:B------:R-:W4:Y:S01]  /*28020*/  LDL.LU R172, [R1+0x140] ;  /* 0x0001400001ac7983 */ /* 0x000f220000300800 */
[----:B------:R-:W-:-:S03]  /*28030*/  MOV R231, R164 ;  /* 0x000000a400e77202 */ /* 0x000fc60000000f00 */
[----:B------:R-:W4:Y:S01]  /*28040*/  LDL.LU R173, [R1+0x144] ;  /* 0x0001440001ad7983 */ /* 0x000f220000300800 */
[----:B------:R-:W-:-:S03]  /*28050*/  IMAD.MOV.U32 R230, RZ, RZ, R165 ;  /* 0x000000ffffe67224 */ /* 0x000fc600078e00a5 */
[----:B------:R-:W4:Y:S01]  /*28060*/  LDL.LU R174, [R1+0x148] ;  /* 0x0001480001ae7983 */ /* 0x000f220000300800 */
[----:B------:R-:W-:-:S03]  /*28070*/  MOV R229, R166 ;  /* 0x000000a600e57202 */ /* 0x000fc60000000f00 */
[----:B------:R-:W4:Y:S01]  /*28080*/  LDL.LU R175, [R1+0x14c] ;  /* 0x00014c0001af7983 */ /* 0x000f220000300800 */
[----:B------:R-:W-:-:S03]  /*28090*/  IMAD.MOV.U32 R228, RZ, RZ, R167 ;  /* 0x000000ffffe47224 */ /* 0x000fc600078e00a7 */
[----:B------:R-:W4:Y:S04]  /*280a0*/  LDL.LU R164, [R1+0x160] ;  /* 0x0001600001a47983 */ /* 0x000f280000300800 */
        /* <DEDUP_REMOVED lines=50> */
[----:B------:R-:W4:Y:S01]  /*283d0*/  LDL.LU R211, [R1+0x1dc] ;  /* 0x0001dc0001d37983 */ /* 0x000f220000300800 */
[C---:B------:R-:W-:Y:S08]  /*283e0*/  HMMA.1688.F32.TF32 R132, R156.reuse, R36, R188 ;  /* 0x000000249c84723c */ /* 0x040ff000000810bc */
[C---:B------:R-:W-:Y:S08]  /*283f0*/  HMMA.1688.F32.TF32 R144, R156.reuse, R24, R144 ;  /* 0x000000189c90723c */ /* 0x040ff00000081090 */
[C---:B------:R-:W-:Y:S08]  /*28400*/  HMMA.1688.F32.TF32 R148, R156.reuse, R20, R148 ;  /* 0x000000149c94723c */ /* 0x040ff00000081094 */
[----:B------:R-:W-:Y:S01]  /*28410*/  HMMA.1688.F32.TF32 R152, R156, R16, R152 ;  /* 0x000000109c98723c */ /* 0x000fe20000081098 */
[----:B------:R-:W-:Y:S04]  /*28420*/  LDS R156, [R3+UR7+0x4280] ;  /* 0x00428007039c7984 */ /* 0x000fe80008000800 */
[----:B------:R-:W-:Y:S04]  /*28430*/  LDS R158, [R3+UR7+0x5280] ;  /* 0x00528007039e7984 */ /* 0x000fe80008000800 */
[----:B------:R-:W-:Y:S04]  /*28440*/  LDS R157, [R7+UR7+0x4280] ;  /* 0x00428007079d7984 */ /* 0x000fe80008000800 */
[----:B------:R-:W4:Y:S01]  /*28450*/  LDS R159, [R7+UR7+0x5280] ;  /* 0x00528007079f7984 */ /* 0x000f220008000800 */
[----:B------:R-:W-:Y:S01]  /*28460*/  HMMA.1688.F32.TF32 R168, R160, R32, R168 ;  /* 0x00000020a0a8723c */ /* 0x000fe200000810a8 */
[----:B------:R-:W-:Y:S01]  /*28470*/  IMAD.MOV.U32 R232, RZ, RZ, R2 ;  /* 0x000000ffffe87224 */ /* 0x000fe200078e0002 */
[----:B------:R-:W-:Y:S01]  /*28480*/  MOV R233, R4 ;  /* 0x0000000400e97202 */ /* 0x000fe20000000f00 */
[----:B------:R-:W-:Y:S01]  /*28490*/  IMAD.MOV.U32 R234, RZ, RZ, R5 ;  /* 0x000000ffffea7224 */ /* 0x000fe200078e0005 */
[----:B------:R-:W-:Y:S04]  /*284a0*/  LDS R188, [R3+UR7+0x4300] ;  /* 0x0043000703bc7984 */ /* 0x000fe80008000800 */
[----:B------:R-:W-:Y:S04]  /*284b0*/  LDS R190, [R3+UR7+0x5300] ;  /* 0x0053000703be7984 */ /* 0x000fe80008000800 */
[----:B------:R-:W-:Y:S04]  /*284c0*/  LDS R189, [R7+UR7+0x4300] ;  /* 0x0043000707bd7984 */ /* 0x000fe80008000800 */
[----:B------:R-:W4:Y:S03]  /*284d0*/  LDS R191, [R7+UR7+0x5300] ;  /* 0x0053000707bf7984 */ /* 0x000f260008000800 */
[----:B------:R-:W-:Y:S01]  /*284e0*/  IMAD.MOV.U32 R115, RZ, RZ, R168 ;  /* 0x000000ffff737224 */ /* 0x000fe200078e00a8 */
[----:B-1----:R-:W-:Y:S01]  /*284f0*/  MOV R125, R169 ;  /* 0x000000a9007d7202 */ /* 0x002fe20000000f00 */
[----:B------:R-:W4:Y:S01]  /*28500*/  LDL.LU R168, [R1+0x150] ;  /* 0x0001500001a87983 */ /* 0x000f220000300800 */
[----:B--2---:R-:W-:Y:S01]  /*28510*/  IMAD.MOV.U32 R126, RZ, RZ, R170 ;  /* 0x000000ffff7e7224 */ /* 0x004fe200078e00aa */
[----:B---3--:R-:W-:-:S02]  /*28520*/  MOV R127, R171 ;  /* 0x000000ab007f7202 */ /* 0x008fc40000000f00 */
[----:B------:R-:W2:Y:S04]  /*28530*/  LDL.LU R169, [R1+0x154] ;  /* 0x0001540001a97983 */ /* 0x000ea80000300800 */
[----:B------:R-:W2:Y:S01]  /*28540*/  LDL.LU R170, [R1+0x158] ;  /* 0x0001580001aa7983 */ /* 0x000ea20000300800 */
[----:B----4-:R-:W-:-:S03]  /*28550*/  MOV R179, R0 ;  /* 0x0000000000b37202 */ /* 0x010fc60000000f00 */
[----:B------:R-:W2:Y:S04]  /*28560*/  LDL.LU R171, [R1+0x15c] ;  /* 0x00015c0001ab7983 */ /* 0x000ea80000300800 */
[----:B------:R-:W3:Y:S04]  /*28570*/  LDL.LU R176, [R1+0x130] ;  /* 0x0001300001b07983 */ /* 0x000ee80000300800 */
[----:B------:R-:W3:Y:S04]  /*28580*/  LDL.LU R177, [R1+0x134] ;  /* 0x0001340001b17983 */ /* 0x000ee80000300800 */
[----:B------:R-:W3:Y:S04]  /*28590*/  LDL.LU R178, [R1+0x138] ;  /* 0x0001380001b27983 */ /* 0x000ee80000300800 */
[----:B------:R-:W4:Y:S04]  /*285a0*/  LDL.LU R0, [R1+0x2a94] ;  /* 0x002a940001007983 */ /* 0x000f280000300800 */
[----:B------:R-:W2:Y:S04]  /*285b0*/  LDL.LU R2, [R1+0x2a90] ;  /* 0x002a900001027983 */ /* 0x000ea80000300800 */
[----:B------:R-:W2:Y:S04]  /*285c0*/  LDL.LU R4, [R1+0x2a8c] ;  /* 0x002a8c0001047983 */ /* 0x000ea80000300800 */
[----:B------:R-:W2:Y:S01]  /*285d0*/  LDL.LU R5, [R1+0x2a88] ;  /* 0x002a880001057983 */ /* 0x000ea20000300800 */
[C---:B------:R-:W-:Y:S08]  /*285e0*/  HMMA.1688.F32.TF32 R224, R156.reuse, R24, R224 ;  /* 0x000000189ce0723c */ /* 0x040ff000000810e0 */
[C---:B------:R-:W-:Y:S08]  /*285f0*/  HMMA.1688.F32.TF32 R200, R156.reuse, R28, R200 ;  /* 0x0000001c9cc8723c */ /* 0x040ff000000810c8 */
[----:B------:R-:W-:Y:S08]  /*28600*/  HMMA.1688.F32.TF32 R204, R156, R32, R204 ;  /* 0x000000209ccc723c */ /* 0x000ff000000810cc */
[C---:B------:R-:W-:Y:S08]  /*28610*/  HMMA.1688.F32.TF32 R236, R160.reuse, R28, R236 ;  /* 0x0000001ca0ec723c */ /* 0x040ff000000810ec */
[----:B------:R-:W-:Y:S11]  /*28620*/  HMMA.1688.F32.TF32 R240, R160, R24, R240 ;  /* 0x00000018a0f0723c */ /* 0x000ff600000810f0 */
[----:B------:R-:W-:Y:S01]  /*28630*/  IMAD.MOV.U32 R110, RZ, RZ, R238 ;  /* 0x000000ffff6e7224 */ /* 0x000fe200078e00ee */
[----:B------:R-:W-:Y:S01]  /*28640*/  MOV R111, R239 ;  /* 0x000000ef006f7202 */ /* 0x000fe20000000f00 */
[----:B------:R-:W-:Y:S01]  /*28650*/  IMAD.MOV.U32 R107, RZ, RZ, R236 ;  /* 0x000000ffff6b7224 */ /* 0x000fe200078e00ec */
[----:B------:R-:W-:Y:S01]  /*28660*/  HMMA.1688.F32.TF32 R212, R156, R8, R212 ;  /* 0x000000089cd4723c */ /* 0x000fe200000810d4 */
[----:B------:R-:W-:Y:S01]  /*28670*/  MOV R109, R237 ;  /* 0x000000ed006d7202 */ /* 0x000fe20000000f00 */
[----:B------:R-:W3:Y:S04]  /*28680*/  LDL.LU.64 R238, [R1+0x2a80] ;  /* 0x002a800001ee7983 */ /* 0x000ee80000300a00 */
[----:B------:R-:W3:Y:S02]  /*28690*/  LDL.LU.64 R236, [R1+0x2a78] ;  /* 0x002a780001ec7983 */ /* 0x000ee40000300a00 */
[C---:B------:R-:W-:Y:S08]  /*286a0*/  HMMA.1688.F32.TF32 R248, R160.reuse, R20, R248 ;  /* 0x00000014a0f8723c */ /* 0x040ff000000810f8 */
[----:B------:R-:W-:Y:S08]  /*286b0*/  HMMA.1688.F32.TF32 R160, R160, R16, R244 ;  /* 0x00000010a0a0723c */ /* 0x000ff000000810f4 */
[C---:B------:R-:W-:Y:S01]  /*286c0*/  HMMA.1688.F32.TF32 R216, R156.reuse, R12, R216 ;  /* 0x0000000c9cd8723c */ /* 0x040fe200000810d8 */
[----:B------:R-:W-:Y:S01]  /*286d0*/  IMAD.MOV.U32 R103, RZ, RZ, R242 ;  /* 0x000000ffff677224 */ /* 0x000fe200078e00f2 */
[----:B------:R-:W-:Y:S01]  /*286e0*/  MOV R106, R243 ;  /* 0x000000f3006a7202 */ /* 0x000fe20000000f00 */
[----:B------:R-:W-:Y:S01]  /*286f0*/  IMAD.MOV.U32 R101, RZ, RZ, R240 ;  /* 0x000000ffff657224 */ /* 0x000fe200078e00f0 */
[----:B------:R-:W-:Y:S01]  /*28700*/  MOV R102, R241 ;  /* 0x000000f100667202 */ /* 0x000fe20000000f00 */
[----:B------:R-:W3:Y:S04]  /*28710*/  LDL.LU.64 R242, [R1+0x2a70] ;  /* 0x002a700001f27983 */ /* 0x000ee80000300a00 */
[----:B------:R-:W3:Y:S04]  /*28720*/  LDL.LU.64 R240, [R1+0x2a68] ;  /* 0x002a680001f07983 */ /* 0x000ee80000300a00 */
[----:B------:R-:W-:Y:S01]  /*28730*/  STL.64 [R1+0x80], R248 ;  /* 0x000080f801007387 */ /* 0x000fe20000100a00 */
[----:B------:R-:W-:Y:S03]  /*28740*/  HMMA.1688.F32.TF32 R208, R156, R36, R208 ;  /* 0x000000249cd0723c */ /* 0x000fe600000810d0 */
[----:B------:R1:W-:Y:S04]  /*28750*/  STL.64 [R1+0x88], R250 ;  /* 0x000088fa01007387 */ /* 0x0003e80000100a00 */
[----:B-1----:R-:W3:Y:S04]  /*28760*/  LDL.LU.64 R250, [R1+0x2a60] ;  /* 0x002a600001fa7983 */ /* 0x002ee80000300a00 */
[----:B------:R-:W3:Y:S04]  /*28770*/  LDL.LU.64 R248, [R1+0x2a58] ;  /* 0x002a580001f87983 */ /* 0x000ee80000300a00 */
[----:B------:R-:W3:Y:S04]  /*28780*/  LDL.LU.64 R246, [R1+0x2a50] ;  /* 0x002a500001f67983 */ /* 0x000ee80000300a00 */
[----:B------:R-:W3:Y:S04]  /*28790*/  LDL.LU.64 R244, [R1+0x2a48] ;  /* 0x002a480001f47983 */ /* 0x000ee80000300a00 */
[----:B------:R-:W-:Y:S04]  /*287a0*/  STL.64 [R1+0x70], R160 ;  /* 0x000070a001007387 */ /* 0x000fe80000100a00 */
[----:B------:R-:W-:Y:S04]  /*287b0*/  STL.64 [R1+0x78], R162 ;  /* 0x000078a201007387 */ /* 0x000fe80000100a00 */
[----:B------:R-:W-:Y:S04]  /*287c0*/  STL.64 [R1+0x60], R216 ;  /* 0x000060d801007387 */ /* 0x000fe80000100a00 */
[----:B------:R1:W-:Y:S04]  /*287d0*/  STL.64 [R1+0x68], R218 ;  /* 0x000068da01007387 */ /* 0x0003e80000100a00 */
[----:B-1----:R-:W3:Y:S04]  /*287e0*/  LDL.LU.64 R218, [R1+0x2a40] ;  /* 0x002a400001da7983 */ /* 0x002ee80000300a00 */
[----:B------:R-:W3:Y:S04]  /*287f0*/  LDL.LU.64 R216, [R1+0x2a38] ;  /* 0x002a380001d87983 */ /* 0x000ee80000300a00 */
        /* <DEDUP_REMOVED lines=19> */
[----:B------:R-:W3:Y:S01]  /*28930*/  LDL.LU.64 R224, [R1+0x29e8] ;  /* 0x0029e80001e07983 */ /* 0x000ee20000300a00 */
[----:B--2---:R-:W-:Y:S01]  /*28940*/  IMAD.MOV.U32 R160, RZ, RZ, R5 ;  /* 0x000000ffffa07224 */ /* 0x004fe200078e0005 */
[----:B------:R-:W-:Y:S01]  /*28950*/  MOV R161, R4 ;  /* 0x0000000400a17202 */ /* 0x000fe20000000f00 */
[----:B------:R-:W-:Y:S01]  /*28960*/  IMAD.MOV.U32 R162, RZ, RZ, R2 ;  /* 0x000000ffffa27224 */ /* 0x000fe200078e0002 */
[----:B----4-:R-:W-:-:S07]  /*28970*/  MOV R163, R0 ;  /* 0x0000000000a37202 */ /* 0x010fce0000000f00 */
[----:B------:R-:W-:Y:S01]  /*28980*/  HMMA.1688.F32.TF32 R160, R156, R20, R160 ;  /* 0x000000149ca0723c */ /* 0x000fe200000810a0 */
[----:B------:R-:W-:-:S07]  /*28990*/  MOV R235, R252 ;  /* 0x000000fc00eb7202 */ /* 0x000fce0000000f00 */
[----:B------:R-:W-:Y:S08]  /*289a0*/  HMMA.1688.F32.TF32 R156, R156, R16, R180 ;  /* 0x000000109c9c723c */ /* 0x000ff000000810b4 */
[----:B------:R-:W-:Y:S03]  /*289b0*/  HMMA.1688.F32.TF32 R180, R188, R24, R192 ;  /* 0x00000018bcb4723c */ /* 0x000fe600000810c0 */
[----:B------:R-:W-:Y:S04]  /*289c0*/  STL.64 [R1], R160 ;  /* 0x000000a001007387 */ /* 0x000fe80000100a00 */
[----:B------:R1:W-:Y:S01]  /*289d0*/  STL.64 [R1+0x8], R162 ;  /* 0x000008a201007387 */ /* 0x0003e20000100a00 */
[-C--:B------:R-:W-:Y:S03]  /*289e0*/  HMMA.1688.F32.TF32 R192, R220, R12.reuse, R232 ;  /* 0x0000000cdcc0723c */ /* 0x080fe600000810e8 */
[----:B------:R-:W-:Y:S04]  /*289f0*/  LDS R232, [R3+UR7+0x6180] ;  /* 0x0061800703e87984 */ /* 0x000fe80008000800 */
[----:B------:R-:W-:Y:S01]  /*28a00*/  LDS R234, [R3+UR7+0x7180] ;  /* 0x0071800703ea7984 */ /* 0x000fe20008000800 */
[C---:B-1----:R-:W-:Y:S03]  /*28a10*/  HMMA.1688.F32.TF32 R160, R188.reuse, R12, R184 ;  /* 0x0000000cbca0723c */ /* 0x042fe600000810b8 */
[----:B------:R-:W-:Y:S04]  /*28a20*/  LDS R233, [R7+UR7+0x6180] ;  /* 0x0061800707e97984 */ /* 0x000fe80008000800 */
[----:B------:R-:W-:Y:S01]  /*28a30*/  LDS R235, [R7+UR7+0x7180] ;  /* 0x0071800707eb7984 */ /* 0x000fe20008000800 */
[C---:B------:R-:W-:Y:S08]  /*28a40*/  HMMA.1688.F32.TF32 R184, R188.reuse, R20, R196 ;  /* 0x00000014bcb8723c */ /* 0x040ff000000810c4 */
[C---:B------:R-:W-:Y:S08]  /*28a50*/  HMMA.1688.F32.TF32 R168, R188.reuse, R36, R168 ;  /* 0x00000024bca8723c */ /* 0x040ff000000810a8 */
[----:B------:R-:W-:Y:S08]  /*28a60*/  HMMA.1688.F32.TF32 R172, R188, R32, R172 ;  /* 0x00000020bcac723c */ /* 0x000ff000000810ac */
[C---:B---3--:R-:W-:Y:S08]  /*28a70*/  HMMA.1688.F32.TF32 R244, R220.reuse, R16, R244 ;  /* 0x00000010dcf4723c */ /* 0x048ff000000810f4 */
[C---:B------:R-:W-:Y:S08]  /*28a80*/  HMMA.1688.F32.TF32 R216, R220.reuse, R20, R216 ;  /* 0x00000014dcd8723c */ /* 0x040ff000000810d8 */
[C---:B------:R-:W-:Y:S08]  /*28a90*/  HMMA.1688.F32.TF32 R212, R220.reuse, R24, R212 ;  /* 0x00000018dcd4723c */ /* 0x040ff000000810d4 */
[C---:B------:R-:W-:Y:S08]  /*28aa0*/  HMMA.1688.F32.TF32 R208, R220.reuse, R28, R208 ;  /* 0x0000001cdcd0723c */ /* 0x040ff000000810d0 */
[C---:B------:R-:W-:Y:S08]  /*28ab0*/  HMMA.1688.F32.TF32 R204, R220.reuse, R32, R204 ;  /* 0x00000020dccc723c */ /* 0x040ff000000810cc */
[C---:B------:R-:W-:Y:S08]  /*28ac0*/  HMMA.1688.F32.TF32 R200, R220.reuse, R36, R200 ;  /* 0x00000024dcc8723c */ /* 0x040ff000000810c8 */
[----:B------:R-:W-:Y:S01]  /*28ad0*/  HMMA.1688.F32.TF32 R196, R220, R8, R224 ;  /* 0x00000008dcc4723c */ /* 0x000fe200000810e0 */
[----:B------:R-:W-:Y:S04]  /*28ae0*/  LDS R220, [R3+UR7+0x6000] ;  /* 0x0060000703dc7984 */ /* 0x000fe80008000800 */
[----:B------:R-:W-:Y:S04]  /*28af0*/  LDS R222, [R3+UR7+0x7000] ;  /* 0x0070000703de7984 */ /* 0x000fe80008000800 */
[----:B------:R-:W-:Y:S04]  /*28b00*/  LDS R221, [R7+UR7+0x6000] ;  /* 0x0060000707dd7984 */ /* 0x000fe80008000800 */
[----:B------:R-:W1:Y:S04]  /*28b10*/  LDS R223, [R7+UR7+0x7000] ;  /* 0x0070000707df7984 */ /* 0x000e680008000800 */
[----:B------:R-:W-:Y:S04]  /*28b20*/  LDS R224, [R3+UR7+0x6080] ;  /* 0x0060800703e07984 */ /* 0x000fe80008000800 */
[----:B------:R-:W-:Y:S04]  /*28b30*/  LDS R226, [R3+UR7+0x7080] ;  /* 0x0070800703e27984 */ /* 0x000fe80008000800 */
[----:B------:R-:W-:Y:S04]  /*28b40*/  LDS R225, [R7+UR7+0x6080] ;  /* 0x0060800707e17984 */ /* 0x000fe80008000800 */
[----:B------:R-:W2:Y:S01]  /*28b50*/  LDS R227, [R7+UR7+0x7080] ;  /* 0x0070800707e37984 */ /* 0x000ea20008000800 */
[C---:B-1----:R-:W-:Y:S08]  /*28b60*/  HMMA.1688.F32.TF32 R40, R220.reuse, R34, R40 ;  /* 0x00000022dc28723c */ /* 0x042ff00000081028 */
[----:B------:R-:W-:Y:S11]  /*28b70*/  HMMA.1688.F32.TF32 R248, R220, R14, R248 ;  /* 0x0000000edcf8723c */ /* 0x000ff600000810f8 */
[----:B------:R-:W-:Y:S01]  /*28b80*/  IMAD.MOV.U32 R37, RZ, RZ, R40 ;  /* 0x000000ffff257224 */ /* 0x000fe200078e0028 */
[----:B------:R-:W-:Y:S01]  /*28b90*/  MOV R36, R41 ;  /* 0x0000002900247202 */ /* 0x000fe20000000f00 */
[----:B------:R-:W-:Y:S01]  /*28ba0*/  IMAD.MOV.U32 R33, RZ, RZ, R42 ;  /* 0x000000ffff217224 */ /* 0x000fe200078e002a */
[----:B------:R-:W-:-:S02]  /*28bb0*/  MOV R32, R43 ;  /* 0x0000002b00207202 */ /* 0x000fc40000000f00 */
[----:B------:R-:W-:Y:S03]  /*28bc0*/  HMMA.1688.F32.TF32 R40, R220, R30, R44 ;  /* 0x0000001edc28723c */ /* 0x000fe6000008102c */
[----:B------:R-:W-:Y:S01]  /*28bd0*/  IMAD.MOV.U32 R13, RZ, RZ, R248 ;  /* 0x000000ffff0d7224 */ /* 0x000fe200078e00f8 */
[----:B------:R-:W-:-:S04]  /*28be0*/  MOV R12, R249 ;  /* 0x000000f9000c7202 */ /* 0x000fc80000000f00 */
[----:B------:R-:W-:Y:S01]  /*28bf0*/  HMMA.1688.F32.TF32 R164, R188, R8, R164 ;  /* 0x00000008bca4723c */ /* 0x000fe200000810a4 */
[----:B------:R-:W-:Y:S01]  /*28c00*/  IMAD.MOV.U32 R9, RZ, RZ, R250 ;  /* 0x000000ffff097224 */ /* 0x000fe200078e00fa */
[----:B------:R-:W-:-:S09]  /*28c10*/  MOV R8, R251 ;  /* 0x000000fb00087202 */ /* 0x000fd20000000f00 */
[----:B------:R-:W-:Y:S01]  /*28c20*/  IMAD.MOV.U32 R251, RZ, RZ, R40 ;  /* 0x000000fffffb7224 */ /* 0x000fe200078e0028 */
[----:B------:R-:W-:Y:S01]  /*28c30*/  MOV R250, R41 ;  /* 0x0000002900fa7202 */ /* 0x000fe20000000f00 */
[----:B------:R-:W-:Y:S01]  /*28c40*/  IMAD.MOV.U32 R249, RZ, RZ, R42 ;  /* 0x000000fffff97224 */ /* 0x000fe200078e002a */
[----:B------:R-:W-:Y:S02]  /*28c50*/  MOV R248, R43 ;  /* 0x0000002b00f87202 */ /* 0x000fe40000000f00 */
[C---:B------:R-:W-:Y:S08]  /*28c60*/  HMMA.1688.F32.TF32 R40, R220.reuse, R26, R48 ;  /* 0x0000001adc28723c */ /* 0x040ff00000081030 */
[C---:B------:R-:W-:Y:S08]  /*28c70*/  HMMA.1688.F32.TF32 R48, R220.reuse, R22, R52 ;  /* 0x00000016dc30723c */ /* 0x040ff00000081034 */
[----:B------:R-:W-:Y:S08]  /*28c80*/  HMMA.1688.F32.TF32 R44, R220, R18, R56 ;  /* 0x00000012dc2c723c */ /* 0x000ff00000081038 */
[C---:B------:R-:W-:Y:S08]  /*28c90*/  HMMA.1688.F32.TF32 R176, R188.reuse, R28, R176 ;  /* 0x0000001cbcb0723c */ /* 0x040ff000000810b0 */
[----:B------:R-:W-:Y:S01]  /*28ca0*/  HMMA.1688.F32.TF32 R188, R188, R16, R228 ;  /* 0x00000010bcbc723c */ /* 0x000fe200000810e4 */
[----:B------:R-:W-:Y:S04]  /*28cb0*/  LDS R228, [R3+UR7+0x6100] ;  /* 0x0061000703e47984 */ /* 0x000fe80008000800 */
[----:B------:R-:W-:Y:S04]  /*28cc0*/  LDS R230, [R3+UR7+0x7100] ;  /* 0x0071000703e67984 */ /* 0x000fe80008000800 */
[----:B------:R-:W-:Y:S04]  /*28cd0*/  LDS R229, [R7+UR7+0x6100] ;  /* 0x0061000707e57984 */ /* 0x000fe80008000800 */
[----:B------:R-:W1:Y:S01]  /*28ce0*/  LDS R231, [R7+UR7+0x7100] ;  /* 0x0071000707e77984 */ /* 0x000e620008000800 */
[----:B------:R-:W-:Y:S01]  /*28cf0*/  IMAD.MOV.U32 R6, RZ, RZ, R42 ;  /* 0x000000ffff067224 */ /* 0x000fe200078e002a */
[----:B------:R-:W-:-:S02]  /*28d00*/  MOV R252, R43 ;  /* 0x0000002b00fc7202 */ /* 0x000fc40000000f00 */
[----:B------:R3:W-:Y:S04]  /*28d10*/  STL [R1+0x2990], R166 ;  /* 0x002990a601007387 */ /* 0x0007e80000100800 */
[----:B------:R4:W-:Y:S04]  /*28d20*/  STL [R1+0x298c], R167 ;  /* 0x00298ca701007387 */ /* 0x0009e80000100800 */
[----:B------:R-:W-:Y:S01]  /*28d30*/  STL.64 [R1+0x200], R48 ;  /* 0x0002003001007387 */ /* 0x000fe20000100a00 */
[----:B---3--:R-:W-:-:S03]  /*28d40*/  IMAD.MOV.U32 R166, RZ, RZ, R40 ;  /* 0x000000ffffa67224 */ /* 0x008fc600078e0028 */
[----:B------:R3:W-:Y:S01]  /*28d50*/  STL.64 [R1+0x208], R50 ;  /* 0x0002083201007387 */ /* 0x0007e20000100a00 */
[----:B----4-:R-:W-:Y:S02]  /*28d60*/  MOV R167, R41 ;  /* 0x0000002900a77202 */ /* 0x010fe40000000f00 */
[C---:B--2---:R-:W-:Y:S01]  /*28d70*/  HMMA.1688.F32.TF32 R40, R224.reuse, R14, R60 ;  /* 0x0000000ee028723c */ /* 0x044fe2000008103c */
[----:B------:R-:W-:Y:S04]  /*28d80*/  STL.64 [R1+0x180], R44 ;  /* 0x0001802c01007387 */ /* 0x000fe80000100a00 */
[----:B------:R2:W-:Y:S03]  /*28d90*/  STL.64 [R1+0x188], R46 ;  /* 0x0001882e01007387 */ /* 0x0005e60000100a00 */
[C---:B---3--:R-:W-:Y:S08]  /*28da0*/  HMMA.1688.F32.TF32 R48, R224.reuse, R10, R64 ;  /* 0x0000000ae030723c */ /* 0x048ff00000081040 */
[-C--:B--2---:R-:W-:Y:S08]  /*28db0*/  HMMA.1688.F32.TF32 R44, R224, R38.reuse, R68 ;  /* 0x00000026e02c723c */ /* 0x084ff00000081044 */
[----:B------:R-:W-:Y:S01]  /*28dc0*/  HMMA.1688.F32.TF32 R236, R220, R38, R236 ;  /* 0x00000026dcec723c */ /* 0x000fe200000810ec */
[----:B------:R-:W-:Y:S04]  /*28dd0*/  STL.64 [R1+0x170], R40 ;  /* 0x0001702801007387 */ /* 0x000fe80000100a00 */
[----:B------:R2:W-:Y:S04]  /*28de0*/  STL.64 [R1+0x178], R42 ;  /* 0x0001782a01007387 */ /* 0x0005e80000100a00 */
[----:B------:R-:W-:Y:S04]  /*28df0*/  STL.64 [R1+0x160], R48 ;  /* 0x0001603001007387 */ /* 0x000fe80000100a00 */
[----:B------:R3:W-:Y:S01]  /*28e00*/  STL.64 [R1+0x168], R50 ;  /* 0x0001683201007387 */ /* 0x0007e20000100a00 */
[C---:B--2---:R-:W-:Y:S03]  /*28e10*/  HMMA.1688.F32.TF32 R40, R224.reuse, R34, R72 ;  /* 0x00000022e028723c */ /* 0x044fe60000081048 */
[----:B------:R-:W-:Y:S02]  /*28e20*/  STL.64 [R1+0x150], R44 ;  /* 0x0001502c01007387 */ /* 0x000fe40000100a00 */
[----:B------:R-:W-:Y:S01]  /*28e30*/  IMAD.MOV.U32 R29, RZ, RZ, R236 ;  /* 0x000000ffff1d7224 */ /* 0x000fe200078e00ec */
[----:B------:R-:W-:Y:S01]  /*28e40*/  MOV R28, R237 ;  /* 0x000000ed001c7202 */ /* 0x000fe20000000f00 */
[----:B------:R2:W-:Y:S01]  /*28e50*/  STL.64 [R1+0x158], R46 ;  /* 0x0001582e01007387 */ /* 0x0005e20000100a00 */
[----:B---3--:R-:W-:Y:S01]  /*28e60*/  HMMA.1688.F32.TF32 R48, R224, R30, R76 ;  /* 0x0000001ee030723c */ /* 0x008fe2000008104c */
[----:B------:R-:W-:Y:S01]  /*28e70*/  IMAD.MOV.U32 R25, RZ, RZ, R238 ;  /* 0x000000ffff197224 */ /* 0x000fe200078e00ee */
[----:B------:R-:W-:-:S06]  /*28e80*/  MOV R24, R239 ;  /* 0x000000ef00187202 */ /* 0x000fcc0000000f00 */
[----:B--2---:R-:W-:Y:S08]  /*28e90*/  HMMA.1688.F32.TF32 R44, R224, R26, R80 ;  /* 0x0000001ae02c723c */ /* 0x004ff00000081050 */
[C---:B-1----:R-:W-:Y:S08]  /*28ea0*/  HMMA.1688.F32.TF32 R236, R228.reuse, R14, R92 ;  /* 0x0000000ee4ec723c */ /* 0x042ff0000008105c */
[----:B------:R-:W-:Y:S01]  /*28eb0*/  HMMA.1688.F32.TF32 R96, R228, R10, R96 ;  /* 0x0000000ae460723c */ /* 0x000fe20000081060 */
        /* <DEDUP_REMOVED lines=8> */
[----:B------:R-:W-:Y:S04]  /*28f40*/  STL [R1+0x2970], R238 ;  /* 0x002970ee01007387 */ /* 0x000fe80000100800 */
[----:B------:R-:W-:Y:S04]  /*28f50*/  STL [R1+0x296c], R239 ;  /* 0x00296cef01007387 */ /* 0x000fe80000100800 */
[----:B------:R1:W-:Y:S04]  /*28f60*/  STL [R1+0x2958], R96 ;  /* 0x0029586001007387 */ /* 0x0003e80000100800 */
[----:B------:R2:W-:Y:S04]  /*28f70*/  STL [R1+0x2954], R97 ;  /* 0x0029546101007387 */ /* 0x0005e80000100800 */
[----:B------:R3:W-:Y:S01]  /*28f80*/  STL [R1+0x2950], R98 ;  /* 0x0029506201007387 */ /* 0x0007e20000100800 */
[----:B-1----:R-:W-:-:S03]  /*28f90*/  IMAD.MOV.U32 R96, RZ, RZ, R101 ;  /* 0x000000ffff607224 */ /* 0x002fc600078e0065 */
[----:B------:R1:W-:Y:S01]  /*28fa0*/  STL [R1+0x294c], R99 ;  /* 0x00294c6301007387 */ /* 0x0003e20000100800 */
[----:B--2---:R-:W-:-:S03]  /*28fb0*/  MOV R97, R102 ;  /* 0x0000006600617202 */ /* 0x004fc60000000f00 */
[----:B------:R-:W2:Y:S01]  /*28fc0*/  LDL.LU R101, [R1+0x29e0] ;  /* 0x0029e00001657983 */ /* 0x000ea20000300800 */
[----:B---3--:R-:W-:-:S03]  /*28fd0*/  IMAD.MOV.U32 R98, RZ, RZ, R103 ;  /* 0x000000ffff627224 */ /* 0x008fc600078e0067 */
[----:B------:R-:W2:Y:S01]  /*28fe0*/  LDL.LU R102, [R1+0x29dc] ;  /* 0x0029dc0001667983 */ /* 0x000ea20000300800 */
[----:B------:R-:W-:Y:S01]  /*28ff0*/  IMAD.MOV.U32 R92, RZ, RZ, R107 ;  /* 0x000000ffff5c7224 */ /* 0x000fe200078e006b */
[----:B-1----:R-:W-:Y:S02]  /*29000*/  MOV R99, R106 ;  /* 0x0000006a00637202 */ /* 0x002fe40000000f00 */
[----:B------:R-:W2:Y:S04]  /*29010*/  LDL.LU R103, [R1+0x29d8] ;  /* 0x0029d80001677983 */ /* 0x000ea80000300800 */
[----:B------:R-:W3:Y:S04]  /*29020*/  LDL.LU R106, [R1+0x29d4] ;  /* 0x0029d400016a7983 */ /* 0x000ee80000300800 */
[----:B------:R-:W3:Y:S01]  /*29030*/  LDL.LU R107, [R1+0x29d0] ;  /* 0x0029d000016b7983 */ /* 0x000ee20000300800 */
[----:B------:R-:W-:Y:S01]  /*29040*/  MOV R93, R109 ;  /* 0x0000006d005d7202 */ /* 0x000fe20000000f00 */
[----:B------:R-:W-:Y:S01]  /*29050*/  IMAD.MOV.U32 R94, RZ, RZ, R110 ;  /* 0x000000ffff5e7224 */ /* 0x000fe200078e006e */
[----:B------:R-:W-:Y:S01]  /*29060*/  MOV R95, R111 ;  /* 0x0000006f005f7202 */ /* 0x000fe20000000f00 */
[----:B------:R-:W4:Y:S04]  /*29070*/  LDL.LU R109, [R1+0x29cc] ;  /* 0x0029cc00016d7983 */ /* 0x000f280000300800 */
[----:B------:R-:W4:Y:S04]  /*29080*/  LDL.LU R110, [R1+0x29c8] ;  /* 0x0029c800016e7983 */ /* 0x000f280000300800 */
[----:B------:R-:W4:Y:S01]  /*29090*/  LDL.LU R111, [R1+0x29c4] ;  /* 0x0029c400016f7983 */ /* 0x000f220000300800 */
[----:B------:R-:W-:-:S15]  /*290a0*/  HMMA.1688.F32.TF32 R40, R224, R22, R84 ;  /* 0x00000016e028723c */ /* 0x000fde0000081054 */
[----:B------:R-:W-:-:S04]  /*290b0*/  NOP ;  /* 0x0000000000007918 */ /* 0x000fc80000000000 */
[----:B------:R-:W-:Y:S01]  /*290c0*/  IMAD.MOV.U32 R5, RZ, RZ, R40 ;  /* 0x000000ffff057224 */ /* 0x000fe200078e0028 */
[----:B------:R-:W-:Y:S01]  /*290d0*/  MOV R4, R41 ;  /* 0x0000002900047202 */ /* 0x000fe20000000f00 */
[----:B------:R-:W-:Y:S01]  /*290e0*/  IMAD.MOV.U32 R2, RZ, RZ, R42 ;  /* 0x000000ffff027224 */ /* 0x000fe200078e002a */
[----:B------:R-:W-:Y:S01]  /*290f0*/  MOV R0, R43 ;  /* 0x0000002b00007202 */ /* 0x000fe20000000f00 */
[C---:B--2---:R-:W-:Y:S08]  /*29100*/  HMMA.1688.F32.TF32 R100, R228.reuse, R38, R100 ;  /* 0x00000026e464723c */ /* 0x044ff00000081064 */
[C---:B---3--:R-:W-:Y:S11]  /*29110*/  HMMA.1688.F32.TF32 R104, R228.reuse, R34, R104 ;  /* 0x00000022e468723c */ /* 0x048ff60000081068 */
[----:B------:R1:W-:Y:S04]  /*29120*/  STL [R1+0x2920], R100 ;  /* 0x0029206401007387 */ /* 0x0003e80000100800 */
[----:B------:R2:W-:Y:S04]  /*29130*/  STL [R1+0x291c], R101 ;  /* 0x00291c6501007387 */ /* 0x0005e80000100800 */
[----:B------:R3:W-:Y:S01]  /*29140*/  STL [R1+0x2918], R102 ;  /* 0x0029186601007387 */ /* 0x0007e20000100800 */
[----:B----4-:R-:W-:Y:S03]  /*29150*/  HMMA.1688.F32.TF32 R40, R228, R30, R108 ;  /* 0x0000001ee428723c */ /* 0x010fe6000008106c */
[----:B------:R4:W-:Y:S01]  /*29160*/  STL [R1+0x2914], R103 ;  /* 0x0029146701007387 */ /* 0x0009e20000100800 */
[----:B------:R-:W-:-:S03]  /*29170*/  IMAD.MOV.U32 R108, RZ, RZ, R115 ;  /* 0x000000ffff6c7224 */ /* 0x000fc600078e0073 */
[----:B------:R-:W-:Y:S04]  /*29180*/  STL [R1+0x292c], R104 ;  /* 0x00292c6801007387 */ /* 0x000fe80000100800 */
[----:B------:R-:W-:Y:S04]  /*29190*/  STL [R1+0x2928], R105 ;  /* 0x0029286901007387 */ /* 0x000fe80000100800 */
[----:B------:R-:W-:Y:S04]  /*291a0*/  STL [R1+0x2924], R106 ;  /* 0x0029246a01007387 */ /* 0x000fe80000100800 */
[----:B------:R-:W-:Y:S04]  /*291b0*/  STL [R1+0x2910], R107 ;  /* 0x0029106b01007387 */ /* 0x000fe80000100800 */
[----:B------:R-:W4:Y:S01]  /*291c0*/  LDL.LU R115, [R1+0x29c0] ;  /* 0x0029c00001737983 */ /* 0x000f220000300800 */
[----:B------:R-:W-:Y:S01]  /*291d0*/  MOV R109, R125 ;  /* 0x0000007d006d7202 */ /* 0x000fe20000000f00 */
[----:B------:R-:W-:Y:S01]  /*291e0*/  IMAD.MOV.U32 R110, RZ, RZ, R126 ;  /* 0x000000ffff6e7224 */ /* 0x000fe200078e007e */
[----:B------:R-:W-:Y:S01]  /*291f0*/  MOV R111, R127 ;  /* 0x0000007f006f7202 */ /* 0x000fe20000000f00 */
[----:B------:R-:W4:Y:S04]  /*29200*/  LDL.LU R125, [R1+0x29bc] ;  /* 0x0029bc00017d7983 */ /* 0x000f280000300800 */
[----:B------:R-:W4:Y:S04]  /*29210*/  LDL.LU R126, [R1+0x29b8] ;  /* 0x0029b800017e7983 */ /* 0x000f280000300800 */
[----:B------:R-:W4:Y:S04]  /*29220*/  LDL.LU R127, [R1+0x29b4] ;  /* 0x0029b400017f7983 */ /* 0x000f280000300800 */
[----:B------:R-:W-:Y:S04]  /*29230*/  STL [R1+0x2934], R40 ;  /* 0x0029342801007387 */ /* 0x000fe80000100800 */
[----:B------:R-:W-:Y:S04]  /*29240*/  STL [R1+0x2930], R41 ;  /* 0x0029302901007387 */ /* 0x000fe80000100800 */
[----:B------:R-:W-:Y:S04]  /*29250*/  STL [R1+0x290c], R42 ;  /* 0x00290c2a01007387 */ /* 0x000fe80000100800 */
[----:B------:R-:W-:Y:S01]  /*29260*/  STL [R1+0x2908], R43 ;  /* 0x0029082b01007387 */ /* 0x000fe20000100800 */
[----:B-1----:R-:W-:Y:S01]  /*29270*/  IMAD.MOV.U32 R100, RZ, RZ, R116 ;  /* 0x000000ffff647224 */ /* 0x002fe200078e0074 */
[----:B--2---:R-:W-:Y:S01]  /*29280*/  MOV R101, R117 ;  /* 0x0000007500657202 */ /* 0x004fe20000000f00 */
[----:B---3--:R-:W-:Y:S01]  /*29290*/  IMAD.MOV.U32 R102, RZ, RZ, R118 ;  /* 0x000000ffff667224 */ /* 0x008fe200078e0076 */
[----:B----4-:R-:W-:Y:S01]  /*292a0*/  MOV R103, R119 ;  /* 0x0000007700677202 */ /* 0x010fe20000000f00 */
[----:B------:R-:W-:Y:S01]  /*292b0*/  HMMA.1688.F32.TF32 R44, R228, R26, R112 ;  /* 0x0000001ae42c723c */ /* 0x000fe20000081070 */
[----:B------:R-:W-:Y:S01]  /*292c0*/  IMAD.MOV.U32 R112, RZ, RZ, R120 ;  /* 0x000000ffff707224 */ /* 0x000fe200078e0078 */
[----:B------:R-:W-:Y:S01]  /*292d0*/  MOV R113, R121 ;  /* 0x0000007900717202 */ /* 0x000fe20000000f00 */
[----:B------:R-:W2:Y:S01]  /*292e0*/  LDL.LU R120, [R1+0x29b0] ;  /* 0x0029b00001787983 */ /* 0x000ea20000300800 */
[----:B------:R-:W-:Y:S01]  /*292f0*/  IMAD.MOV.U32 R114, RZ, RZ, R122 ;  /* 0x000000ffff727224 */ /* 0x000fe200078e007a */
[----:B------:R-:W-:-:S02]  /*29300*/  MOV R115, R123 ;  /* 0x0000007b00737202 */ /* 0x000fc40000000f00 */
        /* <DEDUP_REMOVED lines=11> */
[-C--:B------:R-:W-:Y:S03]  /*293c0*/  HMMA.1688.F32.TF32 R240, R220, R10.reuse, R240 ;  /* 0x0000000adcf0723c */ /* 0x080fe600000810f0 */
[----:B------:R-:W-:Y:S04]  /*293d0*/  STL [R1+0x2944], R44 ;  /* 0x0029442c01007387 */ /* 0x000fe80000100800 */
[----:B------:R-:W-:Y:S01]  /*293e0*/  LDS R220, [R3+UR7+0x6380] ;  /* 0x0063800703dc7984 */ /* 0x000fe20008000800 */
[C---:B------:R-:W-:Y:S03]  /*293f0*/  HMMA.1688.F32.TF32 R60, R232.reuse, R10, R128 ;  /* 0x0000000ae83c723c */ /* 0x040fe60000081080 */
[----:B------:R-:W-:Y:S04]  /*29400*/  LDS R222, [R3+UR7+0x7380] ;  /* 0x0073800703de7984 */ /* 0x000fe80008000800 */
[----:B------:R-:W-:Y:S04]  /*29410*/  LDS R221, [R7+UR7+0x6380] ;  /* 0x0063800707dd7984 */ /* 0x000fe80008000800 */
[----:B------:R-:W-:Y:S01]  /*29420*/  IMAD.MOV.U32 R21, RZ, RZ, R240 ;  /* 0x000000ffff157224 */ /* 0x000fe200078e00f0 */
[----:B------:R-:W-:Y:S01]  /*29430*/  MOV R20, R241 ;  /* 0x000000f100147202 */ /* 0x000fe20000000f00 */
[----:B------:R-:W-:Y:S01]  /*29440*/  IMAD.MOV.U32 R17, RZ, RZ, R242 ;  /* 0x000000ffff117224 */ /* 0x000fe200078e00f2 */
[----:B------:R-:W-:Y:S01]  /*29450*/  MOV R16, R243 ;  /* 0x000000f300107202 */ /* 0x000fe20000000f00 */
[----:B------:R-:W-:Y:S01]  /*29460*/  HMMA.1688.F32.TF32 R64, R232, R38, R132 ;  /* 0x00000026e840723c */ /* 0x000fe20000081084 */
[----:B------:R-:W-:Y:S07]  /*29470*/  LDS R223, [R7+UR7+0x7380] ;  /* 0x0073800707df7984 */ /* 0x000fee0008000800 */
[----:B------:R-:W-:Y:S01]  /*29480*/  HMMA.1688.F32.TF32 R240, R224, R18, R88 ;  /* 0x00000012e0f0723c */ /* 0x000fe20000081058 */
[----:B------:R-:W-:Y:S04]  /*29490*/  LDS R88, [R3+UR7+0x6200] ;  /* 0x0062000703587984 */ /* 0x000fe80008000800 */
[----:B------:R-:W-:Y:S04]  /*294a0*/  LDS R90, [R3+UR7+0x7200] ;  /* 0x00720007035a7984 */ /* 0x000fe80008000800 */
[----:B------:R-:W-:Y:S04]  /*294b0*/  LDS R89, [R7+UR7+0x6200] ;  /* 0x0062000707597984 */ /* 0x000fe80008000800 */
[----:B------:R-:W4:Y:S04]  /*294c0*/  LDS R91, [R7+UR7+0x7200] ;  /* 0x00720007075b7984 */ /* 0x000f280008000800 */
[----:B------:R-:W-:Y:S04]  /*294d0*/  STL [R1+0x2940], R45 ;  /* 0x0029402d01007387 */ /* 0x000fe80000100800 */
[----:B------:R-:W-:Y:S04]  /*294e0*/  STL [R1+0x293c], R46 ;  /* 0x00293c2e01007387 */ /* 0x000fe80000100800 */
[----:B------:R-:W-:Y:S01]  /*294f0*/  STL [R1+0x2938], R47 ;  /* 0x0029382f01007387 */ /* 0x000fe20000100800 */
[C---:B------:R-:W-:Y:S03]  /*29500*/  HMMA.1688.F32.TF32 R56, R232.reuse, R14, R124 ;  /* 0x0000000ee838723c */ /* 0x040fe6000008107c */
[----:B------:R-:W-:Y:S04]  /*29510*/  LDS R224, [R3+UR7+0x6300] ;  /* 0x0063000703e07984 */ /* 0x000fe80008000800 */
[----:B------:R-:W-:Y:S01]  /*29520*/  LDS R226, [R3+UR7+0x7300] ;  /* 0x0073000703e27984 */ /* 0x000fe20008000800 */
[----:B------:R-:W-:Y:S03]  /*29530*/  HMMA.1688.F32.TF32 R68, R232, R34, R136 ;  /* 0x00000022e844723c */ /* 0x000fe60000081088 */
[----:B------:R-:W-:Y:S04]  /*29540*/  LDS R225, [R7+UR7+0x6300] ;  /* 0x0063000707e17984 */ /* 0x000fe80008000800 */
[----:B------:R-:W-:Y:S01]  /*29550*/  LDS R227, [R7+UR7+0x7300] ;  /* 0x0073000707e37984 */ /* 0x000fe20008000800 */
[C---:B--2---:R-:W-:Y:S08]  /*29560*/  HMMA.1688.F32.TF32 R52, R228.reuse, R18, R120 ;  /* 0x00000012e434723c */ /* 0x044ff00000081078 */
[----:B---3--:R-:W-:Y:S01]  /*29570*/  HMMA.1688.F32.TF32 R48, R228, R22, R116 ;  /* 0x00000016e430723c */ /* 0x008fe20000081074 */
[----:B------:R-:W-:Y:S04]  /*29580*/  LDS R228, [R3+UR7+0x6280] ;  /* 0x0062800703e47984 */ /* 0x000fe80008000800 */
[----:B------:R-:W-:Y:S03]  /*29590*/  LDS R230, [R3+UR7+0x7280] ;  /* 0x0072800703e67984 */ /* 0x000fe60008000800 */
[C---:B----4-:R-:W-:Y:S01]  /*295a0*/  HMMA.1688.F32.TF32 R40, R88.reuse, R14, R236 ;  /* 0x0000000e5828723c */ /* 0x050fe200000810ec */
[----:B------:R-:W-:Y:S10]  /*295b0*/  LDS R229, [R7+UR7+0x6280] ;  /* 0x0062800707e57984 */ /* 0x000ff40008000800 */
[----:B------:R-:W-:Y:S04]  /*295c0*/  STL [R1+0x2964], R48 ;  /* 0x0029643001007387 */ /* 0x000fe80000100800 */
[----:B------:R-:W-:Y:S04]  /*295d0*/  STL [R1+0x2960], R49 ;  /* 0x0029603101007387 */ /* 0x000fe80000100800 */
[----:B------:R-:W-:Y:S04]  /*295e0*/  STL [R1+0x295c], R50 ;  /* 0x00295c3201007387 */ /* 0x000fe80000100800 */
[----:B------:R1:W-:Y:S04]  /*295f0*/  STL [R1+0x2948], R51 ;  /* 0x0029483301007387 */ /* 0x0003e80000100800 */
[----:B------:R-:W-:Y:S04]  /*29600*/  STL [R1+0x2984], R52 ;  /* 0x0029843401007387 */ /* 0x000fe80000100800 */
[----:B------:R-:W-:Y:S04]  /*29610*/  STL [R1+0x2980], R53 ;  /* 0x0029803501007387 */ /* 0x000fe80000100800 */
[----:B------:R-:W-:Y:S04]  /*29620*/  STL [R1+0x297c], R54 ;  /* 0x00297c3601007387 */ /* 0x000fe80000100800 */
[----:B------:R2:W-:Y:S04]  /*29630*/  STL [R1+0x2968], R55 ;  /* 0x0029683701007387 */ /* 0x0005e80000100800 */
[----:B------:R-:W2:Y:S04]  /*29640*/  LDL.LU R236, [R1+0x80] ;  /* 0x0000800001ec7983 */ /* 0x000ea80000300800 */
[----:B------:R-:W2:Y:S04]  /*29650*/  LDL.LU R237, [R1+0x84] ;  /* 0x0000840001ed7983 */ /* 0x000ea80000300800 */
[----:B------:R-:W2:Y:S04]  /*29660*/  LDL.LU R238, [R1+0x88] ;  /* 0x0000880001ee7983 */ /* 0x000ea80000300800 */
[----:B------:R-:W2:Y:S01]  /*29670*/  LDL.LU R239, [R1+0x8c] ;  /* 0x00008c0001ef7983 */ /* 0x000ea20000300800 */
[C---:B-1----:R-:W-:Y:S03]  /*29680*/  HMMA.1688.F32.TF32 R48, R88.reuse, R30, R92 ;  /* 0x0000001e5830723c */ /* 0x042fe6000008105c */
[----:B------:R-:W3:Y:S04]  /*29690*/  LDL.LU R92, [R1+0x70] ;  /* 0x00007000015c7983 */ /* 0x000ee80000300800 */
[----:B------:R-:W3:Y:S04]  /*296a0*/  LDL.LU R93, [R1+0x74] ;  /* 0x00007400015d7983 */ /* 0x000ee80000300800 */
[----:B------:R-:W3:Y:S04]  /*296b0*/  LDL.LU R94, [R1+0x78] ;  /* 0x00007800015e7983 */ /* 0x000ee80000300800 */
[----:B------:R-:W3:Y:S01]  /*296c0*/  LDL.LU R95, [R1+0x7c] ;  /* 0x00007c00015f7983 */ /* 0x000ee20000300800 */
[C---:B------:R-:W-:Y:S01]  /*296d0*/  HMMA.1688.F32.TF32 R44, R88.reuse, R10, R100 ;  /* 0x0000000a582c723c */ /* 0x040fe20000081064 */
[----:B------:R-:W-:Y:S01]  /*296e0*/  IMAD.MOV.U32 R129, RZ, RZ, R42 ;  /* 0x000000ffff817224 */ /* 0x000fe200078e002a */
[----:B------:R-:W-:Y:S01]  /*296f0*/  MOV R128, R43 ;  /* 0x0000002b00807202 */ /* 0x000fe20000000f00 */
[----:B------:R-:W-:Y:S01]  /*29700*/  IMAD.MOV.U32 R131, RZ, RZ, R40 ;  /* 0x000000ffff837224 */ /* 0x000fe200078e0028 */
[----:B------:R-:W-:Y:S01]  /*29710*/  MOV R130, R41 ;  /* 0x0000002900827202 */ /* 0x000fe20000000f00 */
[----:B------:R-:W4:Y:S04]  /*29720*/  LDL.LU R132, [R1+0x60] ;  /* 0x0000600001847983 */ /* 0x000f280000300800 */
[----:B------:R-:W4:Y:S04]  /*29730*/  LDL.LU R133, [R1+0x64] ;  /* 0x0000640001857983 */ /* 0x000f280000300800 */
[----:B------:R-:W4:Y:S04]  /*29740*/  LDL.LU R134, [R1+0x68] ;  /* 0x0000680001867983 */ /* 0x000f280000300800 */
[----:B------:R-:W4:Y:S02]  /*29750*/  LDL.LU R135, [R1+0x6c] ;  /* 0x00006c0001877983 */ /* 0x000f240000300800 */
[----:B------:R-:W-:Y:S01]  /*29760*/  IMAD.MOV.U32 R103, RZ, RZ, R44 ;  /* 0x000000ffff677224 */ /* 0x000fe200078e002c */
[----:B------:R-:W-:Y:S01]  /*29770*/  MOV R107, R45 ;  /* 0x0000002d006b7202 */ /* 0x000fe20000000f00 */
[----:B------:R-:W-:Y:S01]  /*29780*/  IMAD.MOV.U32 R42, RZ, RZ, R46 ;  /* 0x000000ffff2a7224 */ /* 0x000fe200078e002e */
[----:B------:R-:W-:Y:S01]  /*29790*/  MOV R43, R47 ;  /* 0x0000002f002b7202 */ /* 0x000fe20000000f00 */
[----:B------:R-:W4:Y:S01]  /*297a0*/  LDL.LU R124, [R1+0x50] ;  /* 0x00005000017c7983 */ /* 0x000f220000300800 */
[----:B------:R-:W-:Y:S03]  /*297b0*/  HMMA.1688.F32.TF32 R44, R88, R38, R112 ;  /* 0x00000026582c723c */ /* 0x000fe60000081070 */
[----:B------:R-:W4:Y:S04]  /*297c0*/  LDL.LU R125, [R1+0x54] ;  /* 0x00005400017d7983 */ /* 0x000f280000300800 */
[----:B------:R-:W4:Y:S04]  /*297d0*/  LDL.LU R126, [R1+0x58] ;  /* 0x00005800017e7983 */ /* 0x000f280000300800 */
[----:B------:R-:W4:Y:S04]  /*297e0*/  LDL.LU R127, [R1+0x5c] ;  /* 0x00005c00017f7983 */ /* 0x000f280000300800 */
[----:B------:R-:W4:Y:S04]  /*297f0*/  LDS R231, [R7+UR7+0x7280] ;  /* 0x0072800707e77984 */ /* 0x000f280008000800 */
[----:B------:R-:W-:Y:S01]  /*29800*/  IMAD.MOV.U32 R106, RZ, RZ, R44 ;  /* 0x000000ffff6a7224 */ /* 0x000fe200078e002c */
[----:B------:R-:W-:Y:S01]  /*29810*/  MOV R100, R45 ;  /* 0x0000002d00647202 */ /* 0x000fe20000000f00 */
[----:B------:R-:W-:Y:S01]  /*29820*/  IMAD.MOV.U32 R101, RZ, RZ, R46 ;  /* 0x000000ffff657224 */ /* 0x000fe200078e002e */
[----:B------:R-:W-:-:S02]  /*29830*/  MOV R102, R47 ;  /* 0x0000002f00667202 */ /* 0x000fc40000000f00 */
[C---:B------:R-:W-:Y:S01]  /*29840*/  HMMA.1688.F32.TF32 R44, R88.reuse, R34, R108 ;  /* 0x00000022582c723c */ /* 0x040fe2000008106c */
[----:B------:R-:W4:Y:S04]  /*29850*/  LDL.LU R108, [R1+0x40] ;  /* 0x00004000016c7983 */ /* 0x000f280000300800 */
        /* <DEDUP_REMOVED lines=17> */
[----:B------:R-:W4:Y:S04]  /*29970*/  LDL.LU R117, [R1+0x24] ;  /* 0x0000240001757983 */ /* 0x000f280000300800 */
[----:B------:R-:W4:Y:S01]  /*29980*/  LDL.LU R118, [R1+0x28] ;  /* 0x0000280001767983 */ /* 0x000f220000300800 */
[----:B------:R-:W-:Y:S01]  /*29990*/  IMAD.MOV.U32 R97, RZ, RZ, R48 ;  /* 0x000000ffff617224 */ /* 0x000fe200078e0030 */
[----:B------:R-:W-:-:S02]  /*299a0*/  MOV R98, R49 ;  /* 0x0000003100627202 */ /* 0x000fc40000000f00 */
[----:B------:R-:W4:Y:S01]  /*299b0*/  LDL.LU R119, [R1+0x2c] ;  /* 0x00002c0001777983 */ /* 0x000f220000300800 */
[----:B------:R-:W-:-:S03]  /*299c0*/  IMAD.MOV.U32 R99, RZ, RZ, R50 ;  /* 0x000000ffff637224 */ /* 0x000fc600078e0032 */
[----:B------:R-:W4:Y:S04]  /*299d0*/  LDL.LU R120, [R1+0x10] ;  /* 0x0000100001787983 */ /* 0x000f280000300800 */
[----:B------:R-:W4:Y:S04]  /*299e0*/  LDL.LU R121, [R1+0x14] ;  /* 0x0000140001797983 */ /* 0x000f280000300800 */
[----:B------:R-:W4:Y:S04]  /*299f0*/  LDL.LU R122, [R1+0x18] ;  /* 0x00001800017a7983 */ /* 0x000f280000300800 */
[----:B------:R-:W4:Y:S01]  /*29a00*/  LDL.LU R123, [R1+0x1c] ;  /* 0x00001c00017b7983 */ /* 0x000f220000300800 */
[----:B--2---:R-:W-:-:S15]  /*29a10*/  HMMA.1688.F32.TF32 R52, R88, R22, R236 ;  /* 0x000000165834723c */ /* 0x004fde00000810ec */
[----:B------:R-:W-:-:S04]  /*29a20*/  NOP ;  /* 0x0000000000007918 */ /* 0x000fc80000000000 */
[----:B------:R-:W-:Y:S01]  /*29a30*/  MOV R48, R52 ;  /* 0x0000003400307202 */ /* 0x000fe20000000f00 */
[----:B------:R-:W-:Y:S01]  /*29a40*/  IMAD.MOV.U32 R49, RZ, RZ, R53 ;  /* 0x000000ffff317224 */ /* 0x000fe200078e0035 */
[----:B------:R-:W-:Y:S01]  /*29a50*/  MOV R50, R54 ;  /* 0x0000003600327202 */ /* 0x000fe20000000f00 */
[----:B------:R-:W-:Y:S02]  /*29a60*/  IMAD.MOV.U32 R96, RZ, RZ, R55 ;  /* 0x000000ffff607224 */ /* 0x000fe400078e0037 */
[----:B---3--:R-:W-:Y:S01]  /*29a70*/  HMMA.1688.F32.TF32 R52, R88, R18, R92 ;  /* 0x000000125834723c */ /* 0x008fe2000008105c */
[----:B------:R-:W2:Y:S04]  /*29a80*/  LDL.LU R92, [R1] ;  /* 0x00000000015c7983 */ /* 0x000ea80000300800 */
[----:B------:R-:W2:Y:S04]  /*29a90*/  LDL.LU R93, [R1+0x4] ;  /* 0x00000400015d7983 */ /* 0x000ea80000300800 */
[----:B------:R-:W2:Y:S04]  /*29aa0*/  LDL.LU R94, [R1+0x8] ;  /* 0x00000800015e7983 */ /* 0x000ea80000300800 */
[----:B------:R-:W2:Y:S01]  /*29ab0*/  LDL.LU R95, [R1+0xc] ;  /* 0x00000c00015f7983 */ /* 0x000ea20000300800 */
[C---:B------:R-:W-:Y:S08]  /*29ac0*/  HMMA.1688.F32.TF32 R72, R232.reuse, R30, R140 ;  /* 0x0000001ee848723c */ /* 0x040ff0000008108c */
[C---:B------:R-:W-:Y:S08]  /*29ad0*/  HMMA.1688.F32.TF32 R76, R232.reuse, R26, R144 ;  /* 0x0000001ae84c723c */ /* 0x040ff00000081090 */
[C---:B------:R-:W-:Y:S08]  /*29ae0*/  HMMA.1688.F32.TF32 R80, R232.reuse, R22, R148 ;  /* 0x00000016e850723c */ /* 0x040ff00000081094 */
[----:B------:R-:W-:Y:S08]  /*29af0*/  HMMA.1688.F32.TF32 R84, R232, R18, R152 ;  /* 0x00000012e854723c */ /* 0x000ff00000081098 */
[C---:B----4-:R-:W-:Y:S08]  /*29b00*/  HMMA.1688.F32.TF32 R232, R228.reuse, R10, R124 ;  /* 0x0000000ae4e8723c */ /* 0x050ff0000008107c */
[C---:B------:R-:W-:Y:S11]  /*29b10*/  HMMA.1688.F32.TF32 R108, R228.reuse, R38, R108 ;  /* 0x00000026e46c723c */ /* 0x040ff6000008106c */
[----:B------:R-:W-:Y:S01]  /*29b20*/  STL [R1+0x284c], R232 ;  /* 0x00284ce801007387 */ /* 0x000fe20000100800 */
[C---:B------:R-:W-:Y:S03]  /*29b30*/  HMMA.1688.F32.TF32 R112, R228.reuse, R34, R112 ;  /* 0x00000022e470723c */ /* 0x040fe60000081070 */
[----:B------:R-:W-:Y:S04]  /*29b40*/  STL [R1+0x2848], R233 ;  /* 0x002848e901007387 */ /* 0x000fe80000100800 */
[----:B------:R-:W-:Y:S01]  /*29b50*/  STL [R1+0x2844], R234 ;  /* 0x002844ea01007387 */ /* 0x000fe20000100800 */
[C---:B------:R-:W-:Y:S03]  /*29b60*/  HMMA.1688.F32.TF32 R116, R228.reuse, R30, R116 ;  /* 0x0000001ee474723c */ /* 0x040fe60000081074 */
[----:B------:R-:W-:Y:S04]  /*29b70*/  STL [R1+0x2840], R235 ;  /* 0x002840eb01007387 */ /* 0x000fe80000100800 */
[----:B------:R-:W-:Y:S01]  /*29b80*/  STL [R1+0x285c], R108 ;  /* 0x00285c6c01007387 */ /* 0x000fe20000100800 */
[C---:B------:R-:W-:Y:S08]  /*29b90*/  HMMA.1688.F32.TF32 R88, R228.reuse, R14, R132 ;  /* 0x0000000ee458723c */ /* 0x040ff00000081084 */
[----:B------:R-:W-:Y:S01]  /*29ba0*/  HMMA.1688.F32.TF32 R120, R228, R26, R120 ;  /* 0x0000001ae478723c */ /* 0x000fe20000081078 */
[----:B------:R-:W-:Y:S04]  /*29bb0*/  STL [R1+0x2858], R109 ;  /* 0x0028586d01007387 */ /* 0x000fe80000100800 */
[----:B------:R1:W-:Y:S04]  /*29bc0*/  STL [R1+0x2854], R110 ;  /* 0x0028546e01007387 */ /* 0x0003e80000100800 */
[----:B------:R3:W-:Y:S04]  /*29bd0*/  STL [R1+0x2850], R111 ;  /* 0x0028506f01007387 */ /* 0x0007e80000100800 */
[----:B------:R4:W-:Y:S04]  /*29be0*/  STL [R1+0x2868], R112 ;  /* 0x0028687001007387 */ /* 0x0009e80000100800 */
[----:B------:R1:W-:Y:S04]  /*29bf0*/  STL [R1+0x2864], R113 ;  /* 0x0028647101007387 */ /* 0x0003e80000100800 */
[----:B------:R1:W-:Y:S04]  /*29c00*/  STL [R1+0x2860], R114 ;  /* 0x0028607201007387 */ /* 0x0003e80000100800 */
        /* <DEDUP_REMOVED lines=9> */
[----:B------:R-:W-:Y:S01]  /*29ca0*/  HMMA.1688.F32.TF32 R132, R224, R14, R160 ;  /* 0x0000000ee084723c */ /* 0x000fe200000810a0 */
[----:B------:R-:W-:Y:S01]  /*29cb0*/  IMAD.MOV.U32 R160, RZ, RZ, R166 ;  /* 0x000000ffffa07224 */ /* 0x000fe200078e00a6 */
[----:B------:R-:W-:Y:S01]  /*29cc0*/  MOV R161, R167 ;  /* 0x000000a700a17202 */ /* 0x000fe20000000f00 */
[----:B------:R-:W-:-:S05]  /*29cd0*/  IMAD.MOV.U32 R162, RZ, RZ, R6 ;  /* 0x000000ffffa27224 */ /* 0x000fca00078e0006 */
[----:B--2---:R-:W-:Y:S01]  /*29ce0*/  HMMA.1688.F32.TF32 R124, R228, R22, R92 ;  /* 0x00000016e47c723c */ /* 0x004fe2000008105c */
[----:B-1----:R-:W-:Y:S01]  /*29cf0*/  IMAD.MOV.U32 R110, RZ, RZ, R25 ;  /* 0x000000ffff6e7224 */ /* 0x002fe200078e0019 */
[----:B---3--:R-:W-:-:S06]  /*29d00*/  MOV R111, R24 ;  /* 0x00000018006f7202 */ /* 0x008fcc0000000f00 */
[C---:B------:R-:W-:Y:S08]  /*29d10*/  HMMA.1688.F32.TF32 R144, R224.reuse, R34, R172 ;  /* 0x00000022e090723c */ /* 0x040ff000000810ac */
[C---:B------:R-:W-:Y:S08]  /*29d20*/  HMMA.1688.F32.TF32 R140, R224.reuse, R38, R168 ;  /* 0x00000026e08c723c */ /* 0x040ff000000810a8 */
[----:B------:R-:W-:Y:S08]  /*29d30*/  HMMA.1688.F32.TF32 R152, R224, R26, R180 ;  /* 0x0000001ae098723c */ /* 0x000ff000000810b4 */
[----:B------:R-:W-:Y:S01]  /*29d40*/  HMMA.1688.F32.TF32 R228, R228, R18, R156 ;  /* 0x00000012e4e4723c */ /* 0x000fe2000008109c */
[----:B------:R-:W-:Y:S04]  /*29d50*/  STL [R1+0x2894], R124 ;  /* 0x0028947c01007387 */ /* 0x000fe80000100800 */
[----:B------:R-:W-:Y:S04]  /*29d60*/  STL [R1+0x2890], R125 ;  /* 0x0028907d01007387 */ /* 0x000fe80000100800 */
[----:B------:R-:W-:Y:S04]  /*29d70*/  STL [R1+0x288c], R126 ;  /* 0x00288c7e01007387 */ /* 0x000fe80000100800 */
[----:B------:R-:W-:Y:S01]  /*29d80*/  STL [R1+0x2888], R127 ;  /* 0x0028887f01007387 */ /* 0x000fe20000100800 */
[C---:B------:R-:W-:Y:S01]  /*29d90*/  HMMA.1688.F32.TF32 R212, R220.reuse, R26, R212 ;  /* 0x0000001adcd4723c */ /* 0x040fe200000810d4 */
[----:B----4-:R-:W-:Y:S01]  /*29da0*/  IMAD.MOV.U32 R112, RZ, RZ, R13 ;  /* 0x000000ffff707224 */ /* 0x010fe200078e000d */
[----:B------:R-:W-:Y:S01]  /*29db0*/  MOV R113, R12 ;  /* 0x0000000c00717202 */ /* 0x000fe20000000f00 */
[----:B------:R-:W-:Y:S01]  /*29dc0*/  IMAD.MOV.U32 R114, RZ, RZ, R9 ;  /* 0x000000ffff727224 */ /* 0x000fe200078e0009 */
[----:B------:R-:W-:Y:S01]  /*29dd0*/  MOV R115, R8 ;  /* 0x0000000800737202 */ /* 0x000fe20000000f00 */
[----:B------:R1:W-:Y:S04]  /*29de0*/  STL [R1+0x28a4], R228 ;  /* 0x0028a4e401007387 */ /* 0x0003e80000100800 */
[----:B------:R2:W-:Y:S04]  /*29df0*/  STL [R1+0x28a0], R229 ;  /* 0x0028a0e501007387 */ /* 0x0005e80000100800 */
[----:B------:R3:W-:Y:S04]  /*29e00*/  STL [R1+0x289c], R230 ;  /* 0x00289ce601007387 */ /* 0x0007e80000100800 */
[----:B------:R4:W-:Y:S04]  /*29e10*/  STL [R1+0x2898], R231 ;  /* 0x002898e701007387 */ /* 0x0009e80000100800 */
[----:B------:R-:W4:Y:S04]  /*29e20*/  LDL.LU R166, [R1+0x2990] ;  /* 0x0029900001a67983 */ /* 0x000f280000300800 */
[----:B------:R-:W4:Y:S04]  /*29e30*/  LDL.LU R167, [R1+0x298c] ;  /* 0x00298c0001a77983 */ /* 0x000f280000300800 */
[----:B------:R-:W4:Y:S01]  /*29e40*/  LDL.LU R6, [R1+0x2988] ;  /* 0x0029880001067983 */ /* 0x000f220000300800 */
[----:B-1----:R-:W-:Y:S01]  /*29e50*/  IMAD.MOV.U32 R228, RZ, RZ, R37 ;  /* 0x000000ffffe47224 */ /* 0x002fe200078e0025 */
[----:B--2---:R-:W-:Y:S01]  /*29e60*/  MOV R229, R36 ;  /* 0x0000002400e57202 */ /* 0x004fe20000000f00 */
[----:B------:R-:W-:Y:S01]  /*29e70*/  HMMA.1688.F32.TF32 R172, R220, R38, R200 ;  /* 0x00000026dcac723c */ /* 0x000fe200000810c8 */
[----:B------:R-:W-:Y:S04]  /*29e80*/  LDS R36, [R3+UR7+0x8000] ;  /* 0x0080000703247984 */ /* 0x000fe80008000800 */
[----:B------:R-:W-:Y:S04]  /*29e90*/  LDS R38, [R3+UR7+0x9000] ;  /* 0x0090000703267984 */ /* 0x000fe80008000800 */
[----:B------:R-:W-:Y:S04]  /*29ea0*/  LDS R37, [R7+UR7+0x8000] ;  /* 0x0080000707257984 */ /* 0x000fe80008000800 */
[----:B------:R-:W-:Y:S01]  /*29eb0*/  LDS R39, [R7+UR7+0x9000] ;  /* 0x0090000707277984 */ /* 0x000fe20008000800 */
[----:B------:R-:W-:Y:S03]  /*29ec0*/  HMMA.1688.F32.TF32 R148, R224, R30, R176 ;  /* 0x0000001ee094723c */ /* 0x000fe600000810b0 */
[----:B------:R-:W-:Y:S04]  /*29ed0*/  STL [R1+0x28b4], R132 ;  /* 0x0028b48401007387 */ /* 0x000fe80000100800 */
[----:B------:R-:W-:Y:S04]  /*29ee0*/  STL [R1+0x28b0], R133 ;  /* 0x0028b08501007387 */ /* 0x000fe80000100800 */
[----:B------:R-:W-:Y:S04]  /*29ef0*/  STL [R1+0x28ac], R134 ;  /* 0x0028ac8601007387 */ /* 0x000fe80000100800 */
[----:B------:R-:W-:Y:S01]  /*29f00*/  STL [R1+0x28a8], R135 ;  /* 0x0028a88701007387 */ /* 0x000fe20000100800 */
[----:B---3--:R-:W-:Y:S01]  /*29f10*/  IMAD.MOV.U32 R230, RZ, RZ, R33 ;  /* 0x000000ffffe67224 */ /* 0x008fe200078e0021 */
[----:B----4-:R-:W-:Y:S01]  /*29f20*/  MOV R231, R32 ;  /* 0x0000002000e77202 */ /* 0x010fe20000000f00 */
[----:B------:R-:W-:Y:S01]  /*29f30*/  HMMA.1688.F32.TF32 R204, R220, R34, R204 ;  /* 0x00000022dccc723c */ /* 0x000fe200000810cc */
[----:B------:R-:W-:Y:S01]  /*29f40*/  IMAD.MOV.U32 R108, RZ, RZ, R29 ;  /* 0x000000ffff6c7224 */ /* 0x000fe200078e001d */
[----:B------:R-:W-:-:S06]  /*29f50*/  MOV R109, R28 ;  /* 0x0000001c006d7202 */ /* 0x000fcc0000000f00 */
[----:B------:R-:W-:Y:S01]  /*29f60*/  HMMA.1688.F32.TF32 R208, R220, R30, R208 ;  /* 0x0000001edcd0723c */ /* 0x000fe200000810d0 */
[----:B------:R-:W-:Y:S01]  /*29f70*/  IMAD.MOV.U32 R232, RZ, RZ, R21 ;  /* 0x000000ffffe87224 */ /* 0x000fe200078e0015 */
[----:B------:R-:W-:Y:S01]  /*29f80*/  MOV R233, R20 ;  /* 0x0000001400e97202 */ /* 0x000fe20000000f00 */
[----:B------:R-:W-:Y:S01]  /*29f90*/  IMAD.MOV.U32 R234, RZ, RZ, R17 ;  /* 0x000000ffffea7224 */ /* 0x000fe200078e0011 */
[----:B------:R-:W-:Y:S01]  /*29fa0*/  MOV R235, R16 ;  /* 0x0000001000eb7202 */ /* 0x000fe20000000f00 */
[----:B------:R-:W-:Y:S01]  /*29fb0*/  IMAD.MOV.U32 R116, RZ, RZ, R251 ;  /* 0x000000ffff747224 */ /* 0x000fe200078e00fb */
[----:B------:R-:W-:Y:S01]  /*29fc0*/  MOV R117, R250 ;  /* 0x000000fa00757202 */ /* 0x000fe20000000f00 */
[----:B------:R-:W-:Y:S01]  /*29fd0*/  IMAD.MOV.U32 R118, RZ, RZ, R249 ;  /* 0x000000ffff767224 */ /* 0x000fe200078e00f9 */
[----:B------:R-:W-:Y:S01]  /*29fe0*/  HMMA.1688.F32.TF32 R156, R224, R22, R184 ;  /* 0x00000016e09c723c */ /* 0x000fe200000810b8 */
[----:B------:R-:W-:Y:S01]  /*29ff0*/  MOV R119, R248 ;  /* 0x000000f800777202 */ /* 0x000fe20000000f00 */
[----:B------:R-:W-:Y:S01]  /*2a000*/  LDS R250, [R3+UR7+0x9080] ;  /* 0x0090800703fa7984 */ /* 0x000fe20008000800 */
[----:B------:R-:W-:-:S03]  /*2a010*/  MOV R163, R252 ;  /* 0x000000fc00a37202 */ /* 0x000fc60000000f00 */
[----:B------:R-:W-:Y:S01]  /*2a020*/  LDS R248, [R3+UR7+0x8080] ;  /* 0x0080800703f87984 */ /* 0x000fe20008000800 */
[----:B------:R-:W-:Y:S01]  /*2a030*/  MOV R237, R52 ;  /* 0x0000003400ed7202 */ /* 0x000fe20000000f00 */
[----:B------:R-:W-:Y:S01]  /*2a040*/  IMAD.MOV.U32 R238, RZ, RZ, R53 ;  /* 0x000000ffffee7224 */ /* 0x000fe200078e0035 */
[----:B------:R-:W-:Y:S01]  /*2a050*/  MOV R239, R54 ;  /* 0x0000003600ef7202 */ /* 0x000fe20000000f00 */
[----:B------:R-:W-:Y:S01]  /*2a060*/  LDS R92, [R3+UR7+0x8100] ;  /* 0x00810007035c7984 */ /* 0x000fe20008000800 */
[----:B------:R-:W-:-:S03]  /*2a070*/  MOV R236, R91 ;  /* 0x0000005b00ec7202 */ /* 0x000fc60000000f00 */
[----:B------:R-:W-:Y:S04]  /*2a080*/  LDS R94, [R3+UR7+0x9100] ;  /* 0x00910007035e7984 */ /* 0x000fe80008000800 */
[----:B------:R-:W-:Y:S04]  /*2a090*/  LDS R93, [R7+UR7+0x8100] ;  /* 0x00810007075d7984 */ /* 0x000fe80008000800 */
[----:B------:R-:W-:Y:S04]  /*2a0a0*/  LDS R95, [R7+UR7+0x9100] ;  /* 0x00910007075f7984 */ /* 0x000fe80008000800 */
[----:B------:R-:W1:Y:S01]  /*2a0b0*/  LDSM.16.M88.4 R24, [R6+UR10+0x40080] ;  /* 0x0400800a0618783b */ /* 0x000e620008000200 */
[-C--:B------:R-:W-:Y:S03]  /*2a0c0*/  HMMA.1688.F32.TF32 R136, R224, R10.reuse, R164 ;  /* 0x0000000ae088723c */ /* 0x080fe600000810a4 */
[----:B------:R-:W2:Y:S04]  /*2a0d0*/  LDSM.16.M88.4 R32, [R6+UR10+0x42080] ;  /* 0x0420800a0620783b */ /* 0x000ea80008000200 */
[----:B------:R-:W3:Y:S04]  /*2a0e0*/  LDSM.16.M88.4 R28, [R6+UR10+0x41080] ;  /* 0x0410800a061c783b */ /* 0x000ee80008000200 */
[----:B------:R-:W4:Y:S01]  /*2a0f0*/  LDSM.16.M88.4 R200, [R6+UR10+0x43080] ;  /* 0x0430800a06c8783b */ /* 0x000f220008000200 */
[----:B------:R-:W-:Y:S03]  /*2a100*/  HMMA.1688.F32.TF32 R168, R220, R10, R196 ;  /* 0x0000000adca8723c */ /* 0x000fe600000810c4 */
[----:B------:R-:W-:Y:S04]  /*2a110*/  LDSM.16.M88.4 R8, [R6+UR10+0x46080] ;  /* 0x0460800a0608783b */ /* 0x000fe80008000200 */
[----:B------:R-:W-:Y:S04]  /*2a120*/  STL [R1+0x28c4], R136 ;  /* 0x0028c48801007387 */ /* 0x000fe80000100800 */
[----:B------:R-:W-:Y:S04]  /*2a130*/  STL [R1+0x28c0], R137 ;  /* 0x0028c08901007387 */ /* 0x000fe80000100800 */
[----:B------:R-:W-:Y:S04]  /*2a140*/  STL [R1+0x28bc], R138 ;  /* 0x0028bc8a01007387 */ /* 0x000fe80000100800 */
[----:B------:R-:W-:Y:S04]  /*2a150*/  STL [R1+0x28b8], R139 ;  /* 0x0028b88b01007387 */ /* 0x000fe80000100800 */
[----:B------:R-:W-:Y:S01]  /*2a160*/  STL [R1+0x28d4], R140 ;  /* 0x0028d48c01007387 */ /* 0x000fe20000100800 */
[----:B-1----:R-:W-:Y:S03]  /*2a170*/  HMMA.1688.F32.TF32 R112, R36, R24, R112 ;  /* 0x000000182470723c */ /* 0x002fe60000081070 */
        /* <DEDUP_REMOVED lines=16> */
[----:B------:R1:W-:Y:S04]  /*2a280*/  STL.64 [R1+0xe0], R112 ;  /* 0x0000e07001007387 */ /* 0x0003e80000100a00 */
[----:B------:R-:W4:Y:S04]  /*2a290*/  LDL.LU R124, [R1+0x200] ;  /* 0x00020000017c7983 */ /* 0x000f280000300800 */
[----:B------:R-:W4:Y:S04]  /*2a2a0*/  LDL.LU R125, [R1+0x204] ;  /* 0x00020400017d7983 */ /* 0x000f280000300800 */
[----:B------:R-:W4:Y:S04]  /*2a2b0*/  LDL.LU R126, [R1+0x208] ;  /* 0x00020800017e7983 */ /* 0x000f280000300800 */
[----:B------:R-:W4:Y:S01]  /*2a2c0*/  LDL.LU R127, [R1+0x20c] ;  /* 0x00020c00017f7983 */ /* 0x000f220000300800 */
[C---:B------:R-:W-:Y:S03]  /*2a2d0*/  HMMA.1688.F32.TF32 R164, R220.reuse, R14, R192 ;  /* 0x0000000edca4723c */ /* 0x040fe600000810c0 */
[----:B------:R-:W-:Y:S04]  /*2a2e0*/  LDSM.16.M88.4 R12, [R6+UR10+0x45080] ;  /* 0x0450800a060c783b */ /* 0x000fe80008000200 */
[----:B------:R-:W-:Y:S01]  /*2a2f0*/  LDS R249, [R7+UR7+0x8080] ;  /* 0x0080800707f97984 */ /* 0x000fe20008000800 */
[----:B------:R-:W-:Y:S03]  /*2a300*/  HMMA.1688.F32.TF32 R20, R220, R22, R216 ;  /* 0x00000016dc14723c */ /* 0x000fe600000810d8 */
[----:B------:R-:W-:Y:S01]  /*2a310*/  LDS R251, [R7+UR7+0x9080] ;  /* 0x0090800707fb7984 */ /* 0x000fe20008000800 */
[----:B------:R-:W-:Y:S01]  /*2a320*/  IMAD.MOV.U32 R52, RZ, RZ, R88 ;  /* 0x000000ffff347224 */ /* 0x000fe200078e0058 */
[----:B------:R-:W-:Y:S01]  /*2a330*/  MOV R53, R89 ;  /* 0x0000005900357202 */ /* 0x000fe20000000f00 */
[----:B------:R-:W-:Y:S01]  /*2a340*/  IMAD.MOV.U32 R54, RZ, RZ, R90 ;  /* 0x000000ffff367224 */ /* 0x000fe200078e005a */
[----:B------:R-:W-:Y:S01]  /*2a350*/  LDSM.16.M88.4 R216, [R6+UR10+0x47080] ;  /* 0x0470800a06d8783b */ /* 0x000fe20008000200 */
[-C--:B------:R-:W-:Y:S01]  /*2a360*/  HMMA.1688.F32.TF32 R224, R224, R18.reuse, R188 ;  /* 0x00000012e0e0723c */ /* 0x080fe200000810bc */
[----:B------:R-:W-:Y:S01]  /*2a370*/  MOV R184, R48 ;  /* 0x0000003000b87202 */ /* 0x000fe20000000f00 */
[----:B------:R-:W-:Y:S01]  /*2a380*/  IMAD.MOV.U32 R185, RZ, RZ, R49 ;  /* 0x000000ffffb97224 */ /* 0x000fe200078e0031 */
[----:B------:R-:W-:Y:S01]  /*2a390*/  MOV R186, R50 ;  /* 0x0000003200ba7202 */ /* 0x000fe20000000f00 */
[----:B------:R-:W-:Y:S01]  /*2a3a0*/  IMAD.MOV.U32 R187, RZ, RZ, R96 ;  /* 0x000000ffffbb7224 */ /* 0x000fe200078e0060 */
[----:B------:R-:W-:Y:S01]  /*2a3b0*/  MOV R180, R44 ;  /* 0x0000002c00b47202 */ /* 0x000fe20000000f00 */
[----:B------:R-:W-:Y:S01]  /*2a3c0*/  IMAD.MOV.U32 R181, RZ, RZ, R45 ;  /* 0x000000ffffb57224 */ /* 0x000fe200078e002d */
[----:B------:R-:W-:Y:S01]  /*2a3d0*/  MOV R182, R46 ;  /* 0x0000002e00b67202 */ /* 0x000fe20000000f00 */
[----:B------:R-:W-:Y:S01]  /*2a3e0*/  HMMA.1688.F32.TF32 R220, R220, R18, R244 ;  /* 0x00000012dcdc723c */ /* 0x000fe200000810f4 */
[----:B------:R-:W1:Y:S01]  /*2a3f0*/  LDSM.16.M88.4 R16, [R6+UR10+0x44080] ;  /* 0x0440800a0610783b */ /* 0x000e620008000200 */
[----:B------:R-:W-:-:S03]  /*2a400*/  IMAD.MOV.U32 R183, RZ, RZ, R47 ;  /* 0x000000ffffb77224 */ /* 0x000fc600078e002f */
[----:B------:R-:W-:Y:S03]  /*2a410*/  LDS R91, [R7+UR7+0x9180] ;  /* 0x00918007075b7984 */ /* 0x000fe60008000800 */
[C---:B--2---:R-:W-:Y:S08]  /*2a420*/  HMMA.1688.F32.TF32 R132, R36.reuse, R32, R108 ;  /* 0x000000202484723c */ /* 0x044ff0000008106c */
[C---:B---3--:R-:W-:Y:S01]  /*2a430*/  HMMA.1688.F32.TF32 R120, R36.reuse, R28, R232 ;  /* 0x0000001c2478723c */ /* 0x048fe200000810e8 */
[----:B------:R-:W-:Y:S01]  /*2a440*/  IMAD.MOV.U32 R252, RZ, RZ, R114 ;  /* 0x000000fffffc7224 */ /* 0x000fe200078e0072 */
[----:B------:R-:W-:Y:S04]  /*2a450*/  LDS R88, [R3+UR7+0x8180] ;  /* 0x0081800703587984 */ /* 0x000fe80008000800 */
[----:B------:R-:W-:Y:S04]  /*2a460*/  LDS R90, [R3+UR7+0x9180] ;  /* 0x00918007035a7984 */ /* 0x000fe80008000800 */
[----:B------:R-:W2:Y:S01]  /*2a470*/  LDS R89, [R7+UR7+0x8180] ;  /* 0x0081800707597984 */ /* 0x000ea20008000800 */
[----:B------:R-:W-:Y:S01]  /*2a480*/  MOV R110, R132 ;  /* 0x00000084006e7202 */ /* 0x000fe20000000f00 */
[----:B------:R-:W-:Y:S01]  /*2a490*/  IMAD.MOV.U32 R111, RZ, RZ, R133 ;  /* 0x000000ffff6f7224 */ /* 0x000fe200078e0085 */
[----:B------:R-:W-:Y:S01]  /*2a4a0*/  MOV R232, R134 ;  /* 0x0000008600e87202 */ /* 0x000fe20000000f00 */
[----:B------:R-:W-:Y:S01]  /*2a4b0*/  IMAD.MOV.U32 R233, RZ, RZ, R135 ;  /* 0x000000ffffe97224 */ /* 0x000fe200078e0087 */
[----:B------:R-:W-:Y:S01]  /*2a4c0*/  LDS R196, [R3+UR7+0x8380] ;  /* 0x0083800703c47984 */ /* 0x000fe20008000800 */
[C---:B----4-:R-:W-:Y:S03]  /*2a4d0*/  HMMA.1688.F32.TF32 R132, R36.reuse, R200, R228 ;  /* 0x000000c82484723c */ /* 0x050fe600000810e4 */
[----:B------:R-:W3:Y:S04]  /*2a4e0*/  LDL.LU R228, [R1+0x180] ;  /* 0x0001800001e47983 */ /* 0x000ee80000300800 */
[----:B------:R-:W3:Y:S04]  /*2a4f0*/  LDL.LU R229, [R1+0x184] ;  /* 0x0001840001e57983 */ /* 0x000ee80000300800 */
[----:B------:R-:W3:Y:S04]  /*2a500*/  LDL.LU R230, [R1+0x188] ;  /* 0x0001880001e67983 */ /* 0x000ee80000300800 */
[----:B------:R-:W3:Y:S04]  /*2a510*/  LDL.LU R231, [R1+0x18c] ;  /* 0x00018c0001e77983 */ /* 0x000ee80000300800 */
[----:B-1----:R-:W-:Y:S01]  /*2a520*/  MOV R113, R132 ;  /* 0x0000008400717202 */ /* 0x002fe20000000f00 */
[----:B------:R-:W-:Y:S01]  /*2a530*/  IMAD.MOV.U32 R114, RZ, RZ, R133 ;  /* 0x000000ffff727224 */ /* 0x000fe200078e0085 */
[----:B------:R-:W-:Y:S01]  /*2a540*/  MOV R108, R134 ;  /* 0x00000086006c7202 */ /* 0x000fe20000000f00 */
[----:B------:R-:W-:Y:S01]  /*2a550*/  IMAD.MOV.U32 R109, RZ, RZ, R135 ;  /* 0x000000ffff6d7224 */ /* 0x000fe200078e0087 */
[----:B------:R-:W-:Y:S01]  /*2a560*/  LDS R198, [R3+UR7+0x9380] ;  /* 0x0093800703c67984 */ /* 0x000fe20008000800 */
[----:B------:R-:W-:Y:S03]  /*2a570*/  HMMA.1688.F32.TF32 R132, R36, R16, R116 ;  /* 0x000000102484723c */ /* 0x000fe60000081074 */
[----:B------:R-:W-:Y:S04]  /*2a580*/  LDS R197, [R7+UR7+0x8380] ;  /* 0x0083800707c57984 */ /* 0x000fe80008000800 */
[----:B------:R-:W-:-:S12]  /*2a590*/  LDS R199, [R7+UR7+0x9380] ;  /* 0x0093800707c77984 */ /* 0x000fd80008000800 */
[----:B------:R-:W-:Y:S01]  /*2a5a0*/  MOV R117, R132 ;  /* 0x0000008400757202 */ /* 0x000fe20000000f00 */
[----:B------:R-:W-:Y:S01]  /*2a5b0*/  IMAD.MOV.U32 R118, RZ, RZ, R133 ;  /* 0x000000ffff767224 */ /* 0x000fe200078e0085 */
[----:B------:R-:W-:Y:S01]  /*2a5c0*/  MOV R119, R134 ;  /* 0x0000008600777202 */ /* 0x000fe20000000f00 */
[----:B------:R-:W-:Y:S02]  /*2a5d0*/  IMAD.MOV.U32 R112, RZ, RZ, R135 ;  /* 0x000000ffff707224 */ /* 0x000fe400078e0087 */
[----:B------:R-:W-:Y:S01]  /*2a5e0*/  HMMA.1688.F32.TF32 R132, R36, R12, R160 ;  /* 0x0000000c2484723c */ /* 0x000fe200000810a0 */
[----:B------:R-:W-:Y:S01]  /*2a5f0*/  IMAD.MOV.U32 R234, RZ, RZ, R120 ;  /* 0x000000ffffea7224 */ /* 0x000fe200078e0078 */
[----:B------:R-:W-:Y:S01]  /*2a600*/  MOV R6, R115 ;  /* 0x0000007300067202 */ /* 0x000fe20000000f00 */
[----:B------:R-:W-:Y:S01]  /*2a610*/  IMAD.MOV.U32 R115, RZ, RZ, R122 ;  /* 0x000000ffff737224 */ /* 0x000fe200078e007a */
[----:B------:R-:W-:-:S15]  /*2a620*/  MOV R235, R121 ;  /* 0x0000007900eb7202 */ /* 0x000fde0000000f00 */
[----:B------:R-:W-:Y:S01]  /*2a630*/  MOV R120, R132 ;  /* 0x0000008400787202 */ /* 0x000fe20000000f00 */
[----:B------:R-:W-:Y:S01]  /*2a640*/  IMAD.MOV.U32 R121, RZ, RZ, R133 ;  /* 0x000000ffff797224 */ /* 0x000fe200078e0085 */
[----:B------:R-:W4:Y:S01]  /*2a650*/  LDL.LU R132, [R1+0x170] ;  /* 0x0001700001847983 */ /* 0x000f220000300800 */
[----:B------:R-:W-:Y:S01]  /*2a660*/  MOV R122, R134 ;  /* 0x00000086007a7202 */ /* 0x000fe20000000f00 */
[----:B------:R-:W-:Y:S02]  /*2a670*/  IMAD.MOV.U32 R116, RZ, RZ, R135 ;  /* 0x000000ffff747224 */ /* 0x000fe400078e0087 */
[----:B------:R-:W4:Y:S04]  /*2a680*/  LDL.LU R133, [R1+0x174] ;  /* 0x0001740001857983 */ /* 0x000f280000300800 */
[----:B------:R-:W4:Y:S04]  /*2a690*/  LDL.LU R134, [R1+0x178] ;  /* 0x0001780001867983 */ /* 0x000f280000300800 */
[----:B------:R-:W4:Y:S01]  /*2a6a0*/  LDL.LU R135, [R1+0x17c] ;  /* 0x00017c0001877983 */ /* 0x000f220000300800 */
[----:B------:R-:W-:-:S15]  /*2a6b0*/  HMMA.1688.F32.TF32 R136, R36, R8, R124 ;  /* 0x000000082488723c */ /* 0x000fde000008107c */
[----:B------:R-:W-:-:S04]  /*2a6c0*/  NOP ;  /* 0x0000000000007918 */ /* 0x000fc80000000000 */
[----:B------:R-:W-:Y:S01]  /*2a6d0*/  MOV R124, R136 ;  /* 0x00000088007c7202 */ /* 0x000fe20000000f00 */
[----:B------:R-:W-:Y:S01]  /*2a6e0*/  IMAD.MOV.U32 R125, RZ, RZ, R137 ;  /* 0x000000ffff7d7224 */ /* 0x000fe200078e0089 */
[----:B------:R-:W2:Y:S01]  /*2a6f0*/  LDL.LU R136, [R1+0x160] ;  /* 0x0001600001887983 */ /* 0x000ea20000300800 */
[----:B------:R-:W-:Y:S01]  /*2a700*/  MOV R126, R138 ;  /* 0x0000008a007e7202 */ /* 0x000fe20000000f00 */
[----:B------:R-:W-:Y:S02]  /*2a710*/  IMAD.MOV.U32 R127, RZ, RZ, R139 ;  /* 0x000000ffff7f7224 */ /* 0x000fe400078e008b */
        /* <DEDUP_REMOVED lines=18> */
[----:B------:R-:W2:Y:S01]  /*2a840*/  LDL.LU R179, [R1+0x12c] ;  /* 0x00012c0001b37983 */ /* 0x000ea20000300800 */
[----:B---3--:R-:W-:-:S15]  /*2a850*/  HMMA.1688.F32.TF32 R36, R36, R216, R228 ;  /* 0x000000d82424723c */ /* 0x008fde00000810e4 */
[----:B------:R-:W-:-:S04]  /*2a860*/  NOP ;  /* 0x0000000000007918 */ /* 0x000fc80000000000 */
[----:B------:R-:W-:Y:S01]  /*2a870*/  MOV R228, R36 ;  /* 0x0000002400e47202 */ /* 0x000fe20000000f00 */
[----:B------:R-:W-:Y:S01]  /*2a880*/  IMAD.MOV.U32 R229, RZ, RZ, R37 ;  /* 0x000000ffffe57224 */ /* 0x000fe200078e0025 */
[----:B------:R-:W-:Y:S01]  /*2a890*/  MOV R230, R38 ;  /* 0x0000002600e67202 */ /* 0x000fe20000000f00 */
[----:B------:R-:W-:Y:S02]  /*2a8a0*/  IMAD.MOV.U32 R231, RZ, RZ, R39 ;  /* 0x000000ffffe77224 */ /* 0x000fe400078e0027 */
[----:B----4-:R-:W-:-:S15]  /*2a8b0*/  HMMA.1688.F32.TF32 R36, R248, R24, R132 ;  /* 0x00000018f824723c */ /* 0x010fde0000081084 */
[----:B------:R-:W-:-:S04]  /*2a8c0*/  NOP ;  /* 0x0000000000007918 */ /* 0x000fc80000000000 */
        /* <DEDUP_REMOVED lines=10> */
[----:B------:R-:W3:Y:S01]  /*2a970*/  LDL.LU R52, [R1+0x2984] ;  /* 0x0029840001347983 */ /* 0x000ee20000300800 */
[----:B------:R-:W-:Y:S01]  /*2a980*/  MOV R190, R54 ;  /* 0x0000003600be7202 */ /* 0x000fe20000000f00 */
[----:B------:R-:W-:-:S02]  /*2a990*/  IMAD.MOV.U32 R191, RZ, RZ, R236 ;  /* 0x000000ffffbf7224 */ /* 0x000fc400078e00ec */
[----:B------:R-:W3:Y:S04]  /*2a9a0*/  LDL.LU R53, [R1+0x2980] ;  /* 0x0029800001357983 */ /* 0x000ee80000300800 */
[----:B------:R-:W3:Y:S04]  /*2a9b0*/  LDL.LU R54, [R1+0x297c] ;  /* 0x00297c0001367983 */ /* 0x000ee80000300800 */
[----:B------:R-:W4:Y:S01]  /*2a9c0*/  LDL.LU R236, [R1+0x2978] ;  /* 0x0029780001ec7983 */ /* 0x000f220000300800 */
[----:B--2---:R-:W-:-:S15]  /*2a9d0*/  HMMA.1688.F32.TF32 R36, R248, R28, R136 ;  /* 0x0000001cf824723c */ /* 0x004fde0000081088 */
[----:B------:R-:W-:-:S04]  /*2a9e0*/  NOP ;  /* 0x0000000000007918 */ /* 0x000fc80000000000 */
[----:B------:R-:W-:Y:S01]  /*2a9f0*/  MOV R136, R36 ;  /* 0x0000002400887202 */ /* 0x000fe20000000f00 */
[----:B------:R-:W-:Y:S01]  /*2aa00*/  IMAD.MOV.U32 R137, RZ, RZ, R37 ;  /* 0x000000ffff897224 */ /* 0x000fe200078e0025 */
[----:B------:R-:W-:Y:S01]  /*2aa10*/  MOV R138, R38 ;  /* 0x00000026008a7202 */ /* 0x000fe20000000f00 */
[----:B------:R-:W-:Y:S02]  /*2aa20*/  IMAD.MOV.U32 R139, RZ, RZ, R39 ;  /* 0x000000ffff8b7224 */ /* 0x000fe400078e0027 */
[----:B------:R-:W-:-:S15]  /*2aa30*/  HMMA.1688.F32.TF32 R36, R248, R32, R140 ;  /* 0x00000020f824723c */ /* 0x000fde000008108c */
        /* <DEDUP_REMOVED lines=23> */
[C---:B------:R-:W-:Y:S01]  /*2abb0*/  HMMA.1688.F32.TF32 R36, R248.reuse, R8, R160 ;  /* 0x00000008f824723c */ /* 0x040fe200000810a0 */
        /* <DEDUP_REMOVED lines=8> */
[----:B------:R-:W-:Y:S01]  /*2ac40*/  IMAD.MOV.U32 R195, RZ, RZ, R128 ;  /* 0x000000ffffc37224 */ /* 0x000fe200078e0080 */
[----:B------:R-:W-:Y:S04]  /*2ac50*/  LDS R160, [R3+UR7+0x8300] ;  /* 0x0083000703a07984 */ /* 0x000fe80008000800 */
[----:B------:R-:W-:Y:S02]  /*2ac60*/  LDS R162, [R3+UR7+0x9300] ;  /* 0x0093000703a27984 */ /* 0x000fe40008000800 */
[C---:B------:R-:W-:Y:S02]  /*2ac70*/  HMMA.1688.F32.TF32 R56, R88.reuse, R24, R56 ;  /* 0x000000185838723c */ /* 0x040fe40000081038 */
[----:B------:R-:W-:Y:S01]  /*2ac80*/  LDS R161, [R7+UR7+0x8300] ;  /* 0x0083000707a17984 */ /* 0x000fe20008000800 */
[----:B------:R-:W-:Y:S01]  /*2ac90*/  MOV R5, R36 ;  /* 0x0000002400057202 */ /* 0x000fe20000000f00 */
[----:B------:R-:W-:Y:S01]  /*2aca0*/  IMAD.MOV.U32 R4, RZ, RZ, R37 ;  /* 0x000000ffff047224 */ /* 0x000fe200078e0025 */
[----:B------:R-:W-:Y:S01]  /*2acb0*/  MOV R2, R38 ;  /* 0x0000002600027202 */ /* 0x000fe20000000f00 */
[----:B------:R-:W-:Y:S01]  /*2acc0*/  IMAD.MOV.U32 R0, RZ, RZ, R39 ;  /* 0x000000ffff007224 */ /* 0x000fe200078e0027 */
[----:B------:R-:W-:Y:S04]  /*2acd0*/  LDS R163, [R7+UR7+0x9300] ;  /* 0x0093000707a37984 */ /* 0x000fe80008000800 */
[----:B------:R1:W-:Y:S04]  /*2ace0*/  STL.64 [R1+0x2760], R250 ;  /* 0x002760fa01007387 */ /* 0x0003e80000100a00 */
[----:B------:R2:W-:Y:S01]  /*2acf0*/  STL.64 [R1+0x2758], R248 ;  /* 0x002758f801007387 */ /* 0x0005e20000100a00 */
[----:B------:R-:W-:Y:S03]  /*2ad00*/  HMMA.1688.F32.TF32 R60, R88, R28, R60 ;  /* 0x0000001c583c723c */ /* 0x000fe6000008103c */
[----:B------:R-:W-:Y:S01]  /*2ad10*/  LDS R128, [R3+UR7+0x8280] ;  /* 0x0082800703807984 */ /* 0x000fe20008000800 */
[----:B-1----:R-:W-:-:S04]  /*2ad20*/  MOV R250, R239 ;  /* 0x000000ef00fa7202 */ /* 0x002fc80000000f00 */
[----:B------:R-:W-:Y:S01]  /*2ad30*/  HMMA.1688.F32.TF32 R64, R88, R32, R64 ;  /* 0x000000205840723c */ /* 0x000fe20000081040 */
[----:B------:R-:W-:Y:S01]  /*2ad40*/  LDS R130, [R3+UR7+0x9280] ;  /* 0x0092800703827984 */ /* 0x000fe20008000800 */
[----:B--2---:R-:W-:Y:S01]  /*2ad50*/  MOV R248, R237 ;  /* 0x000000ed00f87202 */ /* 0x004fe20000000f00 */
[----:B------:R-:W-:Y:S02]  /*2ad60*/  IMAD.MOV.U32 R249, RZ, RZ, R238 ;  /* 0x000000fffff97224 */ /* 0x000fe400078e00ee */
[----:B------:R-:W4:Y:S04]  /*2ad70*/  LDL.LU R237, [R1+0x2974] ;  /* 0x0029740001ed7983 */ /* 0x000f280000300800 */
[----:B------:R-:W4:Y:S04]  /*2ad80*/  LDL.LU R238, [R1+0x2970] ;  /* 0x0029700001ee7983 */ /* 0x000f280000300800 */
[----:B------:R-:W4:Y:S01]  /*2ad90*/  LDL.LU R239, [R1+0x296c] ;  /* 0x00296c0001ef7983 */ /* 0x000f220000300800 */
[----:B------:R-:W-:-:S03]  /*2ada0*/  IMAD.MOV.U32 R251, RZ, RZ, R55 ;  /* 0x000000fffffb7224 */ /* 0x000fc600078e0037 */
[----:B------:R-:W3:Y:S04]  /*2adb0*/  LDL.LU R55, [R1+0x2968] ;  /* 0x0029680001377983 */ /* 0x000ee80000300800 */
[----:B------:R-:W2:Y:S04]  /*2adc0*/  LDL.LU R48, [R1+0x2964] ;  /* 0x0029640001307983 */ /* 0x000ea80000300800 */
[----:B------:R-:W2:Y:S04]  /*2add0*/  LDL.LU R49, [R1+0x2960] ;  /* 0x0029600001317983 */ /* 0x000ea80000300800 */
[----:B------:R-:W2:Y:S04]  /*2ade0*/  LDL.LU R50, [R1+0x295c] ;  /* 0x00295c0001327983 */ /* 0x000ea80000300800 */
[----:B------:R-:W2:Y:S01]  /*2adf0*/  LDL.LU R96, [R1+0x2958] ;  /* 0x0029580001607983 */ /* 0x000ea20000300800 */
[----:B------:R-:W-:Y:S03]  /*2ae00*/  HMMA.1688.F32.TF32 R68, R88, R200, R68 ;  /* 0x000000c85844723c */ /* 0x000fe60000081044 */
[----:B------:R-:W-:Y:S04]  /*2ae10*/  LDS R129, [R7+UR7+0x8280] ;  /* 0x0082800707817984 */ /* 0x000fe80008000800 */
[----:B------:R-:W-:Y:S01]  /*2ae20*/  LDS R131, [R7+UR7+0x9280] ;  /* 0x0092800707837984 */ /* 0x000fe20008000800 */
[----:B----4-:R-:W-:-:S15]  /*2ae30*/  HMMA.1688.F32.TF32 R244, R92, R24, R236 ;  /* 0x000000185cf4723c */ /* 0x010fde00000810ec */
[----:B------:R-:W-:-:S04]  /*2ae40*/  NOP ;  /* 0x0000000000007918 */ /* 0x000fc80000000000 */
[----:B------:R1:W-:Y:S04]  /*2ae50*/  STL.64 [R1+0x2770], R246 ;  /* 0x002770f601007387 */ /* 0x0003e80000100a00 */
[----:B------:R4:W-:Y:S01]  /*2ae60*/  STL.64 [R1+0x2768], R244 ;  /* 0x002768f401007387 */ /* 0x0009e20000100a00 */
[----:B-1----:R-:W-:Y:S02]  /*2ae70*/  MOV R246, R99 ;  /* 0x0000006300f67202 */ /* 0x002fe40000000f00 */
[----:B----4-:R-:W-:Y:S01]  /*2ae80*/  MOV R244, R97 ;  /* 0x0000006100f47202 */ /* 0x010fe20000000f00 */
[----:B------:R-:W-:Y:S01]  /*2ae90*/  IMAD.MOV.U32 R245, RZ, RZ, R98 ;  /* 0x000000fffff57224 */ /* 0x000fe200078e0062 */
[----:B------:R-:W2:Y:S04]  /*2aea0*/  LDL.LU R97, [R1+0x2954] ;  /* 0x0029540001617983 */ /* 0x000ea80000300800 */
[----:B------:R-:W2:Y:S04]  /*2aeb0*/  LDL.LU R98, [R1+0x2950] ;  /* 0x0029500001627983 */ /* 0x000ea80000300800 */
[----:B------:R-:W2:Y:S01]  /*2aec0*/  LDL.LU R99, [R1+0x294c] ;  /* 0x00294c0001637983 */ /* 0x000ea20000300800 */
[----:B------:R-:W-:-:S03]  /*2aed0*/  IMAD.MOV.U32 R247, RZ, RZ, R51 ;  /* 0x000000fffff77224 */ /* 0x000fc600078e0033 */
[----:B------:R-:W4:Y:S04]  /*2aee0*/  LDL.LU R51, [R1+0x2948] ;  /* 0x0029480001337983 */ /* 0x000f280000300800 */
[----:B------:R-:W3:Y:S04]  /*2aef0*/  LDL.LU R44, [R1+0x2944] ;  /* 0x00294400012c7983 */ /* 0x000ee80000300800 */
[----:B------:R-:W3:Y:S04]  /*2af00*/  LDL.LU R45, [R1+0x2940] ;  /* 0x00294000012d7983 */ /* 0x000ee80000300800 */
[----:B------:R-:W3:Y:S04]  /*2af10*/  LDL.LU R46, [R1+0x293c] ;  /* 0x00293c00012e7983 */ /* 0x000ee80000300800 */
[----:B------:R-:W3:Y:S01]  /*2af20*/  LDL.LU R47, [R1+0x2938] ;  /* 0x00293800012f7983 */ /* 0x000ee20000300800 */
[----:B--2---:R-:W-:Y:S01]  /*2af30*/  HMMA.1688.F32.TF32 R240, R92, R28, R96 ;  /* 0x0000001c5cf0723c */ /* 0x004fe20000081060 */
[----:B------:R-:W-:Y:S01]  /*2af40*/  MOV R96, R40 ;  /* 0x0000002800607202 */ /* 0x000fe20000000f00 */
[----:B------:R-:W-:Y:S01]  /*2af50*/  IMAD.MOV.U32 R97, RZ, RZ, R41 ;  /* 0x000000ffff617224 */ /* 0x000fe200078e0029 */
[----:B------:R-:W2:Y:S01]  /*2af60*/  LDL.LU R40, [R1+0x2934] ;  /* 0x0029340001287983 */ /* 0x000ea20000300800 */
[----:B------:R-:W-:Y:S01]  /*2af70*/  MOV R98, R104 ;  /* 0x0000006800627202 */ /* 0x000fe20000000f00 */
[----:B------:R-:W-:-:S02]  /*2af80*/  IMAD.MOV.U32 R99, RZ, RZ, R105 ;  /* 0x000000ffff637224 */ /* 0x000fc400078e0069 */
[----:B------:R-:W2:Y:S04]  /*2af90*/  LDL.LU R41, [R1+0x2930] ;  /* 0x0029300001297983 */ /* 0x000ea80000300800 */
[----:B------:R-:W2:Y:S04]  /*2afa0*/  LDL.LU R104, [R1+0x292c] ;  /* 0x00292c0001687983 */ /* 0x000ea80000300800 */
[----:B------:R-:W2:Y:S04]  /*2afb0*/  LDL.LU R105, [R1+0x2928] ;  /* 0x0029280001697983 */ /* 0x000ea80000300800 */
[----:B------:R-:W2:Y:S04]  /*2afc0*/  LDL.LU R106, [R1+0x2924] ;  /* 0x00292400016a7983 */ /* 0x000ea80000300800 */
[----:B------:R-:W2:Y:S04]  /*2afd0*/  LDL.LU R100, [R1+0x2920] ;  /* 0x0029200001647983 */ /* 0x000ea80000300800 */
[----:B------:R-:W2:Y:S04]  /*2afe0*/  LDL.LU R101, [R1+0x291c] ;  /* 0x00291c0001657983 */ /* 0x000ea80000300800 */
[----:B------:R-:W2:Y:S04]  /*2aff0*/  LDL.LU R102, [R1+0x2918] ;  /* 0x0029180001667983 */ /* 0x000ea80000300800 */
[----:B------:R-:W-:Y:S04]  /*2b000*/  STL.64 [R1+0x2780], R242 ;  /* 0x002780f201007387 */ /* 0x000fe80000100a00 */
[----:B------:R1:W-:Y:S02]  /*2b010*/  STL.64 [R1+0x2778], R240 ;  /* 0x002778f001007387 */ /* 0x0003e40000100a00 */
[----:B-1----:R-:W-:-:S02]  /*2b020*/  MOV R240, R103 ;  /* 0x0000006700f07202 */ /* 0x002fc40000000f00 */
[----:B------:R-:W2:Y:S01]  /*2b030*/  LDL.LU R103, [R1+0x2914] ;  /* 0x0029140001677983 */ /* 0x000ea20000300800 */
[----:B------:R-:W-:Y:S01]  /*2b040*/  IMAD.MOV.U32 R241, RZ, RZ, R107 ;  /* 0x000000fffff17224 */ /* 0x000fe200078e006b */
[----:B------:R-:W-:Y:S01]  /*2b050*/  MOV R242, R42 ;  /* 0x0000002a00f27202 */ /* 0x000fe20000000f00 */
[----:B------:R-:W-:Y:S01]  /*2b060*/  IMAD.MOV.U32 R243, RZ, RZ, R43 ;  /* 0x000000fffff37224 */ /* 0x000fe200078e002b */
[----:B------:R-:W2:Y:S04]  /*2b070*/  LDL.LU R107, [R1+0x2910] ;  /* 0x00291000016b7983 */ /* 0x000ea80000300800 */
[----:B------:R-:W2:Y:S04]  /*2b080*/  LDL.LU R42, [R1+0x290c] ;  /* 0x00290c00012a7983 */ /* 0x000ea80000300800 */
[----:B------:R-:W2:Y:S01]  /*2b090*/  LDL.LU R43, [R1+0x2908] ;  /* 0x00290800012b7983 */ /* 0x000ea20000300800 */
[C---:B---3--:R-:W-:Y:S08]  /*2b0a0*/  HMMA.1688.F32.TF32 R44, R92.reuse, R12, R44 ;  /* 0x0000000c5c2c723c */ /* 0x048ff0000008102c */
[C---:B----4-:R-:W-:Y:S08]  /*2b0b0*/  HMMA.1688.F32.TF32 R48, R92.reuse, R8, R48 ;  /* 0x000000085c30723c */ /* 0x050ff00000081030 */
[----:B------:R-:W-:Y:S08]  /*2b0c0*/  HMMA.1688.F32.TF32 R52, R92, R216, R52 ;  /* 0x000000d85c34723c */ /* 0x000ff00000081034 */
[C---:B------:R-:W-:Y:S08]  /*2b0d0*/  HMMA.1688.F32.TF32 R72, R88.reuse, R16, R72 ;  /* 0x000000105848723c */ /* 0x040ff00000081048 */
[C---:B------:R-:W-:Y:S08]  /*2b0e0*/  HMMA.1688.F32.TF32 R76, R88.reuse, R12, R76 ;  /* 0x0000000c584c723c */ /* 0x040ff0000008104c */
[C---:B------:R-:W-:Y:S08]  /*2b0f0*/  HMMA.1688.F32.TF32 R80, R88.reuse, R8, R80 ;  /* 0x000000085850723c */ /* 0x040ff00000081050 */
[----:B------:R-:W-:Y:S08]  /*2b100*/  HMMA.1688.F32.TF32 R84, R88, R216, R84 ;  /* 0x000000d85854723c */ /* 0x000ff00000081054 */
[C---:B--2---:R-:W-:Y:S01]  /*2b110*/  HMMA.1688.F32.TF32 R236, R92.reuse, R32, R100 ;  /* 0x000000205cec723c */ /* 0x044fe20000081064 */
[----:B------:R-:W-:Y:S04]  /*2b120*/  LDS R100, [R3+UR7+0x8200] ;  /* 0x0082000703647984 */ /* 0x000fe80008000800 */
[----:B------:R-:W-:Y:S04]  /*2b130*/  LDS R102, [R3+UR7+0x9200] ;  /* 0x0092000703667984 */ /* 0x000fe80008000800 */
[----:B------:R-:W-:Y:S04]  /*2b140*/  LDS R101, [R7+UR7+0x8200] ;  /* 0x0082000707657984 */ /* 0x000fe80008000800 */
[----:B------:R-:W1:Y:S01]  /*2b150*/  LDS R103, [R7+UR7+0x9200] ;  /* 0x0092000707677984 */ /* 0x000e620008000800 */
[C---:B------:R-:W-:Y:S08]  /*2b160*/  HMMA.1688.F32.TF32 R36, R92.reuse, R200, R104 ;  /* 0x000000c85c24723c */ /* 0x040ff00000081068 */
[----:B------:R-:W-:Y:S01]  /*2b170*/  HMMA.1688.F32.TF32 R40, R92, R16, R40 ;  /* 0x000000105c28723c */ /* 0x000fe20000081028 */
[----:B------:R-:W-:Y:S04]  /*2b180*/  STL.64 [R1+0x2790], R238 ;  /* 0x002790ee01007387 */ /* 0x000fe80000100a00 */
[----:B------:R2:W-:Y:S06]  /*2b190*/  STL.64 [R1+0x2788], R236 ;  /* 0x002788ec01007387 */ /* 0x0005ec0000100a00 */
[----:B------:R-:W-:Y:S04]  /*2b1a0*/  STL.64 [R1+0x27a0], R38 ;  /* 0x0027a02601007387 */ /* 0x000fe80000100a00 */
[----:B------:R3:W-:Y:S04]  /*2b1b0*/  STL.64 [R1+0x2798], R36 ;  /* 0x0027982401007387 */ /* 0x0007e80000100a00 */
        /* <DEDUP_REMOVED lines=10> */
[----:B------:R-:W-:Y:S01]  /*2b260*/  STL.64 [R1+0x2800], R62 ;  /* 0x0028003e01007387 */ /* 0x000fe20000100a00 */
[C---:B-1----:R-:W-:Y:S03]  /*2b270*/  HMMA.1688.F32.TF32 R92, R100.reuse, R200, R96 ;  /* 0x000000c8645c723c */ /* 0x042fe60000081060 */
[----:B------:R1:W-:Y:S04]  /*2b280*/  STL.64 [R1+0x27f8], R60 ;  /* 0x0027f83c01007387 */ /* 0x0003e80000100a00 */
[----:B------:R-:W-:Y:S01]  /*2b290*/  STL.64 [R1+0x2810], R66 ;  /* 0x0028104201007387 */ /* 0x000fe20000100a00 */
[C---:B------:R-:W-:Y:S03]  /*2b2a0*/  HMMA.1688.F32.TF32 R192, R100.reuse, R24, R192 ;  /* 0x0000001864c0723c */ /* 0x040fe600000810c0 */
[----:B------:R1:W-:Y:S04]  /*2b2b0*/  STL.64 [R1+0x2808], R64 ;  /* 0x0028084001007387 */ /* 0x0003e80000100a00 */
[----:B------:R-:W-:Y:S01]  /*2b2c0*/  STL.64 [R1+0x2820], R70 ;  /* 0x0028204601007387 */ /* 0x000fe20000100a00 */
[C---:B------:R-:W-:Y:S03]  /*2b2d0*/  HMMA.1688.F32.TF32 R88, R100.reuse, R28, R240 ;  /* 0x0000001c6458723c */ /* 0x040fe600000810f0 */
[----:B------:R1:W-:Y:S04]  /*2b2e0*/  STL.64 [R1+0x2818], R68 ;  /* 0x0028184401007387 */ /* 0x0003e80000100a00 */
[----:B------:R-:W-:Y:S01]  /*2b2f0*/  STL.64 [R1+0x2830], R74 ;  /* 0x0028304a01007387 */ /* 0x000fe20000100a00 */
[C---:B------:R-:W-:Y:S03]  /*2b300*/  HMMA.1688.F32.TF32 R176, R100.reuse, R32, R176 ;  /* 0x0000002064b0723c */ /* 0x040fe600000810b0 */
[----:B------:R1:W-:Y:S05]  /*2b310*/  STL.64 [R1+0x2828], R72 ;  /* 0x0028284801007387 */ /* 0x0003ea0000100a00 */
[C---:B------:R-:W-:Y:S08]  /*2b320*/  HMMA.1688.F32.TF32 R180, R100.reuse, R16, R180 ;  /* 0x0000001064b4723c */ /* 0x040ff000000810b4 */
[----:B------:R-:W-:Y:S01]  /*2b330*/  HMMA.1688.F32.TF32 R96, R100, R12, R244 ;  /* 0x0000000c6460723c */ /* 0x000fe200000810f4 */
[----:B------:R-:W-:-:S07]  /*2b340*/  MOV R244, R148 ;  /* 0x0000009400f47202 */ /* 0x000fce0000000f00 */
[----:B------:R-:W-:Y:S01]  /*2b350*/  HMMA.1688.F32.TF32 R184, R100, R8, R184 ;  /* 0x0000000864b8723c */ /* 0x000fe200000810b8 */
[----:B------:R-:W-:-:S07]  /*2b360*/  IMAD.MOV.U32 R245, RZ, RZ, R149 ;  /* 0x000000fffff57224 */ /* 0x000fce00078e0095 */
[----:B------:R-:W-:Y:S01]  /*2b370*/  HMMA.1688.F32.TF32 R100, R100, R216, R248 ;  /* 0x000000d86464723c */ /* 0x000fe200000810f8 */
[----:B------:R-:W-:Y:S01]  /*2b380*/  MOV R248, R152 ;  /* 0x0000009800f87202 */ /* 0x000fe20000000f00 */
[----:B------:R-:W-:Y:S01]  /*2b390*/  IMAD.MOV.U32 R249, RZ, RZ, R153 ;  /* 0x000000fffff97224 */ /* 0x000fe200078e0099 */
[----:B------:R-:W4:Y:S01]  /*2b3a0*/  LDL.LU R152, [R1+0x2904] ;  /* 0x0029040001987983 */ /* 0x000f220000300800 */
[----:B------:R-:W-:Y:S01]  /*2b3b0*/  MOV R250, R154 ;  /* 0x0000009a00fa7202 */ /* 0x000fe20000000f00 */
[----:B------:R-:W-:Y:S02]  /*2b3c0*/  IMAD.MOV.U32 R251, RZ, RZ, R155 ;  /* 0x000000fffffb7224 */ /* 0x000fe400078e009b */
        /* <DEDUP_REMOVED lines=13> */
[----:B--2---:R-:W-:-:S03]  /*2b4a0*/  MOV R236, R140 ;  /* 0x0000008c00ec7202 */ /* 0x004fc60000000f00 */
[----:B------:R-:W2:Y:S01]  /*2b4b0*/  LDL.LU R144, [R1+0x28e4] ;  /* 0x0028e40001907983 */ /* 0x000ea20000300800 */
[----:B------:R-:W-:-:S03]  /*2b4c0*/  IMAD.MOV.U32 R237, RZ, RZ, R141 ;  /* 0x000000ffffed7224 */ /* 0x000fc600078e008d */
[----:B------:R-:W2:Y:S01]  /*2b4d0*/  LDL.LU R145, [R1+0x28e0] ;  /* 0x0028e00001917983 */ /* 0x000ea20000300800 */
[----:B------:R-:W-:-:S03]  /*2b4e0*/  MOV R238, R142 ;  /* 0x0000008e00ee7202 */ /* 0x000fc60000000f00 */
[----:B------:R-:W2:Y:S01]  /*2b4f0*/  LDL.LU R146, [R1+0x28dc] ;  /* 0x0028dc0001927983 */ /* 0x000ea20000300800 */
[----:B------:R-:W-:-:S03]  /*2b500*/  IMAD.MOV.U32 R239, RZ, RZ, R143 ;  /* 0x000000ffffef7224 */ /* 0x000fc600078e008f */
[----:B------:R-:W2:Y:S01]  /*2b510*/  LDL.LU R147, [R1+0x28d8] ;  /* 0x0028d80001937983 */ /* 0x000ea20000300800 */
[----:B---3--:R-:W-:-:S03]  /*2b520*/  MOV R36, R136 ;  /* 0x0000008800247202 */ /* 0x008fc60000000f00 */
[----:B------:R-:W3:Y:S01]  /*2b530*/  LDL.LU R140, [R1+0x28d4] ;  /* 0x0028d400018c7983 */ /* 0x000ee20000300800 */
[----:B------:R-:W-:-:S03]  /*2b540*/  IMAD.MOV.U32 R37, RZ, RZ, R137 ;  /* 0x000000ffff257224 */ /* 0x000fc600078e0089 */
[----:B------:R-:W3:Y:S01]  /*2b550*/  LDL.LU R141, [R1+0x28d0] ;  /* 0x0028d000018d7983 */ /* 0x000ee20000300800 */
[----:B------:R-:W-:-:S03]  /*2b560*/  MOV R38, R138 ;  /* 0x0000008a00267202 */ /* 0x000fc60000000f00 */
[----:B------:R-:W3:Y:S01]  /*2b570*/  LDL.LU R142, [R1+0x28cc] ;  /* 0x0028cc00018e7983 */ /* 0x000ee20000300800 */
[----:B------:R-:W-:-:S03]  /*2b580*/  IMAD.MOV.U32 R39, RZ, RZ, R139 ;  /* 0x000000ffff277224 */ /* 0x000fc600078e008b */
[----:B------:R-:W3:Y:S01]  /*2b590*/  LDL.LU R143, [R1+0x28c8] ;  /* 0x0028c800018f7983 */ /* 0x000ee20000300800 */
[----:B----4-:R-:W-:-:S03]  /*2b5a0*/  MOV R40, R132 ;  /* 0x0000008400287202 */ /* 0x010fc60000000f00 */
        /* <DEDUP_REMOVED lines=39> */
[----:B-1----:R-:W-:-:S03]  /*2b820*/  MOV R60, R113 ;  /* 0x00000071003c7202 */ /* 0x002fc60000000f00 */
        /* <DEDUP_REMOVED lines=40> */
[----:B------:R-:W1:Y:S01]  /*2bab0*/  LDS R199, [R7+UR7+0xb000] ;  /* 0x00b0000707c77984 */ /* 0x000e620008000800 */
[----:B------:R-:W-:Y:S01]  /*2bac0*/  HMMA.1688.F32.TF32 R156, R160, R8, R156 ;  /* 0x00000008a09c723c */ /* 0x000fe2000008109c */
[----:B------:R-:W-:Y:S01]  /*2bad0*/  MOV R74, R252 ;  /* 0x000000fc004a7202 */ /* 0x000fe20000000f00 */
[----:B------:R-:W-:-:S06]  /*2bae0*/  IMAD.MOV.U32 R75, RZ, RZ, R6 ;  /* 0x000000ffff4b7224 */ /* 0x000fcc00078e0006 */
[C---:B------:R-:W-:Y:S08]  /*2baf0*/  HMMA.1688.F32.TF32 R152, R160.reuse, R12, R152 ;  /* 0x0000000ca098723c */ /* 0x040ff00000081098 */
[C---:B------:R-:W-:Y:S08]  /*2bb00*/  HMMA.1688.F32.TF32 R148, R160.reuse, R16, R148 ;  /* 0x00000010a094723c */ /* 0x040ff00000081094 */
[C---:B--2---:R-:W-:Y:S08]  /*2bb10*/  HMMA.1688.F32.TF32 R144, R160.reuse, R200, R144 ;  /* 0x000000c8a090723c */ /* 0x044ff00000081090 */
[C---:B---3--:R-:W-:Y:S08]  /*2bb20*/  HMMA.1688.F32.TF32 R140, R160.reuse, R32, R140 ;  /* 0x00000020a08c723c */ /* 0x048ff0000008108c */
[C---:B----4-:R-:W-:Y:S08]  /*2bb30*/  HMMA.1688.F32.TF32 R136, R160.reuse, R28, R136 ;  /* 0x0000001ca088723c */ /* 0x050ff00000081088 */
[C---:B------:R-:W-:Y:S08]  /*2bb40*/  HMMA.1688.F32.TF32 R132, R160.reuse, R24, R132 ;  /* 0x00000018a084723c */ /* 0x040ff00000081084 */
[----:B------:R-:W-:Y:S01]  /*2bb50*/  HMMA.1688.F32.TF32 R160, R160, R216, R224 ;  /* 0x000000d8a0a0723c */ /* 0x000fe200000810e0 */
[----:B------:R-:W-:Y:S04]  /*2bb60*/  LDS R224, [R3+UR7+0xa080] ;  /* 0x00a0800703e07984 */ /* 0x000fe80008000800 */
[----:B------:R-:W-:Y:S04]  /*2bb70*/  LDS R226, [R3+UR7+0xb080] ;  /* 0x00b0800703e27984 */ /* 0x000fe80008000800 */
[----:B------:R-:W-:Y:S04]  /*2bb80*/  LDS R225, [R7+UR7+0xa080] ;  /* 0x00a0800707e17984 */ /* 0x000fe80008000800 */
[----:B------:R-:W2:Y:S01]  /*2bb90*/  LDS R227, [R7+UR7+0xb080] ;  /* 0x00b0800707e37984 */ /* 0x000ea20008000800 */
[C---:B-1----:R-:W-:Y:S08]  /*2bba0*/  HMMA.1688.F32.TF32 R68, R196.reuse, R30, R68 ;  /* 0x0000001ec444723c */ /* 0x042ff00000081044 */
[C---:B------:R-:W-:Y:S08]  /*2bbb0*/  HMMA.1688.F32.TF32 R64, R196.reuse, R34, R64 ;  /* 0x00000022c440723c */ /* 0x040ff00000081040 */
[C---:B------:R-:W-:Y:S08]  /*2bbc0*/  HMMA.1688.F32.TF32 R60, R196.reuse, R202, R60 ;  /* 0x000000cac43c723c */ /* 0x040ff0000008103c */
[C---:B------:R-:W-:Y:S08]  /*2bbd0*/  HMMA.1688.F32.TF32 R56, R196.reuse, R18, R56 ;  /* 0x00000012c438723c */ /* 0x040ff00000081038 */
[C---:B------:R-:W-:Y:S08]  /*2bbe0*/  HMMA.1688.F32.TF32 R52, R196.reuse, R14, R52 ;  /* 0x0000000ec434723c */ /* 0x040ff00000081034 */
[----:B------:R-:W-:Y:S08]  /*2bbf0*/  HMMA.1688.F32.TF32 R48, R196, R10, R48 ;  /* 0x0000000ac430723c */ /* 0x000ff00000081030 */
[C---:B--2---:R-:W-:Y:S08]  /*2bc00*/  HMMA.1688.F32.TF32 R40, R224.reuse, R26, R40 ;  /* 0x0000001ae028723c */ /* 0x044ff00000081028 */
[----:B------:R-:W-:Y:S08]  /*2bc10*/  HMMA.1688.F32.TF32 R36, R224, R30, R36 ;  /* 0x0000001ee024723c */ /* 0x000ff00000081024 */
[C---:B------:R-:W-:Y:S08]  /*2bc20*/  HMMA.1688.F32.TF32 R72, R196.reuse, R26, R72 ;  /* 0x0000001ac448723c */ /* 0x040ff00000081048 */
[----:B------:R-:W-:Y:S11]  /*2bc30*/  HMMA.1688.F32.TF32 R196, R196, R218, R44 ;  /* 0x000000dac4c4723c */ /* 0x000ff6000008102c */
[----:B------:R-:W-:Y:S04]  /*2bc40*/  STL.64 [R1+0x320], R72 ;  /* 0x0003204801007387 */ /* 0x000fe80000100a00 */
[----:B------:R1:W-:Y:S04]  /*2bc50*/  STL.64 [R1+0x328], R74 ;  /* 0x0003284a01007387 */ /* 0x0003e80000100a00 */
[----:B-1----:R-:W2:Y:S04]  /*2bc60*/  LDL.LU.64 R74, [R1+0x2830] ;  /* 0x00283000014a7983 */ /* 0x002ea80000300a00 */
[----:B------:R-:W2:Y:S04]  /*2bc70*/  LDL.LU.64 R72, [R1+0x2828] ;  /* 0x0028280001487983 */ /* 0x000ea80000300a00 */
[----:B------:R-:W-:Y:S04]  /*2bc80*/  STL.64 [R1+0x310], R68 ;  /* 0x0003104401007387 */ /* 0x000fe80000100a00 */
[----:B------:R1:W-:Y:S04]  /*2bc90*/  STL.64 [R1+0x318], R70 ;  /* 0x0003184601007387 */ /* 0x0003e80000100a00 */
[----:B-1----:R-:W3:Y:S04]  /*2bca0*/  LDL.LU.64 R70, [R1+0x2820] ;  /* 0x0028200001467983 */ /* 0x002ee80000300a00 */
[----:B------:R-:W3:Y:S04]  /*2bcb0*/  LDL.LU.64 R68, [R1+0x2818] ;  /* 0x0028180001447983 */ /* 0x000ee80000300a00 */
[----:B------:R-:W-:Y:S04]  /*2bcc0*/  STL.64 [R1+0x300], R64 ;  /* 0x0003004001007387 */ /* 0x000fe80000100a00 */
[----:B------:R1:W-:Y:S01]  /*2bcd0*/  STL.64 [R1+0x308], R66 ;  /* 0x0003084201007387 */ /* 0x0003e20000100a00 */
[C---:B------:R-:W-:Y:S03]  /*2bce0*/  HMMA.1688.F32.TF32 R236, R224.reuse, R34, R236 ;  /* 0x00000022e0ec723c */ /* 0x040fe600000810ec */
[----:B-1----:R-:W4:Y:S04]  /*2bcf0*/  LDL.LU.64 R66, [R1+0x2810] ;  /* 0x0028100001427983 */ /* 0x002f280000300a00 */
[----:B------:R-:W4:Y:S04]  /*2bd00*/  LDL.LU.64 R64, [R1+0x2808] ;  /* 0x0028080001407983 */ /* 0x000f280000300a00 */
[----:B------:R-:W-:Y:S04]  /*2bd10*/  STL.64 [R1+0x2f0], R60 ;  /* 0x0002f03c01007387 */ /* 0x000fe80000100a00 */
[----:B------:R1:W-:Y:S01]  /*2bd20*/  STL.64 [R1+0x2f8], R62 ;  /* 0x0002f83e01007387 */ /* 0x0003e20000100a00 */
[C---:B------:R-:W-:Y:S03]  /*2bd30*/  HMMA.1688.F32.TF32 R240, R224.reuse, R202, R240 ;  /* 0x000000cae0f0723c */ /* 0x040fe600000810f0 */
[----:B-1----:R-:W2:Y:S04]  /*2bd40*/  LDL.LU.64 R62, [R1+0x2800] ;  /* 0x00280000013e7983 */ /* 0x002ea80000300a00 */
[----:B------:R-:W2:Y:S04]  /*2bd50*/  LDL.LU.64 R60, [R1+0x27f8] ;  /* 0x0027f800013c7983 */ /* 0x000ea80000300a00 */
[----:B------:R-:W-:Y:S04]  /*2bd60*/  STL.64 [R1+0x2e0], R56 ;  /* 0x0002e03801007387 */ /* 0x000fe80000100a00 */
[----:B------:R1:W-:Y:S01]  /*2bd70*/  STL.64 [R1+0x2e8], R58 ;  /* 0x0002e83a01007387 */ /* 0x0003e20000100a00 */
[C---:B------:R-:W-:Y:S03]  /*2bd80*/  HMMA.1688.F32.TF32 R244, R224.reuse, R18, R244 ;  /* 0x00000012e0f4723c */ /* 0x040fe600000810f4 */
[----:B-1----:R-:W2:Y:S04]  /*2bd90*/  LDL.LU.64 R58, [R1+0x27f0] ;  /* 0x0027f000013a7983 */ /* 0x002ea80000300a00 */
[----:B------:R-:W2:Y:S04]  /*2bda0*/  LDL.LU.64 R56, [R1+0x27e8] ;  /* 0x0027e80001387983 */ /* 0x000ea80000300a00 */
[----:B------:R-:W-:Y:S04]  /*2bdb0*/  STL.64 [R1+0x2d0], R52 ;  /* 0x0002d03401007387 */ /* 0x000fe80000100a00 */
[----:B------:R1:W-:Y:S01]  /*2bdc0*/  STL.64 [R1+0x2d8], R54 ;  /* 0x0002d83601007387 */ /* 0x0003e20000100a00 */
[----:B------:R-:W-:Y:S03]  /*2bdd0*/  HMMA.1688.F32.TF32 R248, R224, R14, R248 ;  /* 0x0000000ee0f8723c */ /* 0x000fe600000810f8 */
[----:B-1----:R-:W2:Y:S04]  /*2bde0*/  LDL.LU.64 R54, [R1+0x27e0] ;  /* 0x0027e00001367983 */ /* 0x002ea80000300a00 */
[----:B------:R-:W2:Y:S04]  /*2bdf0*/  LDL.LU.64 R52, [R1+0x27d8] ;  /* 0x0027d80001347983 */ /* 0x000ea80000300a00 */
[----:B------:R-:W-:Y:S04]  /*2be00*/  STL.64 [R1+0x2c0], R48 ;  /* 0x0002c03001007387 */ /* 0x000fe80000100a00 */
[----:B------:R1:W-:Y:S04]  /*2be10*/  STL.64 [R1+0x2c8], R50 ;  /* 0x0002c83201007387 */ /* 0x0003e80000100a00 */
[----:B-1----:R-:W2:Y:S04]  /*2be20*/  LDL.LU.64 R50, [R1+0x27d0] ;  /* 0x0027d00001327983 */ /* 0x002ea80000300a00 */
[----:B------:R-:W2:Y:S04]  /*2be30*/  LDL.LU.64 R48, [R1+0x27c8] ;  /* 0x0027c80001307983 */ /* 0x000ea80000300a00 */
[----:B------:R-:W2:Y:S04]  /*2be40*/  LDL.LU.64 R46, [R1+0x27c0] ;  /* 0x0027c000012e7983 */ /* 0x000ea80000300a00 */
[----:B------:R-:W2:Y:S04]  /*2be50*/  LDL.LU.64 R44, [R1+0x27b8] ;  /* 0x0027b800012c7983 */ /* 0x000ea80000300a00 */
[----:B------:R-:W-:Y:S04]  /*2be60*/  STL.64 [R1+0x240], R196 ;  /* 0x000240c401007387 */ /* 0x000fe80000100a00 */
[----:B------:R-:W-:Y:S04]  /*2be70*/  STL.64 [R1+0x248], R198 ;  /* 0x000248c601007387 */ /* 0x000fe80000100a00 */
[----:B------:R-:W-:Y:S04]  /*2be80*/  STL.64 [R1+0x230], R40 ;  /* 0x0002302801007387 */ /* 0x000fe80000100a00 */
[----:B------:R1:W-:Y:S04]  /*2be90*/  STL.64 [R1+0x238], R42 ;  /* 0x0002382a01007387 */ /* 0x0003e80000100a00 */
[----:B-1----:R-:W2:Y:S04]  /*2bea0*/  LDL.LU.64 R42, [R1+0x27b0] ;  /* 0x0027b000012a7983 */ /* 0x002ea80000300a00 */
[----:B------:R-:W2:Y:S04]  /*2beb0*/  LDL.LU.64 R40, [R1+0x27a8] ;  /* 0x0027a80001287983 */ /* 0x000ea80000300a00 */
        /* <DEDUP_REMOVED lines=20> */
[----:B------:R-:W-:Y:S01]  /*2c000*/  MOV R196, R5 ;  /* 0x0000000500c47202 */ /* 0x000fe20000000f00 */
[----:B------:R-:W-:Y:S01]  /*2c010*/  IMAD.MOV.U32 R197, RZ, RZ, R4 ;  /* 0x000000ffffc57224 */ /* 0x000fe200078e0004 */
[----:B------:R-:W-:Y:S01]  /*2c020*/  MOV R198, R2 ;  /* 0x0000000200c67202 */ /* 0x000fe20000000f00 */
[----:B------:R-:W-:Y:S01]  /*2c030*/  IMAD.MOV.U32 R199, RZ, RZ, R0 ;  /* 0x000000ffffc77224 */ /* 0x000fe200078e0000 */
[C---:B------:R-:W-:Y:S08]  /*2c040*/  HMMA.1688.F32.TF32 R188, R128.reuse, R24, R188 ;  /* 0x0000001880bc723c */ /* 0x040ff000000810bc */
[C---:B------:R-:W-:Y:S01]  /*2c050*/  HMMA.1688.F32.TF32 R104, R128.reuse, R28, R232 ;  /* 0x0000001c8068723c */ /* 0x040fe200000810e8 */
[----:B------:R-:W-:Y:S04]  /*2c060*/  LDS R232, [R3+UR7+0xa180] ;  /* 0x00a1800703e87984 */ /* 0x000fe80008000800 */
[----:B------:R-:W-:Y:S03]  /*2c070*/  LDS R234, [R3+UR7+0xb180] ;  /* 0x00b1800703ea7984 */ /* 0x000fe60008000800 */
[C---:B------:R-:W-:Y:S01]  /*2c080*/  HMMA.1688.F32.TF32 R108, R128.reuse, R32, R108 ;  /* 0x00000020806c723c */ /* 0x040fe2000008106c */
[----:B------:R-:W-:Y:S04]  /*2c090*/  LDS R233, [R7+UR7+0xa180] ;  /* 0x00a1800707e97984 */ /* 0x000fe80008000800 */
[----:B------:R-:W-:Y:S03]  /*2c0a0*/  LDS R235, [R7+UR7+0xb180] ;  /* 0x00b1800707eb7984 */ /* 0x000fe60008000800 */
[C---:B------:R-:W-:Y:S08]  /*2c0b0*/  HMMA.1688.F32.TF32 R112, R128.reuse, R200, R112 ;  /* 0x000000c88070723c */ /* 0x040ff00000081070 */
[C---:B------:R-:W-:Y:S08]  /*2c0c0*/  HMMA.1688.F32.TF32 R116, R128.reuse, R16, R116 ;  /* 0x000000108074723c */ /* 0x040ff00000081074 */
[C---:B------:R-:W-:Y:S08]  /*2c0d0*/  HMMA.1688.F32.TF32 R120, R128.reuse, R12, R120 ;  /* 0x0000000c8078723c */ /* 0x040ff00000081078 */
[C---:B------:R-:W-:Y:S08]  /*2c0e0*/  HMMA.1688.F32.TF32 R124, R128.reuse, R8, R124 ;  /* 0x00000008807c723c */ /* 0x040ff0000008107c */
[----:B------:R-:W-:Y:S01]  /*2c0f0*/  HMMA.1688.F32.TF32 R128, R128, R216, R228 ;  /* 0x000000d88080723c */ /* 0x000fe200000810e4 */
[----:B------:R-:W-:Y:S04]  /*2c100*/  LDS R228, [R3+UR7+0xa100] ;  /* 0x00a1000703e47984 */ /* 0x000fe80008000800 */
[----:B------:R-:W-:Y:S03]  /*2c110*/  LDS R230, [R3+UR7+0xb100] ;  /* 0x00b1000703e67984 */ /* 0x000fe60008000800 */
[----:B------:R-:W-:Y:S01]  /*2c120*/  HMMA.1688.F32.TF32 R196, R224, R10, R196 ;  /* 0x0000000ae0c4723c */ /* 0x000fe200000810c4 */
[----:B------:R-:W-:Y:S04]  /*2c130*/  LDS R229, [R7+UR7+0xa100] ;  /* 0x00a1000707e57984 */ /* 0x000fe80008000800 */
[----:B------:R-:W2:-:S14]  /*2c140*/  LDS R231, [R7+UR7+0xb100] ;  /* 0x00b1000707e77984 */ /* 0x000e9c0008000800 */
[----:B------:R-:W-:Y:S04]  /*2c150*/  STL.64 [R1+0xe0], R196 ;  /* 0x0000e0c401007387 */ /* 0x000fe80000100a00 */
[----:B------:R3:W-:Y:S01]  /*2c160*/  STL.64 [R1+0xe8], R198 ;  /* 0x0000e8c601007387 */ /* 0x0007e20000100a00 */
[----:B--2---:R-:W-:Y:S08]  /*2c170*/  HMMA.1688.F32.TF32 R36, R228, R202, R36 ;  /* 0x000000cae424723c */ /* 0x004ff00000081024 */
[----:B---3--:R-:W-:-:S15]  /*2c180*/  HMMA.1688.F32.TF32 R196, R224, R218, R248 ;  /* 0x000000dae0c4723c */ /* 0x008fde00000810f8 */
[----:B------:R-:W-:-:S04]  /*2c190*/  NOP ;  /* 0x0000000000007918 */ /* 0x000fc80000000000 */
[----:B------:R-:W-:Y:S01]  /*2c1a0*/  MOV R251, R196 ;  /* 0x000000c400fb7202 */ /* 0x000fe20000000f00 */
[----:B------:R-:W-:Y:S01]  /*2c1b0*/  IMAD.MOV.U32 R250, RZ, RZ, R197 ;  /* 0x000000fffffa7224 */ /* 0x000fe200078e00c5 */
[----:B------:R-:W-:Y:S01]  /*2c1c0*/  MOV R249, R198 ;  /* 0x000000c600f97202 */ /* 0x000fe20000000f00 */
[----:B------:R-:W-:Y:S02]  /*2c1d0*/  IMAD.MOV.U32 R248, RZ, RZ, R199 ;  /* 0x000000fffff87224 */ /* 0x000fe400078e00c7 */
[C---:B------:R-:W-:Y:S08]  /*2c1e0*/  HMMA.1688.F32.TF32 R196, R228.reuse, R26, R244 ;  /* 0x0000001ae4c4723c */ /* 0x040ff000000810f4 */
[----:B------:R-:W-:Y:S11]  /*2c1f0*/  HMMA.1688.F32.TF32 R224, R228, R34, R236 ;  /* 0x00000022e4e0723c */ /* 0x000ff600000810ec */
[----:B------:R-:W-:Y:S01]  /*2c200*/  MOV R247, R196 ;  /* 0x000000c400f77202 */ /* 0x000fe20000000f00 */
[----:B------:R-:W-:Y:S01]  /*2c210*/  IMAD.MOV.U32 R246, RZ, RZ, R197 ;  /* 0x000000fffff67224 */ /* 0x000fe200078e00c5 */
[----:B------:R-:W-:Y:S01]  /*2c220*/  MOV R245, R198 ;  /* 0x000000c600f57202 */ /* 0x000fe20000000f00 */
[----:B------:R-:W-:-:S02]  /*2c230*/  IMAD.MOV.U32 R244, RZ, RZ, R199 ;  /* 0x000000fffff47224 */ /* 0x000fc400078e00c7 */
[----:B------:R-:W-:Y:S03]  /*2c240*/  HMMA.1688.F32.TF32 R196, R228, R30, R240 ;  /* 0x0000001ee4c4723c */ /* 0x000fe600000810f0 */
[----:B------:R-:W-:Y:S04]  /*2c250*/  STL.64 [R1+0xa0], R224 ;  /* 0x0000a0e001007387 */ /* 0x000fe80000100a00 */
[----:B------:R-:W-:Y:S04]  /*2c260*/  STL.64 [R1+0xa8], R226 ;  /* 0x0000a8e201007387 */ /* 0x000fe80000100a00 */
[----:B------:R-:W-:Y:S04]  /*2c270*/  STL.64 [R1+0x90], R36 ;  /* 0x0000902401007387 */ /* 0x000fe80000100a00 */
[----:B------:R1:W-:Y:S04]  /*2c280*/  STL.64 [R1+0x98], R38 ;  /* 0x0000982601007387 */ /* 0x0003e80000100a00 */
[----:B------:R-:W-:Y:S01]  /*2c290*/  MOV R243, R196 ;  /* 0x000000c400f37202 */ /* 0x000fe20000000f00 */
[----:B------:R-:W-:Y:S01]  /*2c2a0*/  IMAD.MOV.U32 R242, RZ, RZ, R197 ;  /* 0x000000fffff27224 */ /* 0x000fe200078e00c5 */
[----:B------:R-:W-:Y:S01]  /*2c2b0*/  MOV R241, R198 ;  /* 0x000000c600f17202 */ /* 0x000fe20000000f00 */
[----:B------:R-:W-:-:S02]  /*2c2c0*/  IMAD.MOV.U32 R240, RZ, RZ, R199 ;  /* 0x000000fffff07224 */ /* 0x000fc400078e00c7 */
[C---:B------:R-:W-:Y:S08]  /*2c2d0*/  HMMA.1688.F32.TF32 R196, R228.reuse, R18, R40 ;  /* 0x00000012e4c4723c */ /* 0x040ff00000081028 */
[C---:B------:R-:W-:Y:S08]  /*2c2e0*/  HMMA.1688.F32.TF32 R40, R228.reuse, R14, R44 ;  /* 0x0000000ee428723c */ /* 0x040ff0000008102c */
[C---:B-1----:R-:W-:Y:S01]  /*2c2f0*/  HMMA.1688.F32.TF32 R36, R228.reuse, R10, R48 ;  /* 0x0000000ae424723c */ /* 0x042fe20000081030 */
[----:B------:R-:W-:Y:S04]  /*2c300*/  LDS R48, [R3+UR7+0xa280] ;  /* 0x00a2800703307984 */ /* 0x000fe80008000800 */
[----:B------:R-:W-:Y:S03]  /*2c310*/  STL.64 [R1+0x80], R196 ;  /* 0x000080c401007387 */ /* 0x000fe60000100a00 */
[----:B------:R-:W-:Y:S01]  /*2c320*/  HMMA.1688.F32.TF32 R44, R228, R218, R52 ;  /* 0x000000dae42c723c */ /* 0x000fe20000081034 */
[----:B------:R-:W-:Y:S04]  /*2c330*/  STL.64 [R1+0x88], R198 ;  /* 0x000088c601007387 */ /* 0x000fe80000100a00 */
[----:B------:R-:W-:Y:S04]  /*2c340*/  STL.64 [R1+0x70], R40 ;  /* 0x0000702801007387 */ /* 0x000fe80000100a00 */
[----:B------:R1:W-:Y:S04]  /*2c350*/  STL.64 [R1+0x78], R42 ;  /* 0x0000782a01007387 */ /* 0x0003e80000100a00 */
[----:B------:R-:W-:Y:S04]  /*2c360*/  STL.64 [R1+0x60], R36 ;  /* 0x0000602401007387 */ /* 0x000fe80000100a00 */
[----:B------:R2:W-:Y:S01]  /*2c370*/  STL.64 [R1+0x68], R38 ;  /* 0x0000682601007387 */ /* 0x0005e20000100a00 */
[C---:B-1----:R-:W-:Y:S03]  /*2c380*/  HMMA.1688.F32.TF32 R40, R232.reuse, R26, R56 ;  /* 0x0000001ae828723c */ /* 0x042fe60000081038 */
[----:B------:R-:W-:Y:S04]  /*2c390*/  STL.64 [R1+0x50], R44 ;  /* 0x0000502c01007387 */ /* 0x000fe80000100a00 */
[----:B------:R4:W-:Y:S01]  /*2c3a0*/  STL.64 [R1+0x58], R46 ;  /* 0x0000582e01007387 */ /* 0x0009e20000100a00 */
[C---:B--2---:R-:W-:Y:S03]  /*2c3b0*/  HMMA.1688.F32.TF32 R36, R232.reuse, R30, R60 ;  /* 0x0000001ee824723c */ /* 0x044fe6000008103c */
[----:B------:R-:W-:Y:S04]  /*2c3c0*/  LDS R50, [R3+UR7+0xb280] ;  /* 0x00b2800703327984 */ /* 0x000fe80008000800 */
[----:B------:R-:W-:Y:S01]  /*2c3d0*/  LDS R49, [R7+UR7+0xa280] ;  /* 0x00a2800707317984 */ /* 0x000fe20008000800 */
[C---:B----4-:R-:W-:Y:S03]  /*2c3e0*/  HMMA.1688.F32.TF32 R44, R232.reuse, R34, R64 ;  /* 0x00000022e82c723c */ /* 0x050fe60000081040 */
[----:B------:R-:W-:Y:S04]  /*2c3f0*/  LDS R51, [R7+UR7+0xb280] ;  /* 0x00b2800707337984 */ /* 0x000fe80008000800 */
[----:B------:R-:W-:Y:S04]  /*2c400*/  STL.64 [R1+0x40], R40 ;  /* 0x0000402801007387 */ /* 0x000fe80000100a00 */
[----:B------:R1:W-:Y:S04]  /*2c410*/  STL.64 [R1+0x48], R42 ;  /* 0x0000482a01007387 */ /* 0x0003e80000100a00 */
[----:B------:R-:W-:Y:S04]  /*2c420*/  STL.64 [R1+0x30], R36 ;  /* 0x0000302401007387 */ /* 0x000fe80000100a00 */
[----:B------:R2:W-:Y:S04]  /*2c430*/  STL.64 [R1+0x38], R38 ;  /* 0x0000382601007387 */ /* 0x0005e80000100a00 */
[----:B------:R-:W-:Y:S04]  /*2c440*/  STL.64 [R1+0x20], R44 ;  /* 0x0000202c01007387 */ /* 0x000fe80000100a00 */
[----:B------:R-:W-:Y:S04]  /*2c450*/  STL.64 [R1+0x28], R46 ;  /* 0x0000282e01007387 */ /* 0x000fe80000100a00 */
[----:B------:R-:W-:Y:S04]  /*2c460*/  LDS R44, [R3+UR7+0xa200] ;  /* 0x00a20007032c7984 */ /* 0x000fe80008000800 */
[----:B------:R-:W-:Y:S04]  /*2c470*/  LDS R46, [R3+UR7+0xb200] ;  /* 0x00b20007032e7984 */ /* 0x000fe80008000800 */
[----:B------:R-:W-:Y:S04]  /*2c480*/  LDS R45, [R7+UR7+0xa200] ;  /* 0x00a20007072d7984 */ /* 0x000fe80008000800 */
[----:B------:R-:W3:Y:S01]  /*2c490*/  LDS R47, [R7+UR7+0xb200] ;  /* 0x00b20007072f7984 */ /* 0x000ee20008000800 */
[C---:B-1----:R-:W-:Y:S08]  /*2c4a0*/  HMMA.1688.F32.TF32 R40, R232.reuse, R202, R68 ;  /* 0x000000cae828723c */ /* 0x042ff00000081044 */
[C---:B------:R-:W-:Y:S08]  /*2c4b0*/  HMMA.1688.F32.TF32 R228, R232.reuse, R14, R76 ;  /* 0x0000000ee8e4723c */ /* 0x040ff0000008104c */
[C---:B--2---:R-:W-:Y:S08]  /*2c4c0*/  HMMA.1688.F32.TF32 R36, R232.reuse, R18, R72 ;  /* 0x00000012e824723c */ /* 0x044ff00000081048 */
[----:B------:R-:W-:Y:S01]  /*2c4d0*/  HMMA.1688.F32.TF32 R224, R232, R10, R80 ;  /* 0x0000000ae8e0723c */ /* 0x000fe20000081050 */
[----:B------:R-:W-:Y:S04]  /*2c4e0*/  STL.64 [R1+0x10], R40 ;  /* 0x0000102801007387 */ /* 0x000fe80000100a00 */
[----:B------:R-:W-:Y:S03]  /*2c4f0*/  STL.64 [R1+0x18], R42 ;  /* 0x0000182a01007387 */ /* 0x000fe60000100a00 */
[C---:B---3--:R-:W-:Y:S01]  /*2c500*/  HMMA.1688.F32.TF32 R52, R44.reuse, R30, R88 ;  /* 0x0000001e2c34723c */ /* 0x048fe20000081058 */
[----:B------:R1:W-:Y:S04]  /*2c510*/  STL [R1+0x2748], R228 ;  /* 0x002748e401007387 */ /* 0x0003e80000100800 */
[----:B------:R-:W-:Y:S04]  /*2c520*/  STL.64 [R1], R36 ;  /* 0x0000002401007387 */ /* 0x000fe80000100a00 */
[----:B------:R-:W-:Y:S04]  /*2c530*/  STL.64 [R1+0x8], R38 ;  /* 0x0000082601007387 */ /* 0x000fe80000100a00 */
[----:B------:R-:W-:Y:S01]  /*2c540*/  STL [R1+0x2744], R229 ;  /* 0x002744e501007387 */ /* 0x000fe20000100800 */
[----:B------:R-:W-:Y:S03]  /*2c550*/  HMMA.1688.F32.TF32 R56, R44, R26, R192 ;  /* 0x0000001a2c38723c */ /* 0x000fe600000810c0 */
[----:B------:R-:W-:Y:S04]  /*2c560*/  STL [R1+0x2740], R230 ;  /* 0x002740e601007387 */ /* 0x000fe80000100800 */
[----:B------:R-:W-:Y:S01]  /*2c570*/  STL [R1+0x273c], R231 ;  /* 0x00273ce701007387 */ /* 0x000fe20000100800 */
[----:B-1----:R-:W-:-:S03]  /*2c580*/  IMAD.MOV.U32 R228, RZ, RZ, R55 ;  /* 0x000000ffffe47224 */ /* 0x002fc600078e0037 */
[----:B------:R1:W-:Y:S04]  /*2c590*/  STL [R1+0x2754], R224 ;  /* 0x002754e001007387 */ /* 0x0003e80000100800 */
[----:B------:R2:W-:Y:S04]  /*2c5a0*/  STL [R1+0x2750], R225 ;  /* 0x002750e101007387 */ /* 0x0005e80000100800 */
[----:B------:R3:W-:Y:S01]  /*2c5b0*/  STL [R1+0x274c], R226 ;  /* 0x00274ce201007387 */ /* 0x0007e20000100800 */
[----:B-1----:R-:W-:Y:S01]  /*2c5c0*/  MOV R224, R52 ;  /* 0x0000003400e07202 */ /* 0x002fe20000000f00 */
[----:B------:R-:W-:Y:S02]  /*2c5d0*/  HMMA.1688.F32.TF32 R60, R44, R14, R96 ;  /* 0x0000000e2c3c723c */ /* 0x000fe40000081060 */
[----:B------:R-:W-:Y:S01]  /*2c5e0*/  LDS R40, [R3+UR7+0xa300] ;  /* 0x00a3000703287984 */ /* 0x000fe20008000800 */
[----:B--2---:R-:W-:-:S03]  /*2c5f0*/  IMAD.MOV.U32 R225, RZ, RZ, R53 ;  /* 0x000000ffffe17224 */ /* 0x004fc600078e0035 */
[----:B------:R-:W-:Y:S01]  /*2c600*/  LDS R42, [R3+UR7+0xb300] ;  /* 0x00b30007032a7984 */ /* 0x000fe20008000800 */
[----:B---3--:R-:W-:Y:S02]  /*2c610*/  MOV R226, R54 ;  /* 0x0000003600e27202 */ /* 0x008fe40000000f00 */
[C---:B------:R-:W-:Y:S01]  /*2c620*/  HMMA.1688.F32.TF32 R52, R44.reuse, R34, R176 ;  /* 0x000000222c34723c */ /* 0x040fe200000810b0 */
[----:B------:R-:W-:Y:S04]  /*2c630*/  STL [R1+0x2738], R227 ;  /* 0x002738e301007387 */ /* 0x000fe80000100800 */
[----:B------:R-:W-:Y:S04]  /*2c640*/  STL.64 [R1+0x2b0], R56 ;  /* 0x0002b03801007387 */ /* 0x000fe80000100a00 */
[----:B------:R1:W-:Y:S04]  /*2c650*/  STL.64 [R1+0x2b8], R58 ;  /* 0x0002b83a01007387 */ /* 0x0003e80000100a00 */
[----:B------:R-:W-:Y:S04]  /*2c660*/  LDS R41, [R7+UR7+0xa300] ;  /* 0x00a3000707297984 */ /* 0x000fe80008000800 */
[----:B------:R-:W2:Y:S02]  /*2c670*/  LDS R43, [R7+UR7+0xb300] ;  /* 0x00b30007072b7984 */ /* 0x000ea40008000800 */
[----:B------:R-:W-:Y:S01]  /*2c680*/  MOV R229, R52 ;  /* 0x0000003400e57202 */ /* 0x000fe20000000f00 */
[----:B------:R-:W-:Y:S01]  /*2c690*/  IMAD.MOV.U32 R230, RZ, RZ, R53 ;  /* 0x000000ffffe67224 */ /* 0x000fe200078e0035 */
[C---:B-1----:R-:W-:Y:S01]  /*2c6a0*/  HMMA.1688.F32.TF32 R56, R44.reuse, R202, R92 ;  /* 0x000000ca2c38723c */ /* 0x042fe2000008105c */
[----:B------:R-:W-:Y:S01]  /*2c6b0*/  MOV R231, R54 ;  /* 0x0000003600e77202 */ /* 0x000fe20000000f00 */
[----:B------:R-:W-:Y:S01]  /*2c6c0*/  IMAD.MOV.U32 R227, RZ, RZ, R55 ;  /* 0x000000ffffe37224 */ /* 0x000fe200078e0037 */
[----:B------:R-:W-:Y:S04]  /*2c6d0*/  LDS R36, [R3+UR7+0xa380] ;  /* 0x00a3800703247984 */ /* 0x000fe80008000800 */
[----:B------:R-:W-:Y:S01]  /*2c6e0*/  LDS R38, [R3+UR7+0xb380] ;  /* 0x00b3800703267984 */ /* 0x000fe20008000800 */
[C---:B------:R-:W-:Y:S03]  /*2c6f0*/  HMMA.1688.F32.TF32 R52, R44.reuse, R18, R180 ;  /* 0x000000122c34723c */ /* 0x040fe600000810b4 */
[----:B------:R-:W-:Y:S04]  /*2c700*/  LDS R37, [R7+UR7+0xa380] ;  /* 0x00a3800707257984 */ /* 0x000fe80008000800 */
[----:B------:R-:W1:Y:S04]  /*2c710*/  LDS R39, [R7+UR7+0xb380] ;  /* 0x00b3800707277984 */ /* 0x000e680008000800 */
[----:B------:R-:W-:Y:S04]  /*2c720*/  STL.64 [R1+0x280], R56 ;  /* 0x0002803801007387 */ /* 0x000fe80000100a00 */
[----:B------:R3:W-:Y:S04]  /*2c730*/  STL.64 [R1+0x288], R58 ;  /* 0x0002883a01007387 */ /* 0x0007e80000100a00 */
[----:B------:R-:W-:Y:S04]  /*2c740*/  STL.64 [R1+0x270], R52 ;  /* 0x0002703401007387 */ /* 0x000fe80000100a00 */
[----:B------:R4:W-:Y:S01]  /*2c750*/  STL.64 [R1+0x278], R54 ;  /* 0x0002783601007387 */ /* 0x0009e20000100a00 */
[C---:B---3--:R-:W-:Y:S08]  /*2c760*/  HMMA.1688.F32.TF32 R56, R44.reuse, R10, R184 ;  /* 0x0000000a2c38723c */ /* 0x048ff000000810b8 */
[----:B----4-:R-:W-:Y:S08]  /*2c770*/  HMMA.1688.F32.TF32 R52, R44, R218, R100 ;  /* 0x000000da2c34723c */ /* 0x010ff00000081064 */
[C---:B------:R-:W-:Y:S01]  /*2c780*/  HMMA.1688.F32.TF32 R44, R48.reuse, R26, R188 ;  /* 0x0000001a302c723c */ /* 0x040fe200000810bc */
[----:B------:R-:W-:Y:S04]  /*2c790*/  STL.64 [R1+0x260], R60 ;  /* 0x0002603c01007387 */ /* 0x000fe80000100a00 */
[----:B------:R-:W-:Y:S04]  /*2c7a0*/  STL.64 [R1+0x268], R62 ;  /* 0x0002683e01007387 */ /* 0x000fe80000100a00 */
[----:B------:R-:W-:Y:S04]  /*2c7b0*/  STL.64 [R1+0x250], R56 ;  /* 0x0002503801007387 */ /* 0x000fe80000100a00 */
[----:B------:R3:W-:Y:S04]  /*2c7c0*/  STL.64 [R1+0x258], R58 ;  /* 0x0002583a01007387 */ /* 0x0007e80000100a00 */
[----:B------:R-:W-:Y:S04]  /*2c7d0*/  STL.64 [R1+0x1d0], R52 ;  /* 0x0001d03401007387 */ /* 0x000fe80000100a00 */
[----:B------:R4:W-:Y:S01]  /*2c7e0*/  STL.64 [R1+0x1d8], R54 ;  /* 0x0001d83601007387 */ /* 0x0009e20000100a00 */
[C---:B---3--:R-:W-:Y:S03]  /*2c7f0*/  HMMA.1688.F32.TF32 R56, R48.reuse, R30, R104 ;  /* 0x0000001e3038723c */ /* 0x048fe60000081068 */
[----:B------:R-:W-:Y:S04]  /*2c800*/  STL.64 [R1+0x1c0], R44 ;  /* 0x0001c02c01007387 */ /* 0x000fe80000100a00 */
[----:B------:R3:W-:Y:S01]  /*2c810*/  STL.64 [R1+0x1c8], R46 ;  /* 0x0001c82e01007387 */ /* 0x0007e20000100a00 */
[C---:B----4-:R-:W-:Y:S08]  /*2c820*/  HMMA.1688.F32.TF32 R52, R48.reuse, R34, R108 ;  /* 0x000000223034723c */ /* 0x050ff0000008106c */
[C---:B---3--:R-:W-:Y:S03]  /*2c830*/  HMMA.1688.F32.TF32 R44, R48.reuse, R202, R112 ;  /* 0x000000ca302c723c */ /* 0x048fe60000081070 */
[----:B------:R-:W-:Y:S04]  /*2c840*/  STL.64 [R1+0x1b0], R56 ;  /* 0x0001b03801007387 */ /* 0x000fe80000100a00 */
[----:B------:R-:W-:Y:S04]  /*2c850*/  STL.64 [R1+0x1b8], R58 ;  /* 0x0001b83a01007387 */ /* 0x000fe80000100a00 */
[----:B------:R-:W-:Y:S04]  /*2c860*/  STL.64 [R1+0x1a0], R52 ;  /* 0x0001a03401007387 */ /* 0x000fe80000100a00 */
[----:B------:R-:W-:Y:S04]  /*2c870*/  STL.64 [R1+0x1a8], R54 ;  /* 0x0001a83601007387 */ /* 0x000fe80000100a00 */
[----:B------:R-:W-:Y:S04]  /*2c880*/  STL.64 [R1+0x190], R44 ;  /* 0x0001902c01007387 */ /* 0x000fe80000100a00 */
[----:B------:R3:W-:Y:S02]  /*2c890*/  STL.64 [R1+0x198], R46 ;  /* 0x0001982e01007387 */ /* 0x0007e40000100a00 */
[C---:B---3--:R-:W-:Y:S08]  /*2c8a0*/  HMMA.1688.F32.TF32 R44, R48.reuse, R10, R124 ;  /* 0x0000000a302c723c */ /* 0x048ff0000008107c */
[----:B------:R-:W-:Y:S08]  /*2c8b0*/  HMMA.1688.F32.TF32 R56, R48, R18, R116 ;  /* 0x000000123038723c */ /* 0x000ff00000081074 */
[C---:B--2---:R-:W-:Y:S08]  /*2c8c0*/  HMMA.1688.F32.TF32 R176, R40.reuse, R14, R152 ;  /* 0x0000000e28b0723c */ /* 0x044ff00000081098 */
[----:B------:R-:W-:Y:S01]  /*2c8d0*/  HMMA.1688.F32.TF32 R180, R40, R10, R156 ;  /* 0x0000000a28b4723c */ /* 0x000fe2000008109c */
[----:B------:R-:W-:Y:S01]  /*2c8e0*/  MOV R5, R44 ;  /* 0x0000002c00057202 */ /* 0x000fe20000000f00 */
[----:B------:R-:W-:Y:S01]  /*2c8f0*/  IMAD.MOV.U32 R4, RZ, RZ, R45 ;  /* 0x000000ffff047224 */ /* 0x000fe200078e002d */
[----:B------:R-:W-:-:S05]  /*2c900*/  MOV R2, R46 ;  /* 0x0000002e00027202 */ /* 0x000fca0000000f00 */
[----:B------:R-:W-:Y:S01]  /*2c910*/  HMMA.1688.F32.TF32 R52, R48, R14, R120 ;  /* 0x0000000e3034723c */ /* 0x000fe20000081078 */
[----:B------:R-:W-:Y:S01]  /*2c920*/  IMAD.MOV.U32 R0, RZ, RZ, R47 ;  /* 0x000000ffff007224 */ /* 0x000fe200078e002f */
[----:B------:R-:W-:Y:S06]  /*2c930*/  STL.64 [R1+0x180], R56 ;  /* 0x0001803801007387 */ /* 0x000fec0000100a00 */
[C---:B-1----:R-:W-:Y:S08]  /*2c940*/  HMMA.1688.F32.TF32 R192, R36.reuse, R30, R168 ;  /* 0x0000001e24c0723c */ /* 0x042ff000000810a8 */
[----:B------:R-:W-:Y:S08]  /*2c950*/  HMMA.1688.F32.TF32 R196, R36, R34, R172 ;  /* 0x0000002224c4723c */ /* 0x000ff000000810ac */
[-C--:B------:R-:W-:Y:S01]  /*2c960*/  HMMA.1688.F32.TF32 R232, R232, R218.reuse, R84 ;  /* 0x000000dae8e8723c */ /* 0x080fe20000081054 */
        /* <DEDUP_REMOVED lines=8> */
[----:B------:R-:W-:Y:S04]  /*2c9f0*/  STL.64 [R1+0x188], R58 ;  /* 0x0001883a01007387 */ /* 0x000fe80000100a00 */
[----:B------:R-:W-:Y:S04]  /*2ca00*/  STL.64 [R1+0x170], R52 ;  /* 0x0001703401007387 */ /* 0x000fe80000100a00 */
[----:B------:R1:W-:Y:S01]  /*2ca10*/  STL.64 [R1+0x178], R54 ;  /* 0x0001783601007387 */ /* 0x0003e20000100a00 */
[C---:B------:R-:W-:Y:S03]  /*2ca20*/  HMMA.1688.F32.TF32 R48, R40.reuse, R30, R136 ;  /* 0x0000001e2830723c */ /* 0x040fe60000081088 */
[----:B------:R-:W-:Y:S04]  /*2ca30*/  STL [R1+0x272c], R0 ;  /* 0x00272c0001007387 */ /* 0x000fe80000100800 */
[----:B------:R-:W-:Y:S01]  /*2ca40*/  STL [R1+0x2728], R2 ;  /* 0x0027280201007387 */ /* 0x000fe20000100800 */
[-C--:B-1----:R-:W-:Y:S03]  /*2ca50*/  HMMA.1688.F32.TF32 R52, R40, R26.reuse, R132 ;  /* 0x0000001a2834723c */ /* 0x082fe60000081084 */
[----:B------:R-:W-:Y:S04]  /*2ca60*/  STL [R1+0x2724], R4 ;  /* 0x0027240401007387 */ /* 0x000fe80000100800 */
[----:B------:R-:W-:Y:S04]  /*2ca70*/  STL [R1+0x2720], R5 ;  /* 0x0027200501007387 */ /* 0x000fe80000100800 */
[----:B------:R-:W-:Y:S04]  /*2ca80*/  STL.64 [R1+0x150], R44 ;  /* 0x0001502c01007387 */ /* 0x000fe80000100a00 */
[----:B------:R1:W-:Y:S01]  /*2ca90*/  STL.64 [R1+0x158], R46 ;  /* 0x0001582e01007387 */ /* 0x0003e20000100a00 */
[----:B------:R-:W-:Y:S01]  /*2caa0*/  HMMA.1688.F32.TF32 R188, R36, R26, R164 ;  /* 0x0000001a24bc723c */ /* 0x000fe200000810a4 */
[----:B------:R-:W-:Y:S01]  /*2cab0*/  MOV R184, R251 ;  /* 0x000000fb00b87202 */ /* 0x000fe20000000f00 */
[----:B------:R-:W-:Y:S01]  /*2cac0*/  IMAD.MOV.U32 R95, RZ, RZ, R240 ;  /* 0x000000ffff5f7224 */ /* 0x000fe200078e00f0 */
[----:B------:R-:W-:Y:S01]  /*2cad0*/  MOV R94, R241 ;  /* 0x000000f1005e7202 */ /* 0x000fe20000000f00 */
[----:B------:R-:W-:Y:S01]  /*2cae0*/  IMAD.MOV.U32 R93, RZ, RZ, R242 ;  /* 0x000000ffff5d7224 */ /* 0x000fe200078e00f2 */
[----:B------:R-:W-:Y:S01]  /*2caf0*/  MOV R92, R243 ;  /* 0x000000f3005c7202 */ /* 0x000fe20000000f00 */
[----:B------:R-:W-:Y:S04]  /*2cb00*/  LDS R116, [R3+UR7+0xc100] ;  /* 0x00c1000703747984 */ /* 0x000fe80008000800 */
[----:B------:R-:W-:Y:S01]  /*2cb10*/  LDS R118, [R3+UR7+0xd100] ;  /* 0x00d1000703767984 */ /* 0x000fe20008000800 */
[----:B-1----:R-:W-:Y:S03]  /*2cb20*/  HMMA.1688.F32.TF32 R44, R40, R34, R140 ;  /* 0x00000022282c723c */ /* 0x002fe6000008108c */
[----:B------:R-:W-:Y:S04]  /*2cb30*/  STL.64 [R1+0x140], R52 ;  /* 0x0001403401007387 */ /* 0x000fe80000100a00 */
[----:B------:R-:W-:Y:S04]  /*2cb40*/  STL.64 [R1+0x148], R54 ;  /* 0x0001483601007387 */ /* 0x000fe80000100a00 */
[----:B------:R-:W-:Y:S04]  /*2cb50*/  STL.64 [R1+0x130], R48 ;  /* 0x0001303001007387 */ /* 0x000fe80000100a00 */
[----:B------:R1:W-:Y:S04]  /*2cb60*/  STL.64 [R1+0x138], R50 ;  /* 0x0001383201007387 */ /* 0x0003e80000100a00 */
[----:B------:R-:W-:Y:S01]  /*2cb70*/  MOV R0, R46 ;  /* 0x0000002e00007202 */ /* 0x000fe20000000f00 */
[----:B------:R2:W-:Y:S01]  /*2cb80*/  STL.64 [R1+0x120], R44 ;  /* 0x0001202c01007387 */ /* 0x0005e20000100a00 */
[----:B------:R-:W-:-:S03]  /*2cb90*/  IMAD.MOV.U32 R2, RZ, RZ, R47 ;  /* 0x000000ffff027224 */ /* 0x000fc600078e002f */
[----:B------:R-:W-:Y:S01]  /*2cba0*/  LDS R117, [R7+UR7+0xc100] ;  /* 0x00c1000707757984 */ /* 0x000fe20008000800 */
[C---:B-1----:R-:W-:Y:S03]  /*2cbb0*/  HMMA.1688.F32.TF32 R48, R40.reuse, R202, R144 ;  /* 0x000000ca2830723c */ /* 0x042fe60000081090 */
[----:B------:R-:W-:Y:S04]  /*2cbc0*/  LDS R119, [R7+UR7+0xd100] ;  /* 0x00d1000707777984 */ /* 0x000fe80008000800 */
[----:B------:R-:W-:Y:S01]  /*2cbd0*/  LDS R84, [R3+UR7+0xc080] ;  /* 0x00c0800703547984 */ /* 0x000fe20008000800 */
[----:B--2---:R-:W-:Y:S03]  /*2cbe0*/  HMMA.1688.F32.TF32 R44, R40, R18, R148 ;  /* 0x00000012282c723c */ /* 0x004fe60000081094 */
[----:B------:R1:W-:Y:S04]  /*2cbf0*/  STL [R1+0x2734], R2 ;  /* 0x0027340201007387 */ /* 0x0003e80000100800 */
[----:B------:R2:W-:Y:S01]  /*2cc00*/  STL [R1+0x2730], R0 ;  /* 0x0027300001007387 */ /* 0x0005e20000100800 */
[C---:B------:R-:W-:Y:S03]  /*2cc10*/  HMMA.1688.F32.TF32 R200, R36.reuse, R202, R204 ;  /* 0x000000ca24c8723c */ /* 0x040fe600000810cc */
[----:B------:R-:W-:Y:S04]  /*2cc20*/  LDS R86, [R3+UR7+0xd080] ;  /* 0x00d0800703567984 */ /* 0x000fe80008000800 */
[----:B------:R-:W-:Y:S01]  /*2cc30*/  STL.64 [R1+0x110], R48 ;  /* 0x0001103001007387 */ /* 0x000fe20000100a00 */
[----:B------:R-:W-:Y:S03]  /*2cc40*/  HMMA.1688.F32.TF32 R204, R36, R18, R208 ;  /* 0x0000001224cc723c */ /* 0x000fe600000810d0 */
[----:B------:R-:W-:Y:S01]  /*2cc50*/  STL.64 [R1+0x118], R50 ;  /* 0x0001183201007387 */ /* 0x000fe20000100a00 */
[----:B-1----:R-:W-:Y:S01]  /*2cc60*/  MOV R2, R46 ;  /* 0x0000002e00027202 */ /* 0x002fe20000000f00 */
[----:B--2---:R-:W-:-:S02]  /*2cc70*/  IMAD.MOV.U32 R0, RZ, RZ, R47 ;  /* 0x000000ffff007224 */ /* 0x004fc400078e002f */
[----:B------:R1:W-:Y:S01]  /*2cc80*/  STL.64 [R1+0x100], R44 ;  /* 0x0001002c01007387 */ /* 0x0003e20000100a00 */
[C---:B------:R-:W-:Y:S03]  /*2cc90*/  HMMA.1688.F32.TF32 R208, R36.reuse, R14, R212 ;  /* 0x0000000e24d0723c */ /* 0x040fe600000810d4 */
[----:B------:R-:W-:Y:S04]  /*2cca0*/  STL.64 [R1+0x2688], R178 ;  /* 0x002688b201007387 */ /* 0x000fe80000100a00 */
[----:B------:R-:W-:Y:S01]  /*2ccb0*/  STL.64 [R1+0x2680], R176 ;  /* 0x002680b001007387 */ /* 0x000fe20000100a00 */
[----:B------:R-:W-:Y:S03]  /*2ccc0*/  HMMA.1688.F32.TF32 R212, R36, R10, R20 ;  /* 0x0000000a24d4723c */ /* 0x000fe60000081014 */
[----:B------:R-:W-:Y:S04]  /*2ccd0*/  STL.64 [R1+0x2698], R182 ;  /* 0x002698b601007387 */ /* 0x000fe80000100a00 */
[----:B------:R-:W-:Y:S01]  /*2cce0*/  LDS R85, [R7+UR7+0xc080] ;  /* 0x00c0800707557984 */ /* 0x000fe20008000800 */
[-C--:B-1----:R-:W-:Y:S03]  /*2ccf0*/  HMMA.1688.F32.TF32 R44, R40, R218.reuse, R160 ;  /* 0x000000da282c723c */ /* 0x082fe600000810a0 */
[----:B------:R-:W-:Y:S04]  /*2cd00*/  STL.64 [R1+0x2690], R180 ;  /* 0x002690b401007387 */ /* 0x000fe80000100a00 */
[----:B------:R-:W2:Y:S01]  /*2cd10*/  LDL R17, [R1+0x1758] ;  /* 0x0017580001117983 */ /* 0x000ea20000100800 */
[----:B------:R-:W-:Y:S03]  /*2cd20*/  HMMA.1688.F32.TF32 R216, R36, R218, R220 ;  /* 0x000000da24d8723c */ /* 0x000fe600000810dc */
        /* <DEDUP_REMOVED lines=16> */
[----:B------:R-:W3:Y:S04]  /*2ce30*/  LDL.LU R76, [R1+0x1e0] ;  /* 0x0001e000014c7983 */ /* 0x000ee80000300800 */
[----:B------:R-:W3:Y:S04]  /*2ce40*/  LDL.LU R77, [R1+0x1e4] ;  /* 0x0001e400014d7983 */ /* 0x000ee80000300800 */
[----:B------:R-:W3:Y:S04]  /*2ce50*/  LDL.LU R78, [R1+0x1e8] ;  /* 0x0001e800014e7983 */ /* 0x000ee80000300800 */
[----:B------:R-:W3:Y:S04]  /*2ce60*/  LDL.LU R79, [R1+0x1ec] ;  /* 0x0001ec00014f7983 */ /* 0x000ee80000300800 */
        /* <DEDUP_REMOVED lines=64> */
[----:B--2---:R-:W-:Y:S04]  /*2d270*/  LDSM.16.M88.4 R36, [R17+UR10+0x42080] ;  /* 0x0420800a1124783b */ /* 0x004fe80008000200 */
[----:B------:R-:W-:Y:S04]  /*2d280*/  LDS R87, [R7+UR7+0xd080] ;  /* 0x00d0800707577984 */ /* 0x000fe80008000800 */
[----:B------:R-:W-:Y:S04]  /*2d290*/  LDSM.16.M88.4 R12, [R17+UR10+0x40080] ;  /* 0x0400800a110c783b */ /* 0x000fe80008000200 */
[----:B------:R-:W-:Y:S04]  /*2d2a0*/  LDSM.16.M88.4 R8, [R17+UR10+0x41080] ;  /* 0x0410800a1108783b */ /* 0x000fe80008000200 */
[----:B------:R-:W-:Y:S04]  /*2d2b0*/  LDSM.16.M88.4 R32, [R17+UR10+0x43080] ;  /* 0x0430800a1120783b */ /* 0x000fe80008000200 */
[----:B------:R-:W-:Y:S04]  /*2d2c0*/  LDSM.16.M88.4 R28, [R17+UR10+0x44080] ;  /* 0x0440800a111c783b */ /* 0x000fe80008000200 */
[----:B------:R-:W3:Y:S04]  /*2d2d0*/  LDSM.16.M88.4 R24, [R17+UR10+0x45080] ;  /* 0x0450800a1118783b */ /* 0x000ee80008000200 */
[----:B------:R-:W-:Y:S04]  /*2d2e0*/  LDSM.16.M88.4 R20, [R17+UR10+0x46080] ;  /* 0x0460800a1114783b */ /* 0x000fe80008000200 */
[----:B------:R-:W-:Y:S04]  /*2d2f0*/  LDSM.16.M88.4 R16, [R17+UR10+0x47080] ;  /* 0x0470800a1110783b */ /* 0x000fe80008000200 */
[----:B------:R-:W-:Y:S04]  /*2d300*/  LDS R52, [R3+UR7+0xc000] ;  /* 0x00c0000703347984 */ /* 0x000fe80008000800 */
[----:B------:R-:W-:Y:S04]  /*2d310*/  LDS R54, [R3+UR7+0xd000] ;  /* 0x00d0000703367984 */ /* 0x000fe80008000800 */
[----:B------:R-:W-:Y:S04]  /*2d320*/  LDS R53, [R7+UR7+0xc000] ;  /* 0x00c0000707357984 */ /* 0x000fe80008000800 */
[----:B------:R-:W1:Y:S04]  /*2d330*/  LDS R55, [R7+UR7+0xd000] ;  /* 0x00d0000707377984 */ /* 0x000e680008000800 */
[----:B------:R-:W2:Y:S04]  /*2d340*/  LDL.LU R100, [R1+0x90] ;  /* 0x0000900001647983 */ /* 0x000ea80000300800 */
[----:B------:R-:W2:Y:S04]  /*2d350*/  LDL.LU R101, [R1+0x94] ;  /* 0x0000940001657983 */ /* 0x000ea80000300800 */
[----:B------:R-:W2:Y:S01]  /*2d360*/  LDL.LU R102, [R1+0x98] ;  /* 0x0000980001667983 */ /* 0x000ea20000300800 */
[C---:B---3--:R-:W-:Y:S03]  /*2d370*/  HMMA.1688.F32.TF32 R76, R84.reuse, R24, R76 ;  /* 0x00000018544c723c */ /* 0x048fe6000008104c */
[----:B------:R-:W2:Y:S01]  /*2d380*/  LDL.LU R103, [R1+0x9c] ;  /* 0x00009c0001677983 */ /* 0x000ea20000300800 */
[----:B------:R-:W-:Y:S01]  /*2d390*/  MOV R160, R224 ;  /* 0x000000e000a07202 */ /* 0x000fe20000000f00 */
[----:B------:R-:W-:Y:S01]  /*2d3a0*/  IMAD.MOV.U32 R161, RZ, RZ, R225 ;  /* 0x000000ffffa17224 */ /* 0x000fe200078e00e1 */
[----:B------:R-:W-:Y:S01]  /*2d3b0*/  MOV R162, R226 ;  /* 0x000000e200a27202 */ /* 0x000fe20000000f00 */
[----:B------:R-:W-:Y:S01]  /*2d3c0*/  IMAD.MOV.U32 R163, RZ, RZ, R228 ;  /* 0x000000ffffa37224 */ /* 0x000fe200078e00e4 */
[----:B------:R-:W-:Y:S01]  /*2d3d0*/  MOV R180, R229 ;  /* 0x000000e500b47202 */ /* 0x000fe20000000f00 */
[----:B------:R-:W-:Y:S01]  /*2d3e0*/  IMAD.MOV.U32 R181, RZ, RZ, R230 ;  /* 0x000000ffffb57224 */ /* 0x000fe200078e00e6 */
[C---:B----4-:R-:W-:Y:S01]  /*2d3f0*/  HMMA.1688.F32.TF32 R72, R84.reuse, R28, R72 ;  /* 0x0000001c5448723c */ /* 0x050fe20000081048 */
[----:B------:R-:W-:Y:S01]  /*2d400*/  MOV R182, R231 ;  /* 0x000000e700b67202 */ /* 0x000fe20000000f00 */
[----:B------:R-:W-:Y:S01]  /*2d410*/  IMAD.MOV.U32 R183, RZ, RZ, R227 ;  /* 0x000000ffffb77224 */ /* 0x000fe200078e00e3 */
[----:B------:R-:W-:Y:S04]  /*2d420*/  LDS R156, [R3+UR7+0xc200] ;  /* 0x00c20007039c7984 */ /* 0x000fe80008000800 */
[----:B------:R-:W-:Y:S04]  /*2d430*/  LDS R158, [R3+UR7+0xd200] ;  /* 0x00d20007039e7984 */ /* 0x000fe80008000800 */
[----:B------:R-:W-:Y:S04]  /*2d440*/  LDS R157, [R7+UR7+0xc200] ;  /* 0x00c20007079d7984 */ /* 0x000fe80008000800 */
[----:B------:R-:W3:Y:S01]  /*2d450*/  LDS R159, [R7+UR7+0xd200] ;  /* 0x00d20007079f7984 */ /* 0x000ee20008000800 */
[C---:B------:R-:W-:Y:S03]  /*2d460*/  HMMA.1688.F32.TF32 R68, R84.reuse, R32, R68 ;  /* 0x000000205444723c */ /* 0x040fe60000081044 */
[----:B------:R-:W-:Y:S04]  /*2d470*/  LDS R148, [R3+UR7+0xc180] ;  /* 0x00c1800703947984 */ /* 0x000fe80008000800 */
[----:B------:R-:W-:Y:S04]  /*2d480*/  LDS R150, [R3+UR7+0xd180] ;  /* 0x00d1800703967984 */ /* 0x000fe80008000800 */
[----:B------:R-:W-:Y:S04]  /*2d490*/  LDS R149, [R7+UR7+0xc180] ;  /* 0x00c1800707957984 */ /* 0x000fe80008000800 */
[----:B------:R-:W4:Y:S01]  /*2d4a0*/  LDS R151, [R7+UR7+0xd180] ;  /* 0x00d1800707977984 */ /* 0x000f220008000800 */
[C---:B------:R-:W-:Y:S01]  /*2d4b0*/  HMMA.1688.F32.TF32 R60, R84.reuse, R8, R60 ;  /* 0x00000008543c723c */ /* 0x040fe2000008103c */
[----:B------:R-:W-:Y:S01]  /*2d4c0*/  MOV R174, R2 ;  /* 0x0000000200ae7202 */ /* 0x000fe20000000f00 */
[----:B------:R-:W-:Y:S01]  /*2d4d0*/  IMAD.MOV.U32 R175, RZ, RZ, R0 ;  /* 0x000000ffffaf7224 */ /* 0x000fe200078e0000 */
[----:B------:R-:W-:Y:S04]  /*2d4e0*/  LDS R152, [R3+UR7+0xc280] ;  /* 0x00c2800703987984 */ /* 0x000fe80008000800 */
[----:B------:R-:W-:Y:S04]  /*2d4f0*/  LDS R154, [R3+UR7+0xd280] ;  /* 0x00d28007039a7984 */ /* 0x000fe80008000800 */
[----:B------:R-:W-:Y:S04]  /*2d500*/  LDS R153, [R7+UR7+0xc280] ;  /* 0x00c2800707997984 */ /* 0x000fe80008000800 */
[----:B------:R-:W1:Y:S01]  /*2d510*/  LDS R155, [R7+UR7+0xd280] ;  /* 0x00d28007079b7984 */ /* 0x000e620008000800 */
[----:B------:R-:W-:Y:S03]  /*2d520*/  HMMA.1688.F32.TF32 R56, R84, R12, R56 ;  /* 0x0000000c5438723c */ /* 0x000fe60000081038 */
[----:B------:R-:W-:Y:S04]  /*2d530*/  LDS R220, [R3+UR7+0xc380] ;  /* 0x00c3800703dc7984 */ /* 0x000fe80008000800 */
[----:B------:R-:W-:Y:S04]  /*2d540*/  LDS R222, [R3+UR7+0xd380] ;  /* 0x00d3800703de7984 */ /* 0x000fe80008000800 */
[----:B------:R-:W-:Y:S04]  /*2d550*/  LDS R221, [R7+UR7+0xc380] ;  /* 0x00c3800707dd7984 */ /* 0x000fe80008000800 */
[----:B------:R-:W-:Y:S01]  /*2d560*/  LDS R223, [R7+UR7+0xd380] ;  /* 0x00d3800707df7984 */ /* 0x000fe20008000800 */
[C---:B-1----:R-:W-:Y:S08]  /*2d570*/  HMMA.1688.F32.TF32 R40, R52.reuse, R28, R112 ;  /* 0x0000001c3428723c */ /* 0x042ff00000081070 */
[----:B------:R-:W-:Y:S08]  /*2d580*/  HMMA.1688.F32.TF32 R48, R52, R20, R108 ;  /* 0x000000143430723c */ /* 0x000ff0000008106c */
[C---:B------:R-:W-:Y:S08]  /*2d590*/  HMMA.1688.F32.TF32 R64, R84.reuse, R36, R64 ;  /* 0x000000245440723c */ /* 0x040ff00000081040 */
[----:B------:R-:W-:Y:S08]  /*2d5a0*/  HMMA.1688.F32.TF32 R80, R84, R20, R80 ;  /* 0x000000145450723c */ /* 0x000ff00000081050 */
[----:B------:R-:W-:Y:S08]  /*2d5b0*/  HMMA.1688.F32.TF32 R96, R116, R36, R96 ;  /* 0x000000247460723c */ /* 0x000ff00000081060 */
[----:B------:R-:W-:Y:S01]  /*2d5c0*/  HMMA.1688.F32.TF32 R84, R84, R16, R184 ;  /* 0x000000105454723c */ /* 0x000fe200000810b8 */
[----:B------:R-:W3:Y:S04]  /*2d5d0*/  LDL.LU R184, [R1+0x80] ;  /* 0x0000800001b87983 */ /* 0x000ee80000300800 */
[----:B------:R-:W3:Y:S04]  /*2d5e0*/  LDL.LU R185, [R1+0x84] ;  /* 0x0000840001b97983 */ /* 0x000ee80000300800 */
[----:B------:R-:W3:Y:S04]  /*2d5f0*/  LDL.LU R186, [R1+0x88] ;  /* 0x0000880001ba7983 */ /* 0x000ee80000300800 */
[----:B------:R-:W3:Y:S04]  /*2d600*/  LDL.LU R187, [R1+0x8c] ;  /* 0x00008c0001bb7983 */ /* 0x000ee80000300800 */
[----:B------:R-:W-:Y:S04]  /*2d610*/  STL [R1+0x2678], R97 ;  /* 0x0026786101007387 */ /* 0x000fe80000100800 */
[----:B------:R-:W-:Y:S04]  /*2d620*/  STL [R1+0x2674], R98 ;  /* 0x0026746201007387 */ /* 0x000fe80000100800 */
[----:B------:R-:W-:Y:S04]  /*2d630*/  STL [R1+0x2670], R99 ;  /* 0x0026706301007387 */ /* 0x000fe80000100800 */
        /* <DEDUP_REMOVED lines=20> */
[----:B--2---:R-:W-:Y:S03]  /*2d780*/  HMMA.1688.F32.TF32 R100, R116, R32, R100 ;  /* 0x000000207464723c */ /* 0x004fe60000081064 */
[----:B------:R-:W2:Y:S04]  /*2d790*/  LDL.LU R124, [R1+0x30] ;  /* 0x00003000017c7983 */ /* 0x000ea80000300800 */
[----:B------:R-:W2:Y:S01]  /*2d7a0*/  LDL.LU R125, [R1+0x34] ;  /* 0x00003400017d7983 */ /* 0x000ea20000300800 */
[C---:B------:R-:W-:Y:S03]  /*2d7b0*/  HMMA.1688.F32.TF32 R248, R52.reuse, R12, R248 ;  /* 0x0000000c34f8723c */ /* 0x040fe600000810f8 */
[----:B------:R-:W2:Y:S04]  /*2d7c0*/  LDL.LU R126, [R1+0x38] ;  /* 0x00003800017e7983 */ /* 0x000ea80000300800 */
[----:B------:R-:W2:Y:S01]  /*2d7d0*/  LDL.LU R127, [R1+0x3c] ;  /* 0x00003c00017f7983 */ /* 0x000ea20000300800 */
[C---:B------:R-:W-:Y:S08]  /*2d7e0*/  HMMA.1688.F32.TF32 R244, R52.reuse, R8, R244 ;  /* 0x0000000834f4723c */ /* 0x040ff000000810f4 */
[C---:B------:R-:W-:Y:S08]  /*2d7f0*/  HMMA.1688.F32.TF32 R240, R52.reuse, R36, R240 ;  /* 0x0000002434f0723c */ /* 0x040ff000000810f0 */
[C---:B------:R-:W-:Y:S08]  /*2d800*/  HMMA.1688.F32.TF32 R236, R52.reuse, R32, R236 ;  /* 0x0000002034ec723c */ /* 0x040ff000000810ec */
[C---:B------:R-:W-:Y:S08]  /*2d810*/  HMMA.1688.F32.TF32 R44, R52.reuse, R24, R44 ;  /* 0x00000018342c723c */ /* 0x040ff0000008102c */
[----:B------:R-:W-:Y:S01]  /*2d820*/  HMMA.1688.F32.TF32 R52, R52, R16, R104 ;  /* 0x000000103434723c */ /* 0x000fe20000081068 */
[----:B------:R-:W-:Y:S04]  /*2d830*/  STL [R1+0x2668], R100 ;  /* 0x0026686401007387 */ /* 0x000fe80000100800 */
[----:B------:R-:W-:Y:S04]  /*2d840*/  STL [R1+0x2664], R101 ;  /* 0x0026646501007387 */ /* 0x000fe80000100800 */
[----:B------:R-:W-:Y:S01]  /*2d850*/  STL [R1+0x2660], R102 ;  /* 0x0026606601007387 */ /* 0x000fe20000100800 */
[C---:B------:R-:W-:Y:S03]  /*2d860*/  HMMA.1688.F32.TF32 R88, R116.reuse, R12, R88 ;  /* 0x0000000c7458723c */ /* 0x040fe60000081058 */
[----:B------:R1:W-:Y:S04]  /*2d870*/  STL [R1+0x265c], R103 ;  /* 0x00265c6701007387 */ /* 0x0003e80000100800 */
[----:B------:R-:W2:Y:S01]  /*2d880*/  LDL.LU R132, [R1+0x10] ;  /* 0x0000100001847983 */ /* 0x000ea20000300800 */
[C---:B------:R-:W-:Y:S03]  /*2d890*/  HMMA.1688.F32.TF32 R92, R116.reuse, R8, R92 ;  /* 0x00000008745c723c */ /* 0x040fe6000008105c */
[----:B------:R-:W2:Y:S04]  /*2d8a0*/  LDL.LU R133, [R1+0x14] ;  /* 0x0000140001857983 */ /* 0x000ea80000300800 */
[----:B------:R-:W2:Y:S04]  /*2d8b0*/  LDL.LU R134, [R1+0x18] ;  /* 0x0000180001867983 */ /* 0x000ea80000300800 */
[----:B------:R-:W2:Y:S01]  /*2d8c0*/  LDL.LU R135, [R1+0x1c] ;  /* 0x00001c0001877983 */ /* 0x000ea20000300800 */
[C---:B---3--:R-:W-:Y:S03]  /*2d8d0*/  HMMA.1688.F32.TF32 R104, R116.reuse, R28, R184 ;  /* 0x0000001c7468723c */ /* 0x048fe600000810b8 */
[----:B------:R-:W3:Y:S04]  /*2d8e0*/  LDL.LU R184, [R1] ;  /* 0x0000000001b87983 */ /* 0x000ee80000300800 */
[----:B------:R-:W3:Y:S04]  /*2d8f0*/  LDL.LU R185, [R1+0x4] ;  /* 0x0000040001b97983 */ /* 0x000ee80000300800 */
[----:B------:R-:W3:Y:S04]  /*2d900*/  LDL.LU R186, [R1+0x8] ;  /* 0x0000080001ba7983 */ /* 0x000ee80000300800 */
[----:B------:R-:W3:Y:S04]  /*2d910*/  LDL.LU R187, [R1+0xc] ;  /* 0x00000c0001bb7983 */ /* 0x000ee80000300800 */
[----:B------:R-:W-:Y:S04]  /*2d920*/  STL [R1+0x2658], R104 ;  /* 0x0026586801007387 */ /* 0x000fe80000100800 */
[----:B------:R-:W-:Y:S04]  /*2d930*/  STL [R1+0x2654], R105 ;  /* 0x0026546901007387 */ /* 0x000fe80000100800 */
[----:B------:R-:W-:Y:S01]  /*2d940*/  STL [R1+0x2650], R106 ;  /* 0x0026506a01007387 */ /* 0x000fe20000100800 */
[C---:B----4-:R-:W-:Y:S03]  /*2d950*/  HMMA.1688.F32.TF32 R108, R116.reuse, R24, R108 ;  /* 0x00000018746c723c */ /* 0x050fe6000008106c */
[----:B------:R-:W-:Y:S05]  /*2d960*/  STL [R1+0x264c], R107 ;  /* 0x00264c6b01007387 */ /* 0x000fea0000100800 */
[C---:B------:R-:W-:Y:S11]  /*2d970*/  HMMA.1688.F32.TF32 R112, R116.reuse, R20, R112 ;  /* 0x000000147470723c */ /* 0x040ff60000081070 */
[----:B------:R-:W-:Y:S01]  /*2d980*/  STL [R1+0x263c], R108 ;  /* 0x00263c6c01007387 */ /* 0x000fe20000100800 */
[----:B------:R-:W-:Y:S03]  /*2d990*/  HMMA.1688.F32.TF32 R116, R116, R16, R136 ;  /* 0x000000107474723c */ /* 0x000fe60000081088 */
[----:B------:R4:W-:Y:S04]  /*2d9a0*/  STL [R1+0x2638], R109 ;  /* 0x0026386d01007387 */ /* 0x0009e80000100800 */
[----:B------:R1:W-:Y:S04]  /*2d9b0*/  STL [R1+0x2634], R110 ;  /* 0x0026346e01007387 */ /* 0x0003e80000100800 */
[----:B------:R1:W-:Y:S04]  /*2d9c0*/  STL [R1+0x2630], R111 ;  /* 0x0026306f01007387 */ /* 0x0003e80000100800 */
[----:B------:R-:W-:Y:S04]  /*2d9d0*/  STL [R1+0x2648], R112 ;  /* 0x0026487001007387 */ /* 0x000fe80000100800 */
[----:B------:R-:W-:Y:S04]  /*2d9e0*/  STL [R1+0x2644], R113 ;  /* 0x0026447101007387 */ /* 0x000fe80000100800 */
[----:B------:R-:W-:Y:S04]  /*2d9f0*/  STL [R1+0x2640], R114 ;  /* 0x0026407201007387 */ /* 0x000fe80000100800 */
[----:B------:R1:W-:Y:S04]  /*2da00*/  STL [R1+0x262c], R115 ;  /* 0x00262c7301007387 */ /* 0x0003e80000100800 */
[----:B------:R-:W-:Y:S04]  /*2da10*/  STL [R1+0x266c], R119 ;  /* 0x00266c7701007387 */ /* 0x000fe80000100800 */
        /* <DEDUP_REMOVED lines=16> */
[----:B-1----:R-:W-:-:S15]  /*2db20*/  HMMA.1688.F32.TF32 R100, R156, R8, R160 ;  /* 0x000000089c64723c */ /* 0x002fde00000810a0 */
[----:B------:R-:W-:-:S04]  /*2db30*/  NOP ;  /* 0x0000000000007918 */ /* 0x000fc80000000000 */
[----:B----4-:R-:W-:Y:S01]  /*2db40*/  MOV R109, R100 ;  /* 0x00000064006d7202 */ /* 0x010fe20000000f00 */
[----:B------:R-:W-:Y:S01]  /*2db50*/  IMAD.MOV.U32 R110, RZ, RZ, R101 ;  /* 0x000000ffff6e7224 */ /* 0x000fe200078e0065 */
[----:B------:R-:W-:Y:S01]  /*2db60*/  MOV R111, R102 ;  /* 0x00000066006f7202 */ /* 0x000fe20000000f00 */
[----:B------:R-:W-:Y:S02]  /*2db70*/  IMAD.MOV.U32 R115, RZ, RZ, R103 ;  /* 0x000000ffff737224 */ /* 0x000fe400078e0067 */
[----:B------:R-:W-:Y:S08]  /*2db80*/  HMMA.1688.F32.TF32 R100, R156, R36, R180 ;  /* 0x000000249c64723c */ /* 0x000ff000000810b4 */
[C---:B------:R-:W-:Y:S08]  /*2db90*/  HMMA.1688.F32.TF32 R120, R148.reuse, R12, R120 ;  /* 0x0000000c9478723c */ /* 0x040ff00000081078 */
[----:B--2---:R-:W-:Y:S03]  /*2dba0*/  HMMA.1688.F32.TF32 R124, R148, R8, R124 ;  /* 0x00000008947c723c */ /* 0x004fe6000008107c */
[----:B------:R-:W-:Y:S01]  /*2dbb0*/  MOV R112, R100 ;  /* 0x0000006400707202 */ /* 0x000fe20000000f00 */
[----:B------:R-:W-:-:S04]  /*2dbc0*/  IMAD.MOV.U32 R113, RZ, RZ, R101 ;  /* 0x000000ffff717224 */ /* 0x000fc800078e0065 */
[----:B------:R-:W-:Y:S01]  /*2dbd0*/  HMMA.1688.F32.TF32 R128, R148, R36, R128 ;  /* 0x000000249480723c */ /* 0x000fe20000081080 */
[----:B------:R-:W-:Y:S01]  /*2dbe0*/  MOV R114, R102 ;  /* 0x0000006600727202 */ /* 0x000fe20000000f00 */
[----:B------:R-:W-:-:S06]  /*2dbf0*/  IMAD.MOV.U32 R108, RZ, RZ, R103 ;  /* 0x000000ffff6c7224 */ /* 0x000fcc00078e0067 */
[C---:B------:R-:W-:Y:S08]  /*2dc00*/  HMMA.1688.F32.TF32 R132, R148.reuse, R32, R132 ;  /* 0x000000209484723c */ /* 0x040ff00000081084 */
[----:B---3--:R-:W-:Y:S01]  /*2dc10*/  HMMA.1688.F32.TF32 R136, R148, R28, R184 ;  /* 0x0000001c9488723c */ /* 0x008fe200000810b8 */
[----:B------:R-:W-:Y:S04]  /*2dc20*/  LDS R184, [R3+UR7+0xc300] ;  /* 0x00c3000703b87984 */ /* 0x000fe80008000800 */
[----:B------:R-:W-:Y:S04]  /*2dc30*/  LDS R186, [R3+UR7+0xd300] ;  /* 0x00d3000703ba7984 */ /* 0x000fe80008000800 */
[----:B------:R-:W-:Y:S04]  /*2dc40*/  LDS R185, [R7+UR7+0xc300] ;  /* 0x00c3000707b97984 */ /* 0x000fe80008000800 */
[----:B------:R-:W1:Y:S01]  /*2dc50*/  LDS R187, [R7+UR7+0xd300] ;  /* 0x00d3000707bb7984 */ /* 0x000e620008000800 */
[----:B------:R-:W-:-:S15]  /*2dc60*/  HMMA.1688.F32.TF32 R104, R156, R12, R164 ;  /* 0x0000000c9c68723c */ /* 0x000fde00000810a4 */
[----:B------:R-:W-:-:S04]  /*2dc70*/  NOP ;  /* 0x0000000000007918 */ /* 0x000fc80000000000 */
[----:B------:R-:W-:Y:S04]  /*2dc80*/  STL.64 [R1+0xe0], R104 ;  /* 0x0000e06801007387 */ /* 0x000fe80000100a00 */
[----:B------:R2:W-:Y:S04]  /*2dc90*/  STL.64 [R1+0xe8], R106 ;  /* 0x0000e86a01007387 */ /* 0x0005e80000100a00 */
[----:B------:R-:W3:Y:S04]  /*2dca0*/  LDL.LU R172, [R1+0x100] ;  /* 0x0001000001ac7983 */ /* 0x000ee80000300800 */
[----:B------:R-:W3:Y:S04]  /*2dcb0*/  LDL.LU R173, [R1+0x104] ;  /* 0x0001040001ad7983 */ /* 0x000ee80000300800 */
[----:B------:R-:W4:Y:S04]  /*2dcc0*/  LDL.LU R2, [R1+0x2734] ;  /* 0x0027340001027983 */ /* 0x000f280000300800 */
[----:B------:R-:W3:Y:S01]  /*2dcd0*/  LDL.LU R0, [R1+0x2730] ;  /* 0x0027300001007983 */ /* 0x000ee20000300800 */
[C---:B------:R-:W-:Y:S03]  /*2dce0*/  HMMA.1688.F32.TF32 R144, R148.reuse, R20, R224 ;  /* 0x000000149490723c */ /* 0x040fe600000810e0 */
[----:B------:R-:W1:Y:S04]  /*2dcf0*/  LDL.LU R160, [R1+0x130] ;  /* 0x0001300001a07983 */ /* 0x000e680000300800 */
[----:B------:R-:W1:Y:S04]  /*2dd00*/  LDL.LU R161, [R1+0x134] ;  /* 0x0001340001a17983 */ /* 0x000e680000300800 */
[----:B------:R-:W1:Y:S01]  /*2dd10*/  LDL.LU R162, [R1+0x138] ;  /* 0x0001380001a27983 */ /* 0x000e620000300800 */
[C---:B------:R-:W-:Y:S03]  /*2dd20*/  HMMA.1688.F32.TF32 R140, R148.reuse, R24, R228 ;  /* 0x00000018948c723c */ /* 0x040fe600000810e4 */
[----:B------:R-:W1:Y:S04]  /*2dd30*/  LDL.LU R163, [R1+0x13c] ;  /* 0x00013c0001a37983 */ /* 0x000e680000300800 */
[----:B------:R-:W3:Y:S01]  /*2dd40*/  LDL.LU R224, [R1+0x140] ;  /* 0x0001400001e07983 */ /* 0x000ee20000300800 */
[----:B------:R-:W-:Y:S03]  /*2dd50*/  HMMA.1688.F32.TF32 R148, R148, R16, R232 ;  /* 0x000000109494723c */ /* 0x000fe600000810e8 */
[----:B------:R-:W3:Y:S04]  /*2dd60*/  LDL.LU R225, [R1+0x144] ;  /* 0x0001440001e17983 */ /* 0x000ee80000300800 */
[----:B------:R-:W3:Y:S04]  /*2dd70*/  LDL.LU R226, [R1+0x148] ;  /* 0x0001480001e27983 */ /* 0x000ee80000300800 */
[----:B------:R-:W3:Y:S01]  /*2dd80*/  LDL.LU R227, [R1+0x14c] ;  /* 0x00014c0001e37983 */ /* 0x000ee20000300800 */
[----:B------:R-:W-:Y:S03]  /*2dd90*/  HMMA.1688.F32.TF32 R100, R156, R32, R176 ;  /* 0x000000209c64723c */ /* 0x000fe600000810b0 */
        /* <DEDUP_REMOVED lines=48> */
[----:B------:R-:W-:-:S03]  /*2e0a0*/  MOV R228, R4 ;  /* 0x0000000400e47202 */ /* 0x000fc60000000f00 */
[----:B------:R-:W3:Y:S01]  /*2e0b0*/  LDL.LU R164, [R1+0x120] ;  /* 0x0001200001a47983 */ /* 0x000ee20000300800 */
[----:B--2---:R-:W-:-:S03]  /*2e0c0*/  MOV R106, R102 ;  /* 0x00000066006a7202 */ /* 0x004fc60000000f00 */
[----:B------:R-:W2:Y:S01]  /*2e0d0*/  LDL.LU R165, [R1+0x124] ;  /* 0x0001240001a57983 */ /* 0x000ea20000300800 */
[----:B------:R-:W-:Y:S01]  /*2e0e0*/  IMAD.MOV.U32 R107, RZ, RZ, R103 ;  /* 0x000000ffff6b7224 */ /* 0x000fe200078e0067 */
[----:B------:R-:W-:Y:S01]  /*2e0f0*/  MOV R104, R100 ;  /* 0x0000006400687202 */ /* 0x000fe20000000f00 */
[----:B------:R-:W-:Y:S02]  /*2e100*/  IMAD.MOV.U32 R229, RZ, RZ, R5 ;  /* 0x000000ffffe57224 */ /* 0x000fe400078e0005 */
[----:B------:R-:W-:Y:S02]  /*2e110*/  IMAD.MOV.U32 R105, RZ, RZ, R101 ;  /* 0x000000ffff697224 */ /* 0x000fe400078e0065 */
[----:B----4-:R-:W-:Y:S01]  /*2e120*/  IMAD.MOV.U32 R167, RZ, RZ, R2 ;  /* 0x000000ffffa77224 */ /* 0x010fe200078e0002 */
[----:B---3--:R-:W-:Y:S02]  /*2e130*/  MOV R166, R0 ;  /* 0x0000000000a67202 */ /* 0x008fe40000000f00 */
[----:B------:R-:W3:Y:S04]  /*2e140*/  LDL.LU R0, [R1+0x272c] ;  /* 0x00272c0001007983 */ /* 0x000ee80000300800 */
[----:B------:R-:W4:Y:S04]  /*2e150*/  LDL.LU R2, [R1+0x2728] ;  /* 0x0027280001027983 */ /* 0x000f280000300800 */
[----:B------:R-:W2:Y:S04]  /*2e160*/  LDL.LU R4, [R1+0x2724] ;  /* 0x0027240001047983 */ /* 0x000ea80000300800 */
[----:B------:R-:W2:Y:S01]  /*2e170*/  LDL.LU R5, [R1+0x2720] ;  /* 0x0027200001057983 */ /* 0x000ea20000300800 */
[----:B------:R-:W-:Y:S08]  /*2e180*/  HMMA.1688.F32.TF32 R188, R152, R32, R188 ;  /* 0x0000002098bc723c */ /* 0x000ff000000810bc */
[C---:B------:R-:W-:Y:S08]  /*2e190*/  HMMA.1688.F32.TF32 R216, R156.reuse, R28, R216 ;  /* 0x0000001c9cd8723c */ /* 0x040ff000000810d8 */
[----:B------:R-:W-:Y:S11]  /*2e1a0*/  HMMA.1688.F32.TF32 R212, R156, R24, R212 ;  /* 0x000000189cd4723c */ /* 0x000ff600000810d4 */
[----:B------:R-:W-:Y:S01]  /*2e1b0*/  MOV R102, R218 ;  /* 0x000000da00667202 */ /* 0x000fe20000000f00 */
[----:B------:R-:W-:Y:S01]  /*2e1c0*/  IMAD.MOV.U32 R103, RZ, RZ, R219 ;  /* 0x000000ffff677224 */ /* 0x000fe200078e00db */
[----:B------:R-:W-:Y:S01]  /*2e1d0*/  MOV R100, R216 ;  /* 0x000000d800647202 */ /* 0x000fe20000000f00 */
[----:B------:R-:W-:Y:S01]  /*2e1e0*/  HMMA.1688.F32.TF32 R196, R152, R8, R196 ;  /* 0x0000000898c4723c */ /* 0x000fe200000810c4 */
[----:B------:R-:W-:Y:S01]  /*2e1f0*/  IMAD.MOV.U32 R101, RZ, RZ, R217 ;  /* 0x000000ffff657224 */ /* 0x000fe200078e00d9 */
[----:B------:R-:W3:Y:S04]  /*2e200*/  LDL.LU.64 R218, [R1+0x2718] ;  /* 0x0027180001da7983 */ /* 0x000ee80000300a00 */
[----:B------:R-:W3:Y:S02]  /*2e210*/  LDL.LU.64 R216, [R1+0x2710] ;  /* 0x0027100001d87983 */ /* 0x000ee40000300a00 */
[C---:B------:R-:W-:Y:S08]  /*2e220*/  HMMA.1688.F32.TF32 R208, R156.reuse, R20, R208 ;  /* 0x000000149cd0723c */ /* 0x040ff000000810d0 */
[----:B------:R-:W-:Y:S08]  /*2e230*/  HMMA.1688.F32.TF32 R156, R156, R16, R204 ;  /* 0x000000109c9c723c */ /* 0x000ff000000810cc */
[C---:B------:R-:W-:Y:S01]  /*2e240*/  HMMA.1688.F32.TF32 R200, R152.reuse, R12, R200 ;  /* 0x0000000c98c8723c */ /* 0x040fe200000810c8 */
[----:B------:R-:W-:Y:S01]  /*2e250*/  MOV R99, R214 ;  /* 0x000000d600637202 */ /* 0x000fe20000000f00 */
[----:B------:R-:W-:Y:S01]  /*2e260*/  IMAD.MOV.U32 R119, RZ, RZ, R215 ;  /* 0x000000ffff777224 */ /* 0x000fe200078e00d7 */
[----:B------:R-:W-:Y:S01]  /*2e270*/  MOV R97, R212 ;  /* 0x000000d400617202 */ /* 0x000fe20000000f00 */
[----:B------:R-:W-:Y:S01]  /*2e280*/  IMAD.MOV.U32 R98, RZ, RZ, R213 ;  /* 0x000000ffff627224 */ /* 0x000fe200078e00d5 */
[----:B------:R-:W3:Y:S04]  /*2e290*/  LDL.LU.64 R214, [R1+0x2708] ;  /* 0x0027080001d67983 */ /* 0x000ee80000300a00 */
[----:B------:R-:W3:Y:S04]  /*2e2a0*/  LDL.LU.64 R212, [R1+0x2700] ;  /* 0x0027000001d47983 */ /* 0x000ee80000300a00 */
[----:B------:R-:W-:Y:S01]  /*2e2b0*/  STL.64 [R1+0x80], R208 ;  /* 0x000080d001007387 */ /* 0x000fe20000100a00 */
[C---:B------:R-:W-:Y:S03]  /*2e2c0*/  HMMA.1688.F32.TF32 R192, R152.reuse, R36, R192 ;  /* 0x0000002498c0723c */ /* 0x040fe600000810c0 */
        /* <DEDUP_REMOVED lines=23> */
[C---:B------:R-:W-:Y:S08]  /*2e440*/  HMMA.1688.F32.TF32 R180, R152.reuse, R28, R180 ;  /* 0x0000001c98b4723c */ /* 0x040ff000000810b4 */
[----:B------:R-:W-:Y:S11]  /*2e450*/  HMMA.1688.F32.TF32 R176, R152, R24, R176 ;  /* 0x0000001898b0723c */ /* 0x000ff600000810b0 */
        /* <DEDUP_REMOVED lines=8> */
[----:B--2---:R-:W-:Y:S01]  /*2e4e0*/  MOV R156, R5 ;  /* 0x00000005009c7202 */ /* 0x004fe20000000f00 */
[----:B------:R-:W-:Y:S01]  /*2e4f0*/  IMAD.MOV.U32 R157, RZ, RZ, R4 ;  /* 0x000000ffff9d7224 */ /* 0x000fe200078e0004 */
[----:B----4-:R-:W-:Y:S01]  /*2e500*/  MOV R158, R2 ;  /* 0x00000002009e7202 */ /* 0x010fe20000000f00 */
[----:B---3--:R-:W-:Y:S01]  /*2e510*/  IMAD.MOV.U32 R159, RZ, RZ, R0 ;  /* 0x000000ffff9f7224 */ /* 0x008fe200078e0000 */
[----:B------:R-:W-:Y:S08]  /*2e520*/  HMMA.1688.F32.TF32 R160, R184, R8, R160 ;  /* 0x00000008b8a0723c */ /* 0x000ff000000810a0 */
[----:B------:R-:W-:Y:S08]  /*2e530*/  HMMA.1688.F32.TF32 R156, R152, R20, R156 ;  /* 0x00000014989c723c */ /* 0x000ff0000008109c */
[C---:B------:R-:W-:Y:S11]  /*2e540*/  HMMA.1688.F32.TF32 R216, R220.reuse, R16, R216 ;  /* 0x00000010dcd8723c */ /* 0x040ff600000810d8 */
[----:B------:R-:W-:Y:S04]  /*2e550*/  STL.64 [R1], R156 ;  /* 0x0000009c01007387 */ /* 0x000fe80000100a00 */
[----:B------:R1:W-:Y:S01]  /*2e560*/  STL.64 [R1+0x8], R158 ;  /* 0x0000089e01007387 */ /* 0x0003e20000100a00 */
[C---:B------:R-:W-:Y:S08]  /*2e570*/  HMMA.1688.F32.TF32 R212, R220.reuse, R20, R212 ;  /* 0x00000014dcd4723c */ /* 0x040ff000000810d4 */
[C---:B------:R-:W-:Y:S08]  /*2e580*/  HMMA.1688.F32.TF32 R208, R220.reuse, R24, R208 ;  /* 0x00000018dcd0723c */ /* 0x040ff000000810d0 */
[C---:B------:R-:W-:Y:S08]  /*2e590*/  HMMA.1688.F32.TF32 R204, R220.reuse, R28, R204 ;  /* 0x0000001cdccc723c */ /* 0x040ff000000810cc */
[C---:B------:R-:W-:Y:S08]  /*2e5a0*/  HMMA.1688.F32.TF32 R200, R220.reuse, R32, R200 ;  /* 0x00000020dcc8723c */ /* 0x040ff000000810c8 */
[C---:B------:R-:W-:Y:S08]  /*2e5b0*/  HMMA.1688.F32.TF32 R196, R220.reuse, R36, R196 ;  /* 0x00000024dcc4723c */ /* 0x040ff000000810c4 */
[C---:B------:R-:W-:Y:S08]  /*2e5c0*/  HMMA.1688.F32.TF32 R192, R220.reuse, R8, R192 ;  /* 0x00000008dcc0723c */ /* 0x040ff000000810c0 */
[-C--:B------:R-:W-:Y:S01]  /*2e5d0*/  HMMA.1688.F32.TF32 R188, R220, R12.reuse, R188 ;  /* 0x0000000cdcbc723c */ /* 0x080fe200000810bc */
[----:B------:R-:W-:Y:S04]  /*2e5e0*/  LDS R220, [R3+UR7+0xe000] ;  /* 0x00e0000703dc7984 */ /* 0x000fe80008000800 */
[----:B------:R-:W-:Y:S04]  /*2e5f0*/  LDS R222, [R3+UR7+0xf000] ;  /* 0x00f0000703de7984 */ /* 0x000fe80008000800 */
[----:B------:R-:W-:Y:S04]  /*2e600*/  LDS R221, [R7+UR7+0xe000] ;  /* 0x00e0000707dd7984 */ /* 0x000fe80008000800 */
[----:B------:R-:W2:Y:S04]  /*2e610*/  LDS R223, [R7+UR7+0xf000] ;  /* 0x00f0000707df7984 */ /* 0x000ea80008000800 */
[----:B------:R-:W-:Y:S04]  /*2e620*/  STL [R1+0x2628], R160 ;  /* 0x002628a001007387 */ /* 0x000fe80000100800 */
[----:B------:R-:W-:Y:S04]  /*2e630*/  STL [R1+0x2624], R161 ;  /* 0x002624a101007387 */ /* 0x000fe80000100800 */
[----:B------:R-:W-:Y:S04]  /*2e640*/  STL [R1+0x2620], R162 ;  /* 0x002620a201007387 */ /* 0x000fe80000100800 */
[----:B------:R2:W-:Y:S01]  /*2e650*/  STL [R1+0x261c], R163 ;  /* 0x00261ca301007387 */ /* 0x0005e20000100800 */
[C---:B-1----:R-:W-:Y:S01]  /*2e660*/  HMMA.1688.F32.TF32 R156, R184.reuse, R12, R224 ;  /* 0x0000000cb89c723c */ /* 0x042fe200000810e0 */
[----:B------:R-:W-:Y:S01]  /*2e670*/  MOV R230, R252 ;  /* 0x000000fc00e67202 */ /* 0x000fe20000000f00 */
[----:B------:R-:W-:Y:S01]  /*2e680*/  IMAD.MOV.U32 R231, RZ, RZ, R6 ;  /* 0x000000ffffe77224 */ /* 0x000fe200078e0006 */
[----:B------:R-:W-:Y:S04]  /*2e690*/  LDS R224, [R3+UR7+0xe080] ;  /* 0x00e0800703e07984 */ /* 0x000fe80008000800 */
[----:B------:R-:W-:Y:S01]  /*2e6a0*/  LDS R226, [R3+UR7+0xf080] ;  /* 0x00f0800703e27984 */ /* 0x000fe20008000800 */
[----:B------:R-:W-:Y:S03]  /*2e6b0*/  HMMA.1688.F32.TF32 R164, R184, R36, R164 ;  /* 0x00000024b8a4723c */ /* 0x000fe600000810a4 */
[----:B------:R-:W-:Y:S04]  /*2e6c0*/  LDS R225, [R7+UR7+0xe080] ;  /* 0x00e0800707e17984 */ /* 0x000fe80008000800 */
[----:B------:R-:W1:Y:S01]  /*2e6d0*/  LDS R227, [R7+UR7+0xf080] ;  /* 0x00f0800707e37984 */ /* 0x000e620008000800 */
[----:B--2---:R-:W-:-:S15]  /*2e6e0*/  HMMA.1688.F32.TF32 R160, R220, R14, R248 ;  /* 0x0000000edca0723c */ /* 0x004fde00000810f8 */
[----:B------:R-:W-:-:S04]  /*2e6f0*/  NOP ;  /* 0x0000000000007918 */ /* 0x000fc80000000000 */
[----:B------:R-:W-:Y:S01]  /*2e700*/  MOV R13, R160 ;  /* 0x000000a0000d7202 */ /* 0x000fe20000000f00 */
[----:B------:R-:W-:Y:S01]  /*2e710*/  IMAD.MOV.U32 R12, RZ, RZ, R161 ;  /* 0x000000ffff0c7224 */ /* 0x000fe200078e00a1 */
[----:B------:R-:W-:Y:S01]  /*2e720*/  MOV R9, R162 ;  /* 0x000000a200097202 */ /* 0x000fe20000000f00 */
[----:B------:R-:W-:Y:S02]  /*2e730*/  IMAD.MOV.U32 R8, RZ, RZ, R163 ;  /* 0x000000ffff087224 */ /* 0x000fe400078e00a3 */
[----:B------:R-:W-:Y:S08]  /*2e740*/  HMMA.1688.F32.TF32 R160, R220, R10, R244 ;  /* 0x0000000adca0723c */ /* 0x000ff000000810f4 */
[C---:B------:R-:W-:Y:S08]  /*2e750*/  HMMA.1688.F32.TF32 R168, R184.reuse, R32, R168 ;  /* 0x00000020b8a8723c */ /* 0x040ff000000810a8 */
[C---:B------:R-:W-:Y:S08]  /*2e760*/  HMMA.1688.F32.TF32 R172, R184.reuse, R28, R172 ;  /* 0x0000001cb8ac723c */ /* 0x040ff000000810ac */
[C---:B------:R-:W-:Y:S08]  /*2e770*/  HMMA.1688.F32.TF32 R176, R184.reuse, R24, R176 ;  /* 0x00000018b8b0723c */ /* 0x040ff000000810b0 */
[----:B------:R-:W-:Y:S01]  /*2e780*/  HMMA.1688.F32.TF32 R180, R184, R20, R180 ;  /* 0x00000014b8b4723c */ /* 0x000fe200000810b4 */
[----:B------:R-:W-:Y:S01]  /*2e790*/  MOV R21, R160 ;  /* 0x000000a000157202 */ /* 0x000fe20000000f00 */
[----:B------:R-:W-:-:S06]  /*2e7a0*/  IMAD.MOV.U32 R20, RZ, RZ, R161 ;  /* 0x000000ffff147224 */ /* 0x000fcc00078e00a1 */
[-C--:B------:R-:W-:Y:S01]  /*2e7b0*/  HMMA.1688.F32.TF32 R152, R152, R16.reuse, R232 ;  /* 0x000000109898723c */ /* 0x080fe200000810e8 */
[----:B------:R-:W-:Y:S04]  /*2e7c0*/  LDS R232, [R3+UR7+0xe180] ;  /* 0x00e1800703e87984 */ /* 0x000fe80008000800 */
[----:B------:R-:W-:Y:S03]  /*2e7d0*/  LDS R234, [R3+UR7+0xf180] ;  /* 0x00f1800703ea7984 */ /* 0x000fe60008000800 */
[----:B------:R-:W-:Y:S01]  /*2e7e0*/  HMMA.1688.F32.TF32 R184, R184, R16, R228 ;  /* 0x00000010b8b8723c */ /* 0x000fe200000810e4 */
[----:B------:R-:W-:Y:S01]  /*2e7f0*/  MOV R17, R162 ;  /* 0x000000a200117202 */ /* 0x000fe20000000f00 */
[----:B------:R-:W-:Y:S01]  /*2e800*/  IMAD.MOV.U32 R16, RZ, RZ, R163 ;  /* 0x000000ffff107224 */ /* 0x000fe200078e00a3 */
[----:B------:R-:W-:Y:S04]  /*2e810*/  LDS R228, [R3+UR7+0xe100] ;  /* 0x00e1000703e47984 */ /* 0x000fe80008000800 */
[----:B------:R-:W-:Y:S01]  /*2e820*/  LDS R230, [R3+UR7+0xf100] ;  /* 0x00f1000703e67984 */ /* 0x000fe20008000800 */
[C---:B------:R-:W-:Y:S03]  /*2e830*/  HMMA.1688.F32.TF32 R160, R220.reuse, R38, R240 ;  /* 0x00000026dca0723c */ /* 0x040fe600000810f0 */
[----:B------:R-:W-:Y:S04]  /*2e840*/  LDS R229, [R7+UR7+0xe100] ;  /* 0x00e1000707e57984 */ /* 0x000fe80008000800 */
[----:B------:R-:W2:Y:S01]  /*2e850*/  LDS R231, [R7+UR7+0xf100] ;  /* 0x00f1000707e77984 */ /* 0x000ea20008000800 */
[----:B------:R-:W-:Y:S03]  /*2e860*/  HMMA.1688.F32.TF32 R40, R220, R30, R40 ;  /* 0x0000001edc28723c */ /* 0x000fe60000081028 */
[----:B------:R-:W-:Y:S04]  /*2e870*/  LDS R233, [R7+UR7+0xe180] ;  /* 0x00e1800707e97984 */ /* 0x000fe80008000800 */
[----:B------:R-:W3:Y:S04]  /*2e880*/  LDS R235, [R7+UR7+0xf180] ;  /* 0x00f1800707eb7984 */ /* 0x000ee80008000800 */
[----:B------:R-:W-:Y:S01]  /*2e890*/  MOV R29, R160 ;  /* 0x000000a0001d7202 */ /* 0x000fe20000000f00 */
[----:B------:R-:W-:Y:S01]  /*2e8a0*/  IMAD.MOV.U32 R28, RZ, RZ, R161 ;  /* 0x000000ffff1c7224 */ /* 0x000fe200078e00a1 */
[----:B------:R-:W-:Y:S01]  /*2e8b0*/  MOV R25, R162 ;  /* 0x000000a200197202 */ /* 0x000fe20000000f00 */
[----:B------:R-:W-:-:S02]  /*2e8c0*/  IMAD.MOV.U32 R24, RZ, RZ, R163 ;  /* 0x000000ffff187224 */ /* 0x000fc400078e00a3 */
[C---:B------:R-:W-:Y:S03]  /*2e8d0*/  HMMA.1688.F32.TF32 R160, R220.reuse, R34, R236 ;  /* 0x00000022dca0723c */ /* 0x040fe600000810ec */
[----:B------:R-:W-:Y:S01]  /*2e8e0*/  MOV R6, R40 ;  /* 0x0000002800067202 */ /* 0x000fe20000000f00 */
[----:B------:R-:W-:Y:S01]  /*2e8f0*/  IMAD.MOV.U32 R252, RZ, RZ, R41 ;  /* 0x000000fffffc7224 */ /* 0x000fe200078e0029 */
[----:B------:R-:W-:Y:S01]  /*2e900*/  MOV R251, R42 ;  /* 0x0000002a00fb7202 */ /* 0x000fe20000000f00 */
[----:B------:R-:W-:Y:S02]  /*2e910*/  IMAD.MOV.U32 R250, RZ, RZ, R43 ;  /* 0x000000fffffa7224 */ /* 0x000fe400078e002b */
[C---:B------:R-:W-:Y:S08]  /*2e920*/  HMMA.1688.F32.TF32 R40, R220.reuse, R26, R44 ;  /* 0x0000001adc28723c */ /* 0x040ff0000008102c */
[----:B------:R-:W-:Y:S03]  /*2e930*/  HMMA.1688.F32.TF32 R44, R220, R22, R48 ;  /* 0x00000016dc2c723c */ /* 0x000fe60000081030 */
[----:B------:R-:W-:Y:S01]  /*2e940*/  MOV R249, R160 ;  /* 0x000000a000f97202 */ /* 0x000fe20000000f00 */
[----:B------:R-:W-:Y:S01]  /*2e950*/  IMAD.MOV.U32 R248, RZ, RZ, R161 ;  /* 0x000000fffff87224 */ /* 0x000fe200078e00a1 */
[----:B------:R-:W-:Y:S01]  /*2e960*/  MOV R33, R162 ;  /* 0x000000a200217202 */ /* 0x000fe20000000f00 */
[----:B------:R-:W-:-:S02]  /*2e970*/  IMAD.MOV.U32 R32, RZ, RZ, R163 ;  /* 0x000000ffff207224 */ /* 0x000fc400078e00a3 */
[----:B-1----:R-:W-:Y:S03]  /*2e980*/  HMMA.1688.F32.TF32 R48, R224, R14, R56 ;  /* 0x0000000ee030723c */ /* 0x002fe60000081038 */
[----:B------:R-:W-:Y:S01]  /*2e990*/  MOV R160, R40 ;  /* 0x0000002800a07202 */ /* 0x000fe20000000f00 */
[----:B------:R-:W-:Y:S01]  /*2e9a0*/  IMAD.MOV.U32 R161, RZ, RZ, R41 ;  /* 0x000000ffffa17224 */ /* 0x000fe200078e0029 */
[----:B------:R-:W-:Y:S01]  /*2e9b0*/  MOV R162, R42 ;  /* 0x0000002a00a27202 */ /* 0x000fe20000000f00 */
[----:B------:R-:W-:Y:S02]  /*2e9c0*/  IMAD.MOV.U32 R163, RZ, RZ, R43 ;  /* 0x000000ffffa37224 */ /* 0x000fe400078e002b */
[----:B------:R-:W-:Y:S03]  /*2e9d0*/  HMMA.1688.F32.TF32 R40, R220, R18, R52 ;  /* 0x00000012dc28723c */ /* 0x000fe60000081034 */
[----:B------:R-:W-:Y:S04]  /*2e9e0*/  STL.64 [R1+0x1f0], R44 ;  /* 0x0001f02c01007387 */ /* 0x000fe80000100a00 */
[----:B------:R1:W-:Y:S02]  /*2e9f0*/  STL.64 [R1+0x1f8], R46 ;  /* 0x0001f82e01007387 */ /* 0x0003e40000100a00 */
[C---:B-1----:R-:W-:Y:S10]  /*2ea00*/  HMMA.1688.F32.TF32 R44, R224.reuse, R10, R60 ;  /* 0x0000000ae02c723c */ /* 0x042ff4000008103c */
[----:B------:R-:W-:Y:S04]  /*2ea10*/  STL.64 [R1+0x170], R40 ;  /* 0x0001702801007387 */ /* 0x000fe80000100a00 */
[----:B------:R1:W-:Y:S04]  /*2ea20*/  STL.64 [R1+0x178], R42 ;  /* 0x0001782a01007387 */ /* 0x0003e80000100a00 */
[----:B------:R-:W-:Y:S04]  /*2ea30*/  STL.64 [R1+0x160], R48 ;  /* 0x0001603001007387 */ /* 0x000fe80000100a00 */
[----:B------:R4:W-:Y:S01]  /*2ea40*/  STL.64 [R1+0x168], R50 ;  /* 0x0001683201007387 */ /* 0x0009e20000100a00 */
[C---:B-1----:R-:W-:Y:S03]  /*2ea50*/  HMMA.1688.F32.TF32 R40, R224.reuse, R38, R64 ;  /* 0x00000026e028723c */ /* 0x042fe60000081040 */
[----:B------:R-:W-:Y:S04]  /*2ea60*/  STL.64 [R1+0x150], R44 ;  /* 0x0001502c01007387 */ /* 0x000fe80000100a00 */
[----:B------:R1:W-:Y:S01]  /*2ea70*/  STL.64 [R1+0x158], R46 ;  /* 0x0001582e01007387 */ /* 0x0003e20000100a00 */
[----:B----4-:R-:W-:Y:S08]  /*2ea80*/  HMMA.1688.F32.TF32 R48, R224, R34, R68 ;  /* 0x00000022e030723c */ /* 0x010ff00000081044 */
[----:B--2---:R-:W-:Y:S08]  /*2ea90*/  HMMA.1688.F32.TF32 R92, R228, R10, R92 ;  /* 0x0000000ae45c723c */ /* 0x004ff0000008105c */
[----:B-1----:R-:W-:Y:S01]  /*2eaa0*/  HMMA.1688.F32.TF32 R44, R224, R30, R72 ;  /* 0x0000001ee02c723c */ /* 0x002fe20000081048 */
[----:B------:R-:W-:Y:S04]  /*2eab0*/  STL.64 [R1+0x140], R40 ;  /* 0x0001402801007387 */ /* 0x000fe80000100a00 */
[----:B------:R-:W-:Y:S04]  /*2eac0*/  STL.64 [R1+0x148], R42 ;  /* 0x0001482a01007387 */ /* 0x000fe80000100a00 */
[----:B------:R-:W-:Y:S04]  /*2ead0*/  STL.64 [R1+0x130], R48 ;  /* 0x0001303001007387 */ /* 0x000fe80000100a00 */
[----:B------:R-:W-:Y:S06]  /*2eae0*/  STL.64 [R1+0x138], R50 ;  /* 0x0001383201007387 */ /* 0x000fec0000100a00 */
[----:B------:R-:W-:Y:S04]  /*2eaf0*/  STL.64 [R1+0x120], R44 ;  /* 0x0001202c01007387 */ /* 0x000fe80000100a00 */
[----:B------:R-:W-:Y:S04]  /*2eb00*/  STL.64 [R1+0x128], R46 ;  /* 0x0001282e01007387 */ /* 0x000fe80000100a00 */
[----:B------:R1:W-:Y:S04]  /*2eb10*/  STL [R1+0x2614], R92 ;  /* 0x0026145c01007387 */ /* 0x0003e80000100800 */
[----:B------:R2:W-:Y:S04]  /*2eb20*/  STL [R1+0x2610], R93 ;  /* 0x0026105d01007387 */ /* 0x0005e80000100800 */
[----:B------:R4:W-:Y:S01]  /*2eb30*/  STL [R1+0x260c], R94 ;  /* 0x00260c5e01007387 */ /* 0x0009e20000100800 */
[----:B-1----:R-:W-:-:S03]  /*2eb40*/  MOV R92, R97 ;  /* 0x00000061005c7202 */ /* 0x002fc60000000f00 */
[----:B------:R1:W-:Y:S01]  /*2eb50*/  STL [R1+0x2608], R95 ;  /* 0x0026085f01007387 */ /* 0x0003e20000100800 */
[----:B--2---:R-:W-:-:S03]  /*2eb60*/  IMAD.MOV.U32 R93, RZ, RZ, R98 ;  /* 0x000000ffff5d7224 */ /* 0x004fc600078e0062 */
[----:B------:R-:W2:Y:S01]  /*2eb70*/  LDL.LU R97, [R1+0x2678] ;  /* 0x0026780001617983 */ /* 0x000ea20000300800 */
[----:B----4-:R-:W-:-:S03]  /*2eb80*/  MOV R94, R99 ;  /* 0x00000063005e7202 */ /* 0x010fc60000000f00 */
[----:B------:R-:W2:Y:S04]  /*2eb90*/  LDL.LU R98, [R1+0x2674] ;  /* 0x0026740001627983 */ /* 0x000ea80000300800 */
[----:B------:R-:W2:Y:S01]  /*2eba0*/  LDL.LU R99, [R1+0x2670] ;  /* 0x0026700001637983 */ /* 0x000ea20000300800 */
[----:B-1----:R-:W-:Y:S01]  /*2ebb0*/  IMAD.MOV.U32 R95, RZ, RZ, R119 ;  /* 0x000000ffff5f7224 */ /* 0x002fe200078e0077 */
[----:B------:R-:W-:Y:S01]  /*2ebc0*/  MOV R220, R100 ;  /* 0x0000006400dc7202 */ /* 0x000fe20000000f00 */
[----:B------:R-:W-:Y:S01]  /*2ebd0*/  IMAD.MOV.U32 R221, RZ, RZ, R101 ;  /* 0x000000ffffdd7224 */ /* 0x000fe200078e0065 */
[----:B------:R-:W4:Y:S01]  /*2ebe0*/  LDL.LU R119, [R1+0x266c] ;  /* 0x00266c0001777983 */ /* 0x000f220000300800 */
[----:B------:R-:W-:Y:S01]  /*2ebf0*/  MOV R222, R102 ;  /* 0x0000006600de7202 */ /* 0x000fe20000000f00 */
[----:B------:R-:W-:-:S02]  /*2ec00*/  IMAD.MOV.U32 R223, RZ, RZ, R103 ;  /* 0x000000ffffdf7224 */ /* 0x000fc400078e0067 */
[----:B------:R-:W3:Y:S04]  /*2ec10*/  LDL.LU R100, [R1+0x2668] ;  /* 0x0026680001647983 */ /* 0x000ee80000300800 */
[----:B------:R-:W3:Y:S04]  /*2ec20*/  LDL.LU R101, [R1+0x2664] ;  /* 0x0026640001657983 */ /* 0x000ee80000300800 */
[----:B------:R-:W3:Y:S04]  /*2ec30*/  LDL.LU R102, [R1+0x2660] ;  /* 0x0026600001667983 */ /* 0x000ee80000300800 */
[----:B------:R-:W3:Y:S01]  /*2ec40*/  LDL.LU R103, [R1+0x265c] ;  /* 0x00265c0001677983 */ /* 0x000ee20000300800 */
[----:B--2---:R-:W-:-:S15]  /*2ec50*/  HMMA.1688.F32.TF32 R96, R228, R38, R96 ;  /* 0x00000026e460723c */ /* 0x004fde0000081060 */
[----:B------:R-:W-:-:S04]  /*2ec60*/  NOP ;  /* 0x0000000000007918 */ /* 0x000fc80000000000 */
[----:B------:R1:W-:Y:S04]  /*2ec70*/  STL [R1+0x25e8], R96 ;  /* 0x0025e86001007387 */ /* 0x0003e80000100800 */
[----:B------:R2:W-:Y:S04]  /*2ec80*/  STL [R1+0x25e4], R97 ;  /* 0x0025e46101007387 */ /* 0x0005e80000100800 */
[----:B------:R3:W-:Y:S01]  /*2ec90*/  STL [R1+0x25e0], R98 ;  /* 0x0025e06201007387 */ /* 0x0007e20000100800 */
[----:B-1----:R-:W-:-:S03]  /*2eca0*/  MOV R96, R104 ;  /* 0x0000006800607202 */ /* 0x002fc60000000f00 */
[----:B------:R1:W-:Y:S01]  /*2ecb0*/  STL [R1+0x25dc], R99 ;  /* 0x0025dc6301007387 */ /* 0x0003e20000100800 */
[----:B--2---:R-:W-:-:S03]  /*2ecc0*/  IMAD.MOV.U32 R97, RZ, RZ, R105 ;  /* 0x000000ffff617224 */ /* 0x004fc600078e0069 */
[----:B------:R-:W2:Y:S01]  /*2ecd0*/  LDL.LU R104, [R1+0x2658] ;  /* 0x0026580001687983 */ /* 0x000ea20000300800 */
[----:B---3--:R-:W-:-:S03]  /*2ece0*/  MOV R98, R106 ;  /* 0x0000006a00627202 */ /* 0x008fc60000000f00 */
[----:B------:R-:W2:Y:S01]  /*2ecf0*/  LDL.LU R105, [R1+0x2654] ;  /* 0x0026540001697983 */ /* 0x000ea20000300800 */
[----:B-1----:R-:W-:-:S03]  /*2ed00*/  IMAD.MOV.U32 R99, RZ, RZ, R107 ;  /* 0x000000ffff637224 */ /* 0x002fc600078e006b */
[----:B------:R-:W2:Y:S04]  /*2ed10*/  LDL.LU R106, [R1+0x2650] ;  /* 0x00265000016a7983 */ /* 0x000ea80000300800 */
[----:B------:R-:W2:Y:S01]  /*2ed20*/  LDL.LU R107, [R1+0x264c] ;  /* 0x00264c00016b7983 */ /* 0x000ea20000300800 */
[----:B------:R-:W-:-:S15]  /*2ed30*/  HMMA.1688.F32.TF32 R100, R228, R34, R100 ;  /* 0x00000022e464723c */ /* 0x000fde0000081064 */
[----:B------:R-:W-:-:S04]  /*2ed40*/  NOP ;  /* 0x0000000000007918 */ /* 0x000fc80000000000 */
[----:B------:R1:W-:Y:S04]  /*2ed50*/  STL [R1+0x25b4], R100 ;  /* 0x0025b46401007387 */ /* 0x0003e80000100800 */
[----:B------:R3:W-:Y:S04]  /*2ed60*/  STL [R1+0x25b0], R101 ;  /* 0x0025b06501007387 */ /* 0x0007e80000100800 */
[----:B------:R4:W-:Y:S01]  /*2ed70*/  STL [R1+0x25ac], R102 ;  /* 0x0025ac6601007387 */ /* 0x0009e20000100800 */
[----:B-1----:R-:W-:-:S03]  /*2ed80*/  MOV R100, R112 ;  /* 0x0000007000647202 */ /* 0x002fc60000000f00 */
[----:B------:R1:W-:Y:S01]  /*2ed90*/  STL [R1+0x25a8], R103 ;  /* 0x0025a86701007387 */ /* 0x0003e20000100800 */
[----:B---3--:R-:W-:-:S03]  /*2eda0*/  IMAD.MOV.U32 R101, RZ, RZ, R113 ;  /* 0x000000ffff657224 */ /* 0x008fc600078e0071 */
[----:B------:R-:W3:Y:S01]  /*2edb0*/  LDL.LU R112, [R1+0x2648] ;  /* 0x0026480001707983 */ /* 0x000ee20000300800 */
[----:B----4-:R-:W-:-:S03]  /*2edc0*/  MOV R102, R114 ;  /* 0x0000007200667202 */ /* 0x010fc60000000f00 */
[----:B------:R-:W3:Y:S01]  /*2edd0*/  LDL.LU R113, [R1+0x2644] ;  /* 0x0026440001717983 */ /* 0x000ee20000300800 */
[----:B-1----:R-:W-:-:S03]  /*2ede0*/  IMAD.MOV.U32 R103, RZ, RZ, R108 ;  /* 0x000000ffff677224 */ /* 0x002fc600078e006c */
[----:B------:R-:W3:Y:S04]  /*2edf0*/  LDL.LU R114, [R1+0x2640] ;  /* 0x0026400001727983 */ /* 0x000ee80000300800 */
[----:B------:R-:W4:Y:S01]  /*2ee00*/  LDL.LU R108, [R1+0x263c] ;  /* 0x00263c00016c7983 */ /* 0x000f220000300800 */
[C---:B------:R-:W-:Y:S08]  /*2ee10*/  HMMA.1688.F32.TF32 R244, R228.reuse, R14, R88 ;  /* 0x0000000ee4f4723c */ /* 0x040ff00000081058 */
        /* <DEDUP_REMOVED lines=8> */
[----:B------:R-:W4:Y:S01]  /*2eea0*/  LDL.LU R109, [R1+0x2638] ;  /* 0x00263800016d7983 */ /* 0x000f220000300800 */
[----:B------:R-:W-:-:S03]  /*2eeb0*/  MOV R106, R111 ;  /* 0x0000006f006a7202 */ /* 0x000fc60000000f00 */
[----:B------:R-:W4:Y:S04]  /*2eec0*/  LDL.LU R110, [R1+0x2634] ;  /* 0x00263400016e7983 */ /* 0x000f280000300800 */
[----:B------:R-:W4:Y:S01]  /*2eed0*/  LDL.LU R111, [R1+0x2630] ;  /* 0x00263000016f7983 */ /* 0x000f220000300800 */
[----:B-1----:R-:W-:-:S03]  /*2eee0*/  IMAD.MOV.U32 R107, RZ, RZ, R115 ;  /* 0x000000ffff6b7224 */ /* 0x002fc600078e0073 */
[----:B------:R-:W3:Y:S04]  /*2eef0*/  LDL.LU R115, [R1+0x262c] ;  /* 0x00262c0001737983 */ /* 0x000ee80000300800 */
[----:B------:R-:W2:Y:S04]  /*2ef00*/  LDL.LU R88, [R1+0xe0] ;  /* 0x0000e00001587983 */ /* 0x000ea80000300800 */
[----:B------:R-:W2:Y:S04]  /*2ef10*/  LDL.LU R89, [R1+0xe4] ;  /* 0x0000e40001597983 */ /* 0x000ea80000300800 */
[----:B------:R-:W2:Y:S04]  /*2ef20*/  LDL.LU R90, [R1+0xe8] ;  /* 0x0000e800015a7983 */ /* 0x000ea80000300800 */
[----:B------:R-:W2:Y:S01]  /*2ef30*/  LDL.LU R91, [R1+0xec] ;  /* 0x0000ec00015b7983 */ /* 0x000ea20000300800 */
[-C--:B------:R-:W-:Y:S03]  /*2ef40*/  HMMA.1688.F32.TF32 R236, R224, R18.reuse, R84 ;  /* 0x00000012e0ec723c */ /* 0x080fe60000081054 */
[----:B------:R-:W-:Y:S04]  /*2ef50*/  LDS R84, [R3+UR7+0xe200] ;  /* 0x00e2000703547984 */ /* 0x000fe80008000800 */
[----:B------:R-:W-:Y:S04]  /*2ef60*/  LDS R86, [R3+UR7+0xf200] ;  /* 0x00f2000703567984 */ /* 0x000fe80008000800 */
[----:B------:R-:W-:Y:S04]  /*2ef70*/  LDS R85, [R7+UR7+0xe200] ;  /* 0x00e2000707557984 */ /* 0x000fe80008000800 */
[----:B------:R-:W2:Y:S01]  /*2ef80*/  LDS R87, [R7+UR7+0xf200] ;  /* 0x00f2000707577984 */ /* 0x000ea20008000800 */
[----:B------:R-:W-:Y:S08]  /*2ef90*/  HMMA.1688.F32.TF32 R48, R228, R18, R116 ;  /* 0x00000012e430723c */ /* 0x000ff00000081074 */
[C---:B------:R-:W-:Y:S08]  /*2efa0*/  HMMA.1688.F32.TF32 R52, R232.reuse, R14, R120 ;  /* 0x0000000ee834723c */ /* 0x040ff00000081078 */
[----:B------:R-:W-:Y:S08]  /*2efb0*/  HMMA.1688.F32.TF32 R64, R232, R34, R132 ;  /* 0x00000022e840723c */ /* 0x000ff00000081084 */
[C---:B----4-:R-:W-:Y:S08]  /*2efc0*/  HMMA.1688.F32.TF32 R108, R228.reuse, R26, R108 ;  /* 0x0000001ae46c723c */ /* 0x050ff0000008106c */
[----:B---3--:R-:W-:Y:S01]  /*2efd0*/  HMMA.1688.F32.TF32 R44, R228, R22, R112 ;  /* 0x00000016e42c723c */ /* 0x008fe20000081070 */
[----:B------:R-:W-:Y:S04]  /*2efe0*/  LDS R228, [R3+UR7+0xe280] ;  /* 0x00e2800703e47984 */ /* 0x000fe80008000800 */
[----:B------:R-:W-:Y:S03]  /*2eff0*/  LDS R230, [R3+UR7+0xf280] ;  /* 0x00f2800703e67984 */ /* 0x000fe60008000800 */
[----:B------:R-:W-:Y:S01]  /*2f000*/  HMMA.1688.F32.TF32 R56, R232, R10, R124 ;  /* 0x0000000ae838723c */ /* 0x000fe2000008107c */
[----:B------:R-:W-:Y:S07]  /*2f010*/  LDS R229, [R7+UR7+0xe280] ;  /* 0x00e2800707e57984 */ /* 0x000fee0008000800 */
[----:B--2---:R-:W-:Y:S01]  /*2f020*/  HMMA.1688.F32.TF32 R88, R84, R14, R88 ;  /* 0x0000000e5458723c */ /* 0x004fe20000081058 */
        /* <DEDUP_REMOVED lines=13> */
[----:B------:R1:W-:Y:S01]  /*2f100*/  STL [R1+0x25f0], R51 ;  /* 0x0025f03301007387 */ /* 0x0003e20000100800 */
[----:B------:R-:W-:-:S03]  /*2f110*/  MOV R37, R90 ;  /* 0x0000005a00257202 */ /* 0x000fc60000000f00 */
[----:B------:R-:W-:Y:S01]  /*2f120*/  STL [R1+0x2604], R54 ;  /* 0x0026043601007387 */ /* 0x000fe20000100800 */
[----:B------:R-:W-:-:S03]  /*2f130*/  IMAD.MOV.U32 R36, RZ, RZ, R91 ;  /* 0x000000ffff247224 */ /* 0x000fc600078e005b */
[----:B------:R-:W-:Y:S04]  /*2f140*/  STL [R1+0x2600], R55 ;  /* 0x0026003701007387 */ /* 0x000fe80000100800 */
        /* <DEDUP_REMOVED lines=9> */
[----:B------:R-:W-:Y:S03]  /*2f1e0*/  HMMA.1688.F32.TF32 R44, R84, R10, R104 ;  /* 0x0000000a542c723c */ /* 0x000fe60000081068 */
[----:B------:R-:W1:-:S15]  /*2f1f0*/  LDS R231, [R7+UR7+0xf280] ;  /* 0x00f2800707e77984 */ /* 0x000e5e0008000800 */
[----:B------:R-:W-:Y:S01]  /*2f200*/  NOP ;  /* 0x0000000000007918 */ /* 0x000fe20000000000 */
        /* <DEDUP_REMOVED lines=10> */
[----:B------:R-:W-:Y:S01]  /*2f2b0*/  HMMA.1688.F32.TF32 R44, R84, R34, R96 ;  /* 0x00000022542c723c */ /* 0x000fe20000081060 */
[----:B------:R-:W-:Y:S01]  /*2f2c0*/  MOV R108, R50 ;  /* 0x00000032006c7202 */ /* 0x000fe20000000f00 */
[----:B------:R-:W-:-:S15]  /*2f2d0*/  IMAD.MOV.U32 R109, RZ, RZ, R51 ;  /* 0x000000ffff6d7224 */ /* 0x000fde00078e0033 */
[----:B------:R-:W-:Y:S02]  /*2f2e0*/  NOP ;  /* 0x0000000000007918 */ /* 0x000fe40000000000 */
[----:B------:R-:W-:Y:S01]  /*2f2f0*/  MOV R105, R46 ;  /* 0x0000002e00697202 */ /* 0x000fe20000000f00 */
[----:B------:R-:W-:Y:S01]  /*2f300*/  IMAD.MOV.U32 R106, RZ, RZ, R47 ;  /* 0x000000ffff6a7224 */ /* 0x000fe200078e002f */
[----:B------:R-:W-:Y:S01]  /*2f310*/  MOV R46, R48 ;  /* 0x00000030002e7202 */ /* 0x000fe20000000f00 */
[----:B------:R-:W-:Y:S02]  /*2f320*/  IMAD.MOV.U32 R47, RZ, RZ, R49 ;  /* 0x000000ffff2f7224 */ /* 0x000fe400078e0031 */
[----:B------:R-:W-:Y:S01]  /*2f330*/  HMMA.1688.F32.TF32 R48, R84, R26, R92 ;  /* 0x0000001a5430723c */ /* 0x000fe2000008105c */
[----:B------:R-:W4:Y:S04]  /*2f340*/  LDL.LU R92, [R1+0x60] ;  /* 0x00006000015c7983 */ /* 0x000f280000300800 */
[----:B------:R-:W4:Y:S04]  /*2f350*/  LDL.LU R93, [R1+0x64] ;  /* 0x00006400015d7983 */ /* 0x000f280000300800 */
[----:B------:R-:W4:Y:S04]  /*2f360*/  LDL.LU R94, [R1+0x68] ;  /* 0x00006800015e7983 */ /* 0x000f280000300800 */
[----:B------:R-:W4:Y:S04]  /*2f370*/  LDL.LU R95, [R1+0x6c] ;  /* 0x00006c00015f7983 */ /* 0x000f280000300800 */
[----:B------:R-:W1:Y:S04]  /*2f380*/  LDL.LU R124, [R1+0x50] ;  /* 0x00005000017c7983 */ /* 0x000e680000300800 */
[----:B------:R-:W1:Y:S04]  /*2f390*/  LDL.LU R125, [R1+0x54] ;  /* 0x00005400017d7983 */ /* 0x000e680000300800 */
[----:B------:R-:W1:Y:S04]  /*2f3a0*/  LDL.LU R126, [R1+0x58] ;  /* 0x00005800017e7983 */ /* 0x000e680000300800 */
[----:B------:R-:W1:Y:S04]  /*2f3b0*/  LDL.LU R127, [R1+0x5c] ;  /* 0x00005c00017f7983 */ /* 0x000e680000300800 */
[----:B------:R-:W4:Y:S04]  /*2f3c0*/  LDL.LU R112, [R1+0x40] ;  /* 0x0000400001707983 */ /* 0x000f280000300800 */
[----:B------:R-:W4:Y:S04]  /*2f3d0*/  LDL.LU R113, [R1+0x44] ;  /* 0x0000440001717983 */ /* 0x000f280000300800 */
[----:B------:R-:W4:Y:S04]  /*2f3e0*/  LDL.LU R114, [R1+0x48] ;  /* 0x0000480001727983 */ /* 0x000f280000300800 */
[----:B------:R-:W4:Y:S04]  /*2f3f0*/  LDL.LU R115, [R1+0x4c] ;  /* 0x00004c0001737983 */ /* 0x000f280000300800 */
[----:B------:R-:W4:Y:S04]  /*2f400*/  LDL.LU R116, [R1+0x30] ;  /* 0x0000300001747983 */ /* 0x000f280000300800 */
[----:B------:R-:W4:Y:S04]  /*2f410*/  LDL.LU R117, [R1+0x34] ;  /* 0x0000340001757983 */ /* 0x000f280000300800 */
        /* <DEDUP_REMOVED lines=8> */
[----:B------:R-:W4:Y:S04]  /*2f4a0*/  LDL.LU R122, [R1+0x28] ;  /* 0x00002800017a7983 */ /* 0x000f280000300800 */
[----:B------:R-:W4:Y:S01]  /*2f4b0*/  LDL.LU R123, [R1+0x2c] ;  /* 0x00002c00017b7983 */ /* 0x000f220000300800 */
[----:B--2---:R-:W-:-:S15]  /*2f4c0*/  HMMA.1688.F32.TF32 R88, R84, R22, R88 ;  /* 0x000000165458723c */ /* 0x004fde0000081058 */
[----:B------:R-:W-:-:S04]  /*2f4d0*/  NOP ;  /* 0x0000000000007918 */ /* 0x000fc80000000000 */
[----:B------:R-:W-:Y:S01]  /*2f4e0*/  MOV R50, R88 ;  /* 0x0000005800327202 */ /* 0x000fe20000000f00 */
[----:B------:R-:W-:Y:S01]  /*2f4f0*/  IMAD.MOV.U32 R51, RZ, RZ, R89 ;  /* 0x000000ffff337224 */ /* 0x000fe200078e0059 */
[----:B------:R-:W2:Y:S01]  /*2f500*/  LDL.LU R88, [R1+0x10] ;  /* 0x0000100001587983 */ /* 0x000ea20000300800 */
[----:B------:R-:W-:Y:S01]  /*2f510*/  MOV R44, R90 ;  /* 0x0000005a002c7202 */ /* 0x000fe20000000f00 */
[----:B------:R-:W-:Y:S02]  /*2f520*/  IMAD.MOV.U32 R96, RZ, RZ, R91 ;  /* 0x000000ffff607224 */ /* 0x000fe400078e005b */
[----:B------:R-:W2:Y:S01]  /*2f530*/  LDL.LU R89, [R1+0x14] ;  /* 0x0000140001597983 */ /* 0x000ea20000300800 */
[----:B---3--:R-:W-:Y:S03]  /*2f540*/  HMMA.1688.F32.TF32 R84, R84, R18, R220 ;  /* 0x000000125454723c */ /* 0x008fe600000810dc */
[----:B------:R-:W2:Y:S04]  /*2f550*/  LDL.LU R90, [R1+0x18] ;  /* 0x00001800015a7983 */ /* 0x000ea80000300800 */
[----:B------:R-:W2:Y:S04]  /*2f560*/  LDL.LU R91, [R1+0x1c] ;  /* 0x00001c00015b7983 */ /* 0x000ea80000300800 */
[----:B------:R-:W3:Y:S04]  /*2f570*/  LDL.LU R220, [R1] ;  /* 0x0000000001dc7983 */ /* 0x000ee80000300800 */
[----:B------:R-:W3:Y:S04]  /*2f580*/  LDL.LU R221, [R1+0x4] ;  /* 0x0000040001dd7983 */ /* 0x000ee80000300800 */
[----:B------:R-:W3:Y:S04]  /*2f590*/  LDL.LU R222, [R1+0x8] ;  /* 0x0000080001de7983 */ /* 0x000ee80000300800 */
[----:B------:R-:W3:Y:S01]  /*2f5a0*/  LDL.LU R223, [R1+0xc] ;  /* 0x00000c0001df7983 */ /* 0x000ee20000300800 */
[C---:B------:R-:W-:Y:S08]  /*2f5b0*/  HMMA.1688.F32.TF32 R40, R224.reuse, R26, R76 ;  /* 0x0000001ae028723c */ /* 0x040ff0000008104c */
[----:B------:R-:W-:Y:S01]  /*2f5c0*/  HMMA.1688.F32.TF32 R240, R224, R22, R80 ;  /* 0x00000016e0f0723c */ /* 0x000fe20000081050 */
[----:B------:R-:W-:Y:S04]  /*2f5d0*/  LDS R224, [R3+UR7+0xe300] ;  /* 0x00e3000703e07984 */ /* 0x000fe80008000800 */
[----:B------:R-:W-:Y:S04]  /*2f5e0*/  LDS R226, [R3+UR7+0xf300] ;  /* 0x00f3000703e27984 */ /* 0x000fe80008000800 */
[----:B------:R-:W-:Y:S04]  /*2f5f0*/  LDS R225, [R7+UR7+0xe300] ;  /* 0x00e3000707e17984 */ /* 0x000fe80008000800 */
[----:B------:R-:W1:Y:S01]  /*2f600*/  LDS R227, [R7+UR7+0xf300] ;  /* 0x00f3000707e37984 */ /* 0x000e620008000800 */
[C---:B------:R-:W-:Y:S08]  /*2f610*/  HMMA.1688.F32.TF32 R60, R232.reuse, R38, R128 ;  /* 0x00000026e83c723c */ /* 0x040ff00000081080 */
[C---:B------:R-:W-:Y:S08]  /*2f620*/  HMMA.1688.F32.TF32 R68, R232.reuse, R30, R136 ;  /* 0x0000001ee844723c */ /* 0x040ff00000081088 */
[C---:B------:R-:W-:Y:S08]  /*2f630*/  HMMA.1688.F32.TF32 R72, R232.reuse, R26, R140 ;  /* 0x0000001ae848723c */ /* 0x040ff0000008108c */
[C---:B------:R-:W-:Y:S08]  /*2f640*/  HMMA.1688.F32.TF32 R76, R232.reuse, R22, R144 ;  /* 0x00000016e84c723c */ /* 0x040ff00000081090 */
[----:B------:R-:W-:Y:S08]  /*2f650*/  HMMA.1688.F32.TF32 R80, R232, R18, R148 ;  /* 0x00000012e850723c */ /* 0x000ff00000081094 */
[C---:B-1----:R-:W-:Y:S08]  /*2f660*/  HMMA.1688.F32.TF32 R232, R228.reuse, R10, R124 ;  /* 0x0000000ae4e8723c */ /* 0x042ff0000008107c */
[----:B----4-:R-:W-:Y:S01]  /*2f670*/  HMMA.1688.F32.TF32 R112, R228, R38, R112 ;  /* 0x00000026e470723c */ /* 0x010fe20000081070 */
[----:B------:R-:W-:-:S10]  /*2f680*/  MOV R97, R48 ;  /* 0x0000003000617202 */ /* 0x000fd40000000f00 */
[----:B------:R-:W-:Y:S01]  /*2f690*/  STL [R1+0x24e4], R232 ;  /* 0x0024e4e801007387 */ /* 0x000fe20000100800 */
[C---:B------:R-:W-:Y:S03]  /*2f6a0*/  HMMA.1688.F32.TF32 R116, R228.reuse, R34, R116 ;  /* 0x00000022e474723c */ /* 0x040fe60000081074 */
[----:B------:R-:W-:Y:S01]  /*2f6b0*/  STL [R1+0x24e0], R233 ;  /* 0x0024e0e901007387 */ /* 0x000fe20000100800 */
[----:B------:R-:W-:Y:S01]  /*2f6c0*/  IMAD.MOV.U32 R98, RZ, RZ, R49 ;  /* 0x000000ffff627224 */ /* 0x000fe200078e0031 */
[----:B------:R-:W-:Y:S01]  /*2f6d0*/  MOV R54, R84 ;  /* 0x0000005400367202 */ /* 0x000fe20000000f00 */
[----:B------:R-:W-:Y:S01]  /*2f6e0*/  IMAD.MOV.U32 R55, RZ, RZ, R85 ;  /* 0x000000ffff377224 */ /* 0x000fe200078e0055 */
[----:B------:R-:W-:Y:S01]  /*2f6f0*/  STL [R1+0x24dc], R234 ;  /* 0x0024dcea01007387 */ /* 0x000fe20000100800 */
[----:B------:R-:W-:Y:S01]  /*2f700*/  MOV R48, R86 ;  /* 0x0000005600307202 */ /* 0x000fe20000000f00 */
[C---:B------:R-:W-:Y:S01]  /*2f710*/  HMMA.1688.F32.TF32 R120, R228.reuse, R30, R120 ;  /* 0x0000001ee478723c */ /* 0x040fe20000081078 */
[----:B------:R-:W-:Y:S01]  /*2f720*/  IMAD.MOV.U32 R49, RZ, RZ, R87 ;  /* 0x000000ffff317224 */ /* 0x000fe200078e0057 */
[----:B------:R-:W-:Y:S04]  /*2f730*/  STL [R1+0x24d8], R235 ;  /* 0x0024d8eb01007387 */ /* 0x000fe80000100800 */
[----:B------:R-:W-:Y:S02]  /*2f740*/  STL [R1+0x24f4], R112 ;  /* 0x0024f47001007387 */ /* 0x000fe40000100800 */
[-C--:B------:R-:W-:Y:S02]  /*2f750*/  HMMA.1688.F32.TF32 R84, R228, R14.reuse, R92 ;  /* 0x0000000ee454723c */ /* 0x080fe4000008105c */
[----:B------:R-:W-:Y:S04]  /*2f760*/  STL [R1+0x24f0], R113 ;  /* 0x0024f07101007387 */ /* 0x000fe80000100800 */
[----:B------:R-:W-:Y:S02]  /*2f770*/  STL [R1+0x24ec], R114 ;  /* 0x0024ec7201007387 */ /* 0x000fe40000100800 */
[----:B------:R-:W-:Y:S02]  /*2f780*/  HMMA.1688.F32.TF32 R136, R224, R14, R156 ;  /* 0x0000000ee088723c */ /* 0x000fe4000008109c */
[----:B------:R-:W-:Y:S04]  /*2f790*/  STL [R1+0x24e8], R115 ;  /* 0x0024e87301007387 */ /* 0x000fe80000100800 */
[----:B------:R-:W-:Y:S04]  /*2f7a0*/  STL [R1+0x2500], R116 ;  /* 0x0025007401007387 */ /* 0x000fe80000100800 */
[----:B------:R-:W-:Y:S04]  /*2f7b0*/  STL [R1+0x24fc], R117 ;  /* 0x0024fc7501007387 */ /* 0x000fe80000100800 */
[----:B------:R-:W-:Y:S04]  /*2f7c0*/  STL [R1+0x24f8], R118 ;  /* 0x0024f87601007387 */ /* 0x000fe80000100800 */
[----:B------:R-:W-:Y:S04]  /*2f7d0*/  STL [R1+0x24d4], R119 ;  /* 0x0024d47701007387 */ /* 0x000fe80000100800 */
[----:B------:R1:W-:Y:S04]  /*2f7e0*/  STL [R1+0x2510], R120 ;  /* 0x0025107801007387 */ /* 0x0003e80000100800 */
[----:B------:R-:W-:Y:S04]  /*2f7f0*/  STL [R1+0x250c], R121 ;  /* 0x00250c7901007387 */ /* 0x000fe80000100800 */
[----:B------:R-:W-:Y:S04]  /*2f800*/  STL [R1+0x2508], R122 ;  /* 0x0025087a01007387 */ /* 0x000fe80000100800 */
[----:B------:R-:W-:Y:S01]  /*2f810*/  STL [R1+0x2504], R123 ;  /* 0x0025047b01007387 */ /* 0x000fe20000100800 */
[----:B-1----:R-:W-:Y:S01]  /*2f820*/  MOV R120, R6 ;  /* 0x0000000600787202 */ /* 0x002fe20000000f00 */
[C---:B--2---:R-:W-:Y:S08]  /*2f830*/  HMMA.1688.F32.TF32 R124, R228.reuse, R26, R88 ;  /* 0x0000001ae47c723c */ /* 0x044ff00000081058 */
[----:B---3--:R-:W-:Y:S01]  /*2f840*/  HMMA.1688.F32.TF32 R128, R228, R22, R220 ;  /* 0x00000016e480723c */ /* 0x008fe200000810dc */
[----:B------:R-:W-:Y:S01]  /*2f850*/  MOV R5, R40 ;  /* 0x0000002800057202 */ /* 0x000fe20000000f00 */
[----:B------:R-:W-:-:S09]  /*2f860*/  IMAD.MOV.U32 R4, RZ, RZ, R41 ;  /* 0x000000ffff047224 */ /* 0x000fd200078e0029 */
[----:B------:R-:W-:Y:S01]  /*2f870*/  STL [R1+0x251c], R124 ;  /* 0x00251c7c01007387 */ /* 0x000fe20000100800 */
[----:B------:R-:W-:Y:S01]  /*2f880*/  MOV R2, R42 ;  /* 0x0000002a00027202 */ /* 0x000fe20000000f00 */
[----:B------:R-:W-:Y:S01]  /*2f890*/  IMAD.MOV.U32 R0, RZ, RZ, R43 ;  /* 0x000000ffff007224 */ /* 0x000fe200078e002b */
[----:B------:R-:W-:Y:S01]  /*2f8a0*/  MOV R234, R17 ;  /* 0x0000001100ea7202 */ /* 0x000fe20000000f00 */
[----:B------:R-:W-:Y:S01]  /*2f8b0*/  HMMA.1688.F32.TF32 R156, R224, R26, R176 ;  /* 0x0000001ae09c723c */ /* 0x000fe200000810b0 */
[----:B------:R-:W-:Y:S01]  /*2f8c0*/  IMAD.MOV.U32 R235, RZ, RZ, R16 ;  /* 0x000000ffffeb7224 */ /* 0x000fe200078e0010 */
[----:B------:R-:W-:Y:S01]  /*2f8d0*/  MOV R232, R21 ;  /* 0x0000001500e87202 */ /* 0x000fe20000000f00 */
[----:B------:R-:W-:-:S05]  /*2f8e0*/  IMAD.MOV.U32 R233, RZ, RZ, R20 ;  /* 0x000000ffffe97224 */ /* 0x000fca00078e0014 */
[C---:B------:R-:W-:Y:S08]  /*2f8f0*/  HMMA.1688.F32.TF32 R144, R224.reuse, R38, R164 ;  /* 0x00000026e090723c */ /* 0x040ff000000810a4 */
[----:B------:R-:W-:Y:S01]  /*2f900*/  HMMA.1688.F32.TF32 R148, R224, R34, R168 ;  /* 0x00000022e094723c */ /* 0x000fe200000810a8 */
        /* <DEDUP_REMOVED lines=30> */
[----:B------:R-:W2:Y:S04]  /*2faf0*/  LDL.LU R163, [R1+0x261c] ;  /* 0x00261c0001a37983 */ /* 0x000ea80000300800 */
[----:B------:R-:W3:Y:S04]  /*2fb00*/  LDL.LU R6, [R1+0x2618] ;  /* 0x0026180001067983 */ /* 0x000ee80000300800 */
[----:B------:R-:W-:Y:S04]  /*2fb10*/  LDS R40, [R3+UR7+0xe380] ;  /* 0x00e3800703287984 */ /* 0x000fe80008000800 */
[----:B------:R-:W-:Y:S04]  /*2fb20*/  LDS R42, [R3+UR7+0xf380] ;  /* 0x00f38007032a7984 */ /* 0x000fe80008000800 */
[----:B------:R-:W-:Y:S04]  /*2fb30*/  LDS R41, [R7+UR7+0xe380] ;  /* 0x00e3800707297984 */ /* 0x000fe80008000800 */
[----:B------:R-:W1:Y:S01]  /*2fb40*/  LDS R43, [R7+UR7+0xf380] ;  /* 0x00f38007072b7984 */ /* 0x000e620008000800 */
[----:B------:R-:W-:Y:S01]  /*2fb50*/  HMMA.1688.F32.TF32 R152, R224, R30, R172 ;  /* 0x0000001ee098723c */ /* 0x000fe200000810ac */
[----:B------:R-:W-:Y:S01]  /*2fb60*/  MOV R130, R33 ;  /* 0x0000002100827202 */ /* 0x000fe20000000f00 */
[----:B------:R-:W-:Y:S01]  /*2fb70*/  IMAD.MOV.U32 R131, RZ, RZ, R32 ;  /* 0x000000ffff837224 */ /* 0x000fe200078e0020 */
[----:B------:R-:W-:Y:S04]  /*2fb80*/  LDS R33, [R7+UR7+0x10000] ;  /* 0x0100000707217984 */ /* 0x000fe80008000800 */
[----:B------:R-:W-:Y:S01]  /*2fb90*/  LDS R32, [R3+UR7+0x10000] ;  /* 0x0100000703207984 */ /* 0x000fe20008000800 */
[----:B------:R-:W-:Y:S01]  /*2fba0*/  IMAD.MOV.U32 R115, RZ, RZ, R24 ;  /* 0x000000ffff737224 */ /* 0x000fe200078e0018 */
[----:B------:R-:W-:Y:S01]  /*2fbb0*/  MOV R122, R251 ;  /* 0x000000fb007a7202 */ /* 0x000fe20000000f00 */
[----:B------:R-:W-:Y:S01]  /*2fbc0*/  IMAD.MOV.U32 R129, RZ, RZ, R248 ;  /* 0x000000ffff817224 */ /* 0x000fe200078e00f8 */
[----:B------:R-:W-:Y:S01]  /*2fbd0*/  MOV R128, R249 ;  /* 0x000000f900807202 */ /* 0x000fe20000000f00 */
[----:B------:R-:W-:Y:S01]  /*2fbe0*/  IMAD.MOV.U32 R121, RZ, RZ, R252 ;  /* 0x000000ffff797224 */ /* 0x000fe200078e00fc */
[----:B------:R-:W-:Y:S01]  /*2fbf0*/  LDS R248, [R3+UR7+0x10080] ;  /* 0x0100800703f87984 */ /* 0x000fe20008000800 */
[----:B------:R-:W-:-:S03]  /*2fc00*/  IMAD.MOV.U32 R123, RZ, RZ, R250 ;  /* 0x000000ffff7b7224 */ /* 0x000fc600078e00fa */
[----:B------:R-:W-:Y:S04]  /*2fc10*/  LDS R250, [R3+UR7+0x11080] ;  /* 0x0110800703fa7984 */ /* 0x000fe80008000800 */
[----:B------:R-:W-:Y:S04]  /*2fc20*/  LDS R249, [R7+UR7+0x10080] ;  /* 0x0100800707f97984 */ /* 0x000fe80008000800 */
[----:B------:R-:W-:Y:S01]  /*2fc30*/  LDS R251, [R7+UR7+0x11080] ;  /* 0x0110800707fb7984 */ /* 0x000fe20008000800 */
        /* <DEDUP_REMOVED lines=8> */
[----:B------:R-:W-:Y:S04]  /*2fcc0*/  LDS R88, [R3+UR7+0x10100] ;  /* 0x0101000703587984 */ /* 0x000fe80008000800 */
[----:B------:R-:W-:Y:S01]  /*2fcd0*/  LDS R90, [R3+UR7+0x11100] ;  /* 0x01110007035a7984 */ /* 0x000fe20008000800 */
[C---:B-1----:R-:W-:Y:S03]  /*2fce0*/  HMMA.1688.F32.TF32 R176, R40.reuse, R38, R196 ;  /* 0x0000002628b0723c */ /* 0x042fe600000810c4 */
[----:B------:R-:W-:Y:S04]  /*2fcf0*/  LDS R89, [R7+UR7+0x10100] ;  /* 0x0101000707597984 */ /* 0x000fe80008000800 */
[----:B------:R-:W-:Y:S01]  /*2fd00*/  LDS R91, [R7+UR7+0x11100] ;  /* 0x01110007075b7984 */ /* 0x000fe20008000800 */
[C---:B------:R-:W-:Y:S03]  /*2fd10*/  HMMA.1688.F32.TF32 R200, R40.reuse, R34, R200 ;  /* 0x0000002228c8723c */ /* 0x040fe600000810c8 */
        /* <DEDUP_REMOVED lines=8> */
[C---:B------:R-:W-:Y:S08]  /*2fda0*/  HMMA.1688.F32.TF32 R204, R40.reuse, R30, R204 ;  /* 0x0000001e28cc723c */ /* 0x040ff000000810cc */
[C---:B------:R-:W-:Y:S08]  /*2fdb0*/  HMMA.1688.F32.TF32 R168, R40.reuse, R14, R188 ;  /* 0x0000000e28a8723c */ /* 0x040ff000000810bc */
[C---:B------:R-:W-:Y:S08]  /*2fdc0*/  HMMA.1688.F32.TF32 R172, R40.reuse, R10, R192 ;  /* 0x0000000a28ac723c */ /* 0x040ff000000810c0 */
[----:B------:R-:W-:Y:S08]  /*2fdd0*/  HMMA.1688.F32.TF32 R208, R40, R26, R208 ;  /* 0x0000001a28d0723c */ /* 0x000ff000000810d0 */
[C---:B--2---:R-:W-:Y:S01]  /*2fde0*/  HMMA.1688.F32.TF32 R140, R224.reuse, R10, R160 ;  /* 0x0000000ae08c723c */ /* 0x044fe200000810a0 */
[----:B---3--:R-:W-:Y:S07]  /*2fdf0*/  LDSM.16.M88.4 R28, [R6+UR10+0x42100] ;  /* 0x0421000a061c783b */ /* 0x008fee0008000200 */
[C---:B------:R-:W-:Y:S01]  /*2fe00*/  HMMA.1688.F32.TF32 R160, R224.reuse, R22, R180 ;  /* 0x00000016e0a0723c */ /* 0x040fe200000810b4 */
[----:B------:R-:W1:Y:S04]  /*2fe10*/  LDSM.16.M88.4 R20, [R6+UR10+0x41100] ;  /* 0x0411000a0614783b */ /* 0x000e680008000200 */
[----:B------:R-:W-:Y:S03]  /*2fe20*/  LDSM.16.M88.4 R24, [R6+UR10+0x43100] ;  /* 0x0431000a0618783b */ /* 0x000fe60008000200 */
[----:B------:R-:W-:Y:S01]  /*2fe30*/  HMMA.1688.F32.TF32 R224, R224, R18, R184 ;  /* 0x00000012e0e0723c */ /* 0x000fe200000810b8 */
[----:B------:R-:W2:Y:S04]  /*2fe40*/  LDSM.16.M88.4 R16, [R6+UR10+0x40100] ;  /* 0x0401000a0610783b */ /* 0x000ea80008000200 */
[----:B------:R-:W-:Y:S04]  /*2fe50*/  STL [R1+0x255c], R140 ;  /* 0x00255c8c01007387 */ /* 0x000fe80000100800 */
[----:B------:R-:W-:Y:S04]  /*2fe60*/  STL [R1+0x2558], R141 ;  /* 0x0025588d01007387 */ /* 0x000fe80000100800 */
[----:B------:R-:W-:Y:S04]  /*2fe70*/  STL [R1+0x2554], R142 ;  /* 0x0025548e01007387 */ /* 0x000fe80000100800 */
[----:B------:R-:W-:Y:S04]  /*2fe80*/  STL [R1+0x2550], R143 ;  /* 0x0025508f01007387 */ /* 0x000fe80000100800 */
[----:B------:R-:W-:Y:S04]  /*2fe90*/  STL [R1+0x256c], R144 ;  /* 0x00256c9001007387 */ /* 0x000fe80000100800 */
[----:B------:R-:W-:Y:S04]  /*2fea0*/  STL [R1+0x2568], R145 ;  /* 0x0025689101007387 */ /* 0x000fe80000100800 */
[----:B------:R-:W-:Y:S01]  /*2feb0*/  STL [R1+0x2564], R146 ;  /* 0x0025649201007387 */ /* 0x000fe20000100800 */
[C---:B-1----:R-:W-:Y:S03]  /*2fec0*/  HMMA.1688.F32.TF32 R40, R32.reuse, R20, R232 ;  /* 0x000000142028723c */ /* 0x042fe600000810e8 */
[----:B------:R-:W-:Y:S04]  /*2fed0*/  STL [R1+0x2560], R147 ;  /* 0x0025609301007387 */ /* 0x000fe80000100800 */
[----:B------:R-:W1:Y:S01]  /*2fee0*/  LDSM.16.M88.4 R12, [R6+UR10+0x44100] ;  /* 0x0441000a060c783b */ /* 0x000e620008000200 */
[----:B--2---:R-:W-:Y:S03]  /*2fef0*/  HMMA.1688.F32.TF32 R116, R32, R16, R116 ;  /* 0x000000102074723c */ /* 0x004fe60000081074 */
        /* <DEDUP_REMOVED lines=14> */
[----:B------:R-:W2:Y:S01]  /*2ffe0*/  LDSM.16.M88.4 R8, [R6+UR10+0x45100] ;  /* 0x0451000a0608783b */ /* 0x000ea20008000200 */
[----:B------:R-:W-:-:S03]  /*2fff0*/  IMAD.MOV.U32 R127, RZ, RZ, R43 ;  /* 0x000000ffff7f7224 */ /* 0x000fc600078e002b */
[----:B------:R-:W3:Y:S04]  /*30000*/  LDSM.16.M88.4 R216, [R6+UR10+0x46100] ;  /* 0x0461000a06d8783b */ /* 0x000ee80008000200 */
[----:B------:R-:W4:Y:S04]  /*30010*/  LDSM.16.M88.4 R220, [R6+UR10+0x47100] ;  /* 0x0471000a06dc783b */ /* 0x000f280008000200 */
[----:B------:R1:W-:Y:S01]  /*30020*/  STL [R1+0x22e0], R6 ;  /* 0x0022e00601007387 */ /* 0x0003e20000100800 */
[----:B------:R-:W-:Y:S01]  /*30030*/  MOV R188, R133 ;  /* 0x0000008500bc7202 */ /* 0x000fe20000000f00 */
[----:B------:R-:W-:Y:S01]  /*30040*/  IMAD.MOV.U32 R189, RZ, RZ, R132 ;  /* 0x000000ffffbd7224 */ /* 0x000fe200078e0084 */
[----:B------:R-:W-:Y:S01]  /*30050*/  MOV R190, R37 ;  /* 0x0000002500be7202 */ /* 0x000fe20000000f00 */
[----:B------:R-:W-:Y:S01]  /*30060*/  IMAD.MOV.U32 R191, RZ, RZ, R36 ;  /* 0x000000ffffbf7224 */ /* 0x000fe200078e0024 */
[----:B------:R-:W-:Y:S04]  /*30070*/  LDS R192, [R3+UR7+0x10380] ;  /* 0x0103800703c07984 */ /* 0x000fe80008000800 */
[----:B------:R-:W-:Y:S01]  /*30080*/  LDS R194, [R3+UR7+0x11380] ;  /* 0x0113800703c27984 */ /* 0x000fe20008000800 */
[----:B-1----:R-:W-:Y:S01]  /*30090*/  IMAD.MOV.U32 R6, RZ, RZ, R119 ;  /* 0x000000ffff067224 */ /* 0x002fe200078e0077 */
[----:B------:R-:W-:-:S02]  /*300a0*/  MOV R119, R42 ;  /* 0x0000002a00777202 */ /* 0x000fc40000000f00 */
[----:B------:R-:W-:Y:S01]  /*300b0*/  HMMA.1688.F32.TF32 R40, R32, R28, R112 ;  /* 0x0000001c2028723c */ /* 0x000fe20000081070 */
[----:B------:R1:W-:Y:S01]  /*300c0*/  STL.64 [R1+0xe0], R116 ;  /* 0x0000e07401007387 */ /* 0x0003e20000100a00 */
        /* <DEDUP_REMOVED lines=8> */
[----:B------:R-:W-:Y:S01]  /*30150*/  IMAD.MOV.U32 R183, RZ, RZ, R103 ;  /* 0x000000ffffb77224 */ /* 0x000fe200078e0067 */
[----:B------:R-:W-:Y:S01]  /*30160*/  MOV R182, R102 ;  /* 0x0000006600b67202 */ /* 0x000fe20000000f00 */
[----:B------:R-:W-:Y:S04]  /*30170*/  LDS R132, [R3+UR7+0x10280] ;  /* 0x0102800703847984 */ /* 0x000fe80008000800 */
[----:B------:R-:W-:Y:S03]  /*30180*/  LDS R133, [R7+UR7+0x10280] ;  /* 0x0102800707857984 */ /* 0x000fe60008000800 */
[----:B------:R-:W-:Y:S01]  /*30190*/  MOV R114, R40 ;  /* 0x0000002800727202 */ /* 0x000fe20000000f00 */
[----:B------:R-:W-:Y:S01]  /*301a0*/  IMAD.MOV.U32 R115, RZ, RZ, R41 ;  /* 0x000000ffff737224 */ /* 0x000fe200078e0029 */
[----:B------:R-:W-:Y:S01]  /*301b0*/  MOV R232, R42 ;  /* 0x0000002a00e87202 */ /* 0x000fe20000000f00 */
[----:B------:R-:W-:Y:S01]  /*301c0*/  IMAD.MOV.U32 R233, RZ, RZ, R43 ;  /* 0x000000ffffe97224 */ /* 0x000fe200078e002b */
[----:B------:R-:W-:Y:S01]  /*301d0*/  LDS R193, [R7+UR7+0x10380] ;  /* 0x0103800707c17984 */ /* 0x000fe20008000800 */
[C---:B------:R-:W-:Y:S03]  /*301e0*/  HMMA.1688.F32.TF32 R40, R32.reuse, R24, R128 ;  /* 0x000000182028723c */ /* 0x040fe60000081080 */
        /* <DEDUP_REMOVED lines=8> */
[----:B------:R-:W4:Y:S01]  /*30270*/  LDL.LU R228, [R1+0x170] ;  /* 0x0001700001e47983 */ /* 0x000f220000300800 */
[----:B------:R-:W-:Y:S03]  /*30280*/  HMMA.1688.F32.TF32 R40, R32, R12, R120 ;  /* 0x0000000c2028723c */ /* 0x000fe60000081078 */
[----:B------:R-:W4:Y:S04]  /*30290*/  LDL.LU R229, [R1+0x174] ;  /* 0x0001740001e57983 */ /* 0x000f280000300800 */
[----:B------:R-:W4:Y:S04]  /*302a0*/  LDL.LU R230, [R1+0x178] ;  /* 0x0001780001e67983 */ /* 0x000f280000300800 */
[----:B------:R-:W4:Y:S04]  /*302b0*/  LDL.LU R231, [R1+0x17c] ;  /* 0x00017c0001e77983 */ /* 0x000f280000300800 */
[----:B------:R-:W-:Y:S04]  /*302c0*/  LDS R195, [R7+UR7+0x11380] ;  /* 0x0113800707c37984 */ /* 0x000fe80008000800 */
[----:B------:R-:W-:Y:S01]  /*302d0*/  MOV R121, R40 ;  /* 0x0000002800797202 */ /* 0x000fe20000000f00 */
[----:B------:R-:W-:Y:S01]  /*302e0*/  IMAD.MOV.U32 R122, RZ, RZ, R41 ;  /* 0x000000ffff7a7224 */ /* 0x000fe200078e0029 */
[----:B------:R-:W-:Y:S01]  /*302f0*/  MOV R123, R42 ;  /* 0x0000002a007b7202 */ /* 0x000fe20000000f00 */
[----:B------:R-:W-:-:S02]  /*30300*/  IMAD.MOV.U32 R116, RZ, RZ, R43 ;  /* 0x000000ffff747224 */ /* 0x000fc400078e002b */
[----:B--2---:R-:W-:Y:S01]  /*30310*/  HMMA.1688.F32.TF32 R40, R32, R8, R136 ;  /* 0x000000082028723c */ /* 0x004fe20000081088 */
        /* <DEDUP_REMOVED lines=20> */
[----:B------:R-:W-:Y:S01]  /*30460*/  MOV R124, R40 ;  /* 0x00000028007c7202 */ /* 0x000fe20000000f00 */
[----:B------:R-:W-:Y:S01]  /*30470*/  IMAD.MOV.U32 R125, RZ, RZ, R41 ;  /* 0x000000ffff7d7224 */ /* 0x000fe200078e0029 */
[----:B------:R-:W-:Y:S01]  /*30480*/  MOV R126, R42 ;  /* 0x0000002a007e7202 */ /* 0x000fe20000000f00 */
[----:B------:R-:W-:-:S02]  /*30490*/  IMAD.MOV.U32 R120, RZ, RZ, R43 ;  /* 0x000000ffff787224 */ /* 0x000fc400078e002b */
[C---:B---3--:R-:W-:Y:S08]  /*304a0*/  HMMA.1688.F32.TF32 R40, R32.reuse, R216, R128 ;  /* 0x000000d82028723c */ /* 0x048ff00000081080 */
[----:B----4-:R-:W-:-:S15]  /*304b0*/  HMMA.1688.F32.TF32 R32, R32, R220, R228 ;  /* 0x000000dc2020723c */ /* 0x010fde00000810e4 */
[----:B------:R-:W-:-:S04]  /*304c0*/  NOP ;  /* 0x0000000000007918 */ /* 0x000fc80000000000 */
[----:B------:R-:W-:Y:S01]  /*304d0*/  MOV R228, R32 ;  /* 0x0000002000e47202 */ /* 0x000fe20000000f00 */
[----:B------:R-:W-:Y:S01]  /*304e0*/  IMAD.MOV.U32 R229, RZ, RZ, R33 ;  /* 0x000000ffffe57224 */ /* 0x000fe200078e0021 */
[----:B------:R-:W-:Y:S01]  /*304f0*/  MOV R230, R34 ;  /* 0x0000002200e67202 */ /* 0x000fe20000000f00 */
[----:B------:R-:W-:Y:S02]  /*30500*/  IMAD.MOV.U32 R231, RZ, RZ, R35 ;  /* 0x000000ffffe77224 */ /* 0x000fe400078e0023 */
        /* <DEDUP_REMOVED lines=32> */
[----:B------:R-:W-:Y:S01]  /*30710*/  IMAD.MOV.U32 R129, RZ, RZ, R41 ;  /* 0x000000ffff817224 */ /* 0x000fe200078e0029 */
[----:B------:R-:W-:Y:S01]  /*30720*/  MOV R130, R42 ;  /* 0x0000002a00827202 */ /* 0x000fe20000000f00 */
[----:B------:R-:W-:Y:S01]  /*30730*/  IMAD.MOV.U32 R131, RZ, RZ, R43 ;  /* 0x000000ffff837224 */ /* 0x000fe200078e002b */
[----:B------:R-:W-:Y:S03]  /*30740*/  LDS R164, [R3+UR7+0x10300] ;  /* 0x0103000703a47984 */ /* 0x000fe60008000800 */
[C---:B------:R-:W-:Y:S01]  /*30750*/  HMMA.1688.F32.TF32 R56, R84.reuse, R20, R56 ;  /* 0x000000145438723c */ /* 0x040fe20000081038 */
[----:B------:R-:W-:Y:S04]  /*30760*/  LDS R166, [R3+UR7+0x11300] ;  /* 0x0113000703a67984 */ /* 0x000fe80008000800 */
[----:B------:R-:W-:Y:S03]  /*30770*/  LDS R165, [R7+UR7+0x10300] ;  /* 0x0103000707a57984 */ /* 0x000fe60008000800 */
[----:B------:R-:W-:Y:S01]  /*30780*/  HMMA.1688.F32.TF32 R60, R84, R28, R60 ;  /* 0x0000001c543c723c */ /* 0x000fe2000008103c */
[----:B------:R-:W-:Y:S02]  /*30790*/  LDS R167, [R7+UR7+0x11300] ;  /* 0x0113000707a77984 */ /* 0x000fe40008000800 */
[----:B------:R-:W-:Y:S01]  /*307a0*/  MOV R156, R32 ;  /* 0x00000020009c7202 */ /* 0x000fe20000000f00 */
[----:B------:R-:W-:Y:S01]  /*307b0*/  IMAD.MOV.U32 R157, RZ, RZ, R33 ;  /* 0x000000ffff9d7224 */ /* 0x000fe200078e0021 */
[----:B------:R-:W-:Y:S01]  /*307c0*/  MOV R158, R34 ;  /* 0x00000022009e7202 */ /* 0x000fe20000000f00 */
[----:B------:R-:W-:-:S02]  /*307d0*/  IMAD.MOV.U32 R159, RZ, RZ, R35 ;  /* 0x000000ffff9f7224 */ /* 0x000fc400078e0023 */
[C---:B------:R-:W-:Y:S08]  /*307e0*/  HMMA.1688.F32.TF32 R32, R248.reuse, R216, R240 ;  /* 0x000000d8f820723c */ /* 0x040ff000000810f0 */
[----:B------:R-:W-:-:S15]  /*307f0*/  HMMA.1688.F32.TF32 R248, R248, R220, R236 ;  /* 0x000000dcf8f8723c */ /* 0x000fde00000810ec */
[----:B------:R-:W-:-:S04]  /*30800*/  NOP ;  /* 0x0000000000007918 */ /* 0x000fc80000000000 */
[----:B------:R1:W-:Y:S04]  /*30810*/  STL.64 [R1+0x23f8], R250 ;  /* 0x0023f8fa01007387 */ /* 0x0003e80000100a00 */
[----:B------:R2:W-:Y:S01]  /*30820*/  STL.64 [R1+0x23f0], R248 ;  /* 0x0023f0f801007387 */ /* 0x0005e20000100a00 */
[----:B-1----:R-:W-:Y:S01]  /*30830*/  MOV R250, R94 ;  /* 0x0000005e00fa7202 */ /* 0x002fe20000000f00 */
[----:B------:R-:W-:Y:S01]  /*30840*/  IMAD.MOV.U32 R251, RZ, RZ, R95 ;  /* 0x000000fffffb7224 */ /* 0x000fe200078e005f */
[----:B--2---:R-:W-:Y:S01]  /*30850*/  MOV R248, R92 ;  /* 0x0000005c00f87202 */ /* 0x004fe20000000f00 */
[----:B------:R-:W-:Y:S01]  /*30860*/  IMAD.MOV.U32 R249, RZ, RZ, R93 ;  /* 0x000000fffff97224 */ /* 0x000fe200078e005d */
[----:B------:R-:W2:Y:S04]  /*30870*/  LDL.LU R92, [R1+0x2614] ;  /* 0x00261400015c7983 */ /* 0x000ea80000300800 */
[----:B------:R-:W2:Y:S04]  /*30880*/  LDL.LU R93, [R1+0x2610] ;  /* 0x00261000015d7983 */ /* 0x000ea80000300800 */
[----:B------:R-:W2:Y:S04]  /*30890*/  LDL.LU R94, [R1+0x260c] ;  /* 0x00260c00015e7983 */ /* 0x000ea80000300800 */
[----:B------:R-:W2:Y:S04]  /*308a0*/  LDL.LU R95, [R1+0x2608] ;  /* 0x00260800015f7983 */ /* 0x000ea80000300800 */
[----:B------:R1:W-:Y:S04]  /*308b0*/  STL.64 [R1+0x2408], R246 ;  /* 0x002408f601007387 */ /* 0x0003e80000100a00 */
[----:B------:R3:W-:Y:S01]  /*308c0*/  STL.64 [R1+0x2400], R244 ;  /* 0x002400f401007387 */ /* 0x0007e20000100a00 */
[----:B-1----:R-:W-:Y:S01]  /*308d0*/  MOV R246, R48 ;  /* 0x0000003000f67202 */ /* 0x002fe20000000f00 */
[----:B------:R-:W-:Y:S01]  /*308e0*/  IMAD.MOV.U32 R247, RZ, RZ, R49 ;  /* 0x000000fffff77224 */ /* 0x000fe200078e0031 */
[----:B---3--:R-:W-:Y:S01]  /*308f0*/  MOV R244, R54 ;  /* 0x0000003600f47202 */ /* 0x008fe20000000f00 */
[----:B------:R-:W-:Y:S01]  /*30900*/  IMAD.MOV.U32 R245, RZ, RZ, R55 ;  /* 0x000000fffff57224 */ /* 0x000fe200078e0037 */
[----:B------:R-:W3:Y:S04]  /*30910*/  LDL.LU R54, [R1+0x2604] ;  /* 0x0026040001367983 */ /* 0x000ee80000300800 */
[----:B------:R-:W3:Y:S04]  /*30920*/  LDL.LU R55, [R1+0x2600] ;  /* 0x0026000001377983 */ /* 0x000ee80000300800 */
[----:B------:R-:W4:Y:S04]  /*30930*/  LDL.LU R48, [R1+0x25fc] ;  /* 0x0025fc0001307983 */ /* 0x000f280000300800 */
[----:B------:R-:W4:Y:S01]  /*30940*/  LDL.LU R49, [R1+0x25f8] ;  /* 0x0025f80001317983 */ /* 0x000f220000300800 */
[----:B--2---:R-:W-:Y:S01]  /*30950*/  HMMA.1688.F32.TF32 R240, R88, R20, R92 ;  /* 0x0000001458f0723c */ /* 0x004fe2000008105c */
[----:B------:R-:W-:Y:S01]  /*30960*/  MOV R92, R97 ;  /* 0x00000061005c7202 */ /* 0x000fe20000000f00 */
[----:B------:R-:W-:Y:S01]  /*30970*/  IMAD.MOV.U32 R93, RZ, RZ, R98 ;  /* 0x000000ffff5d7224 */ /* 0x000fe200078e0062 */
[----:B------:R-:W-:-:S15]  /*30980*/  MOV R94, R99 ;  /* 0x00000063005e7202 */ /* 0x000fde0000000f00 */
[----:B------:R-:W-:Y:S01]  /*30990*/  NOP ;  /* 0x0000000000007918 */ /* 0x000fe20000000000 */
[----:B------:R1:W-:Y:S04]  /*309a0*/  STL.64 [R1+0x2418], R242 ;  /* 0x002418f201007387 */ /* 0x0003e80000100a00 */
[----:B------:R2:W-:Y:S01]  /*309b0*/  STL.64 [R1+0x2410], R240 ;  /* 0x002410f001007387 */ /* 0x0005e20000100a00 */
[----:B-1----:R-:W-:Y:S01]  /*309c0*/  MOV R242, R44 ;  /* 0x0000002c00f27202 */ /* 0x002fe20000000f00 */
[----:B------:R-:W-:Y:S01]  /*309d0*/  IMAD.MOV.U32 R243, RZ, RZ, R96 ;  /* 0x000000fffff37224 */ /* 0x000fe200078e0060 */
[----:B--2---:R-:W-:Y:S01]  /*309e0*/  MOV R240, R50 ;  /* 0x0000003200f07202 */ /* 0x004fe20000000f00 */
[----:B------:R-:W-:Y:S01]  /*309f0*/  IMAD.MOV.U32 R241, RZ, RZ, R51 ;  /* 0x000000fffff17224 */ /* 0x000fe200078e0033 */
[----:B------:R-:W4:Y:S04]  /*30a00*/  LDL.LU R50, [R1+0x25f4] ;  /* 0x0025f40001327983 */ /* 0x000f280000300800 */
[----:B------:R-:W4:Y:S04]  /*30a10*/  LDL.LU R51, [R1+0x25f0] ;  /* 0x0025f00001337983 */ /* 0x000f280000300800 */
[----:B------:R-:W2:Y:S04]  /*30a20*/  LDL.LU R44, [R1+0x25ec] ;  /* 0x0025ec00012c7983 */ /* 0x000ea80000300800 */
[----:B------:R-:W2:Y:S04]  /*30a30*/  LDL.LU R96, [R1+0x25e8] ;  /* 0x0025e80001607983 */ /* 0x000ea80000300800 */
[----:B------:R-:W2:Y:S04]  /*30a40*/  LDL.LU R97, [R1+0x25e4] ;  /* 0x0025e40001617983 */ /* 0x000ea80000300800 */
[----:B------:R-:W2:Y:S04]  /*30a50*/  LDL.LU R98, [R1+0x25e0] ;  /* 0x0025e00001627983 */ /* 0x000ea80000300800 */
[----:B------:R-:W2:Y:S01]  /*30a60*/  LDL.LU R99, [R1+0x25dc] ;  /* 0x0025dc0001637983 */ /* 0x000ea20000300800 */
[----:B------:R-:W-:-:S03]  /*30a70*/  IMAD.MOV.U32 R95, RZ, RZ, R45 ;  /* 0x000000ffff5f7224 */ /* 0x000fc600078e002d */
[----:B------:R-:W3:Y:S04]  /*30a80*/  LDL.LU R45, [R1+0x25d8] ;  /* 0x0025d800012d7983 */ /* 0x000ee80000300800 */
        /* <DEDUP_REMOVED lines=19> */
[----:B-1----:R-:W-:Y:S01]  /*30bc0*/  MOV R236, R107 ;  /* 0x0000006b00ec7202 */ /* 0x002fe20000000f00 */
[----:B------:R-:W-:Y:S01]  /*30bd0*/  IMAD.MOV.U32 R237, RZ, RZ, R111 ;  /* 0x000000ffffed7224 */ /* 0x000fe200078e006f */
[----:B------:R-:W2:Y:S04]  /*30be0*/  LDL.LU R107, [R1+0x25a4] ;  /* 0x0025a400016b7983 */ /* 0x000ea80000300800 */
[----:B------:R-:W2:Y:S01]  /*30bf0*/  LDL.LU R111, [R1+0x25a0] ;  /* 0x0025a000016f7983 */ /* 0x000ea20000300800 */
[----:B------:R-:W-:Y:S01]  /*30c00*/  MOV R238, R135 ;  /* 0x0000008700ee7202 */ /* 0x000fe20000000f00 */
[----:B------:R-:W-:Y:S01]  /*30c10*/  IMAD.MOV.U32 R239, RZ, RZ, R134 ;  /* 0x000000ffffef7224 */ /* 0x000fe200078e0086 */
[----:B------:R-:W-:Y:S01]  /*30c20*/  MOV R5, R32 ;  /* 0x0000002000057202 */ /* 0x000fe20000000f00 */
[----:B------:R-:W-:Y:S01]  /*30c30*/  IMAD.MOV.U32 R4, RZ, RZ, R33 ;  /* 0x000000ffff047224 */ /* 0x000fe200078e0021 */
[----:B------:R-:W-:Y:S01]  /*30c40*/  MOV R2, R34 ;  /* 0x0000002200027202 */ /* 0x000fe20000000f00 */
[----:B------:R-:W-:Y:S01]  /*30c50*/  IMAD.MOV.U32 R0, RZ, RZ, R35 ;  /* 0x000000ffff007224 */ /* 0x000fe200078e0023 */
[----:B------:R-:W-:Y:S04]  /*30c60*/  LDS R134, [R3+UR7+0x11280] ;  /* 0x0112800703867984 */ /* 0x000fe80008000800 */
[----:B------:R-:W1:Y:S01]  /*30c70*/  LDS R135, [R7+UR7+0x11280] ;  /* 0x0112800707877984 */ /* 0x000e620008000800 */
[C---:B---3--:R-:W-:Y:S08]  /*30c80*/  HMMA.1688.F32.TF32 R44, R88.reuse, R216, R44 ;  /* 0x000000d8582c723c */ /* 0x048ff0000008102c */
[----:B----4-:R-:W-:Y:S08]  /*30c90*/  HMMA.1688.F32.TF32 R48, R88, R220, R48 ;  /* 0x000000dc5830723c */ /* 0x010ff00000081030 */
[C---:B------:R-:W-:Y:S08]  /*30ca0*/  HMMA.1688.F32.TF32 R52, R84.reuse, R16, R52 ;  /* 0x000000105434723c */ /* 0x040ff00000081034 */
[C---:B------:R-:W-:Y:S08]  /*30cb0*/  HMMA.1688.F32.TF32 R64, R84.reuse, R24, R64 ;  /* 0x000000185440723c */ /* 0x040ff00000081040 */
        /* <DEDUP_REMOVED lines=8> */
[----:B------:R-:W2:Y:S01]  /*30d40*/  LDS R103, [R7+UR7+0x11200] ;  /* 0x0112000707677984 */ /* 0x000ea20008000800 */
        /* <DEDUP_REMOVED lines=17> */
[----:B-1----:R-:W-:Y:S03]  /*30e60*/  HMMA.1688.F32.TF32 R104, R132, R16, R248 ;  /* 0x000000108468723c */ /* 0x002fe600000810f8 */
[----:B------:R1:W-:Y:S01]  /*30e70*/  STL.64 [R1+0x24a0], R60 ;  /* 0x0024a03c01007387 */ /* 0x0003e20000100a00 */
[----:B------:R-:W-:-:S03]  /*30e80*/  MOV R248, R156 ;  /* 0x0000009c00f87202 */ /* 0x000fc60000000f00 */
[----:B------:R-:W-:Y:S01]  /*30e90*/  STL.64 [R1+0x24b8], R66 ;  /* 0x0024b84201007387 */ /* 0x000fe20000100a00 */
[----:B--2---:R-:W-:Y:S03]  /*30ea0*/  HMMA.1688.F32.TF32 R88, R100, R24, R96 ;  /* 0x000000186458723c */ /* 0x004fe60000081060 */
[----:B------:R2:W-:Y:S01]  /*30eb0*/  STL.64 [R1+0x24b0], R64 ;  /* 0x0024b04001007387 */ /* 0x0005e20000100a00 */
[----:B------:R-:W-:-:S03]  /*30ec0*/  IMAD.MOV.U32 R249, RZ, RZ, R157 ;  /* 0x000000fffff97224 */ /* 0x000fc600078e009d */
[----:B------:R-:W-:Y:S01]  /*30ed0*/  STL.64 [R1+0x24c8], R70 ;  /* 0x0024c84601007387 */ /* 0x000fe20000100a00 */
[----:B------:R-:W-:Y:S01]  /*30ee0*/  HMMA.1688.F32.TF32 R188, R100, R16, R188 ;  /* 0x0000001064bc723c */ /* 0x000fe200000810bc */
[----:B------:R-:W-:Y:S02]  /*30ef0*/  MOV R250, R158 ;  /* 0x0000009e00fa7202 */ /* 0x000fe40000000f00 */
[----:B------:R1:W-:Y:S01]  /*30f00*/  STL.64 [R1+0x24c0], R68 ;  /* 0x0024c04401007387 */ /* 0x0003e20000100a00 */
[----:B------:R-:W-:-:S03]  /*30f10*/  IMAD.MOV.U32 R251, RZ, RZ, R159 ;  /* 0x000000fffffb7224 */ /* 0x000fc600078e009f */
[----:B------:R-:W2:Y:S01]  /*30f20*/  LDL.LU R156, [R1+0x259c] ;  /* 0x00259c00019c7983 */ /* 0x000ea20000300800 */
[C---:B------:R-:W-:Y:S03]  /*30f30*/  HMMA.1688.F32.TF32 R84, R100.reuse, R20, R236 ;  /* 0x000000146454723c */ /* 0x040fe600000810ec */
[----:B------:R-:W2:Y:S04]  /*30f40*/  LDL.LU R157, [R1+0x2598] ;  /* 0x00259800019d7983 */ /* 0x000ea80000300800 */
[----:B------:R-:W2:Y:S01]  /*30f50*/  LDL.LU R158, [R1+0x2594] ;  /* 0x00259400019e7983 */ /* 0x000ea20000300800 */
[C---:B------:R-:W-:Y:S03]  /*30f60*/  HMMA.1688.F32.TF32 R180, R100.reuse, R28, R180 ;  /* 0x0000001c64b4723c */ /* 0x040fe600000810b4 */
[----:B------:R-:W2:Y:S05]  /*30f70*/  LDL.LU R159, [R1+0x2590] ;  /* 0x00259000019f7983 */ /* 0x000eaa0000300800 */
[C---:B------:R-:W-:Y:S08]  /*30f80*/  HMMA.1688.F32.TF32 R184, R100.reuse, R12, R184 ;  /* 0x0000000c64b8723c */ /* 0x040ff000000810b8 */
[C---:B------:R-:W-:Y:S08]  /*30f90*/  HMMA.1688.F32.TF32 R92, R100.reuse, R8, R92 ;  /* 0x00000008645c723c */ /* 0x040ff0000008105c */
[----:B------:R-:W-:Y:S01]  /*30fa0*/  HMMA.1688.F32.TF32 R96, R100, R216, R240 ;  /* 0x000000d86460723c */ /* 0x000fe200000810f0 */
[----:B------:R-:W-:Y:S01]  /*30fb0*/  MOV R240, R148 ;  /* 0x0000009400f07202 */ /* 0x000fe20000000f00 */
[----:B------:R-:W-:-:S06]  /*30fc0*/  IMAD.MOV.U32 R241, RZ, RZ, R149 ;  /* 0x000000fffff17224 */ /* 0x000fcc00078e0095 */
[----:B------:R-:W-:Y:S01]  /*30fd0*/  HMMA.1688.F32.TF32 R100, R100, R220, R244 ;  /* 0x000000dc6464723c */ /* 0x000fe200000810f4 */
[----:B------:R-:W-:Y:S01]  /*30fe0*/  MOV R244, R152 ;  /* 0x0000009800f47202 */ /* 0x000fe20000000f00 */
[----:B------:R-:W-:Y:S01]  /*30ff0*/  IMAD.MOV.U32 R245, RZ, RZ, R153 ;  /* 0x000000fffff57224 */ /* 0x000fe200078e0099 */
[----:B------:R-:W2:Y:S01]  /*31000*/  LDL.LU R152, [R1+0x258c] ;  /* 0x00258c0001987983 */ /* 0x000ea20000300800 */
[----:B------:R-:W-:Y:S01]  /*31010*/  MOV R246, R154 ;  /* 0x0000009a00f67202 */ /* 0x000fe20000000f00 */
[----:B------:R-:W-:Y:S02]  /*31020*/  IMAD.MOV.U32 R247, RZ, RZ, R155 ;  /* 0x000000fffff77224 */ /* 0x000fe400078e009b */
[----:B------:R-:W2:Y:S01]  /*31030*/  LDL.LU R153, [R1+0x2588] ;  /* 0x0025880001997983 */ /* 0x000ea20000300800 */
[----:B------:R-:W-:-:S03]  /*31040*/  MOV R242, R150 ;  /* 0x0000009600f27202 */ /* 0x000fc60000000f00 */
[----:B------:R-:W2:Y:S01]  /*31050*/  LDL.LU R154, [R1+0x2584] ;  /* 0x00258400019a7983 */ /* 0x000ea20000300800 */
[----:B------:R-:W-:-:S03]  /*31060*/  IMAD.MOV.U32 R243, RZ, RZ, R151 ;  /* 0x000000fffff37224 */ /* 0x000fc600078e0097 */
        /* <DEDUP_REMOVED lines=86> */
[----:B------:R-:W2:Y:S01]  /*315d0*/  LDL.LU R69, [R1+0xe4] ;  /* 0x0000e40001457983 */ /* 0x000ea20000300800 */
[----:B------:R-:W-:Y:S08]  /*315e0*/  HMMA.1688.F32.TF32 R160, R164, R216, R160 ;  /* 0x000000d8a4a0723c */ /* 0x000ff000000810a0 */
[C---:B------:R-:W-:Y:S08]  /*315f0*/  HMMA.1688.F32.TF32 R168, R192.reuse, R16, R168 ;  /* 0x00000010c0a8723c */ /* 0x040ff000000810a8 */
[C---:B------:R-:W-:Y:S08]  /*31600*/  HMMA.1688.F32.TF32 R172, R192.reuse, R20, R172 ;  /* 0x00000014c0ac723c */ /* 0x040ff000000810ac */
[C---:B------:R-:W-:Y:S08]  /*31610*/  HMMA.1688.F32.TF32 R176, R192.reuse, R28, R176 ;  /* 0x0000001cc0b0723c */ /* 0x040ff000000810b0 */
[C---:B------:R-:W-:Y:S08]  /*31620*/  HMMA.1688.F32.TF32 R200, R192.reuse, R24, R200 ;  /* 0x00000018c0c8723c */ /* 0x040ff000000810c8 */
[----:B------:R-:W-:Y:S08]  /*31630*/  HMMA.1688.F32.TF32 R196, R192, R220, R196 ;  /* 0x000000dcc0c4723c */ /* 0x000ff000000810c4 */
[----:B------:R-:W-:Y:S01]  /*31640*/  HMMA.1688.F32.TF32 R156, R164, R8, R156 ;  /* 0x00000008a49c723c */ /* 0x000fe2000008109c */
[----:B------:R-:W-:Y:S01]  /*31650*/  MOV R70, R252 ;  /* 0x000000fc00467202 */ /* 0x000fe20000000f00 */
[----:B------:R-:W-:-:S06]  /*31660*/  IMAD.MOV.U32 R71, RZ, RZ, R6 ;  /* 0x000000ffff477224 */ /* 0x000fcc00078e0006 */
[C---:B------:R-:W-:Y:S08]  /*31670*/  HMMA.1688.F32.TF32 R152, R164.reuse, R12, R152 ;  /* 0x0000000ca498723c */ /* 0x040ff00000081098 */
[C---:B------:R-:W-:Y:S08]  /*31680*/  HMMA.1688.F32.TF32 R148, R164.reuse, R24, R148 ;  /* 0x00000018a494723c */ /* 0x040ff00000081094 */
[C---:B---3--:R-:W-:Y:S08]  /*31690*/  HMMA.1688.F32.TF32 R144, R164.reuse, R28, R144 ;  /* 0x0000001ca490723c */ /* 0x048ff00000081090 */
[C---:B----4-:R-:W-:Y:S08]  /*316a0*/  HMMA.1688.F32.TF32 R140, R164.reuse, R20, R140 ;  /* 0x00000014a48c723c */ /* 0x050ff0000008108c */
[C---:B------:R-:W-:Y:S08]  /*316b0*/  HMMA.1688.F32.TF32 R136, R164.reuse, R16, R136 ;  /* 0x00000010a488723c */ /* 0x040ff00000081088 */
[----:B------:R-:W-:Y:S08]  /*316c0*/  HMMA.1688.F32.TF32 R164, R164, R220, R224 ;  /* 0x000000dca4a4723c */ /* 0x000ff000000810e0 */
[----:B------:R-:W-:Y:S01]  /*316d0*/  HMMA.1688.F32.TF32 R224, R192, R12, R204 ;  /* 0x0000000cc0e0723c */ /* 0x000fe200000810cc */
[----:B------:R-:W-:Y:S04]  /*316e0*/  LDS R204, [R3+UR7+0x12080] ;  /* 0x0120800703cc7984 */ /* 0x000fe80008000800 */
[----:B------:R-:W-:Y:S04]  /*316f0*/  LDS R206, [R3+UR7+0x13080] ;  /* 0x0130800703ce7984 */ /* 0x000fe80008000800 */
[----:B------:R-:W-:Y:S04]  /*31700*/  LDS R205, [R7+UR7+0x12080] ;  /* 0x0120800707cd7984 */ /* 0x000fe80008000800 */
[----:B------:R-:W1:Y:S01]  /*31710*/  LDS R207, [R7+UR7+0x13080] ;  /* 0x0130800707cf7984 */ /* 0x000e620008000800 */
[C---:B------:R-:W-:Y:S08]  /*31720*/  HMMA.1688.F32.TF32 R128, R132.reuse, R216, R128 ;  /* 0x000000d88480723c */ /* 0x040ff00000081080 */
[C---:B------:R-:W-:Y:S08]  /*31730*/  HMMA.1688.F32.TF32 R120, R132.reuse, R12, R120 ;  /* 0x0000000c8478723c */ /* 0x040ff00000081078 */
[C---:B--2---:R-:W-:Y:S08]  /*31740*/  HMMA.1688.F32.TF32 R112, R132.reuse, R28, R112 ;  /* 0x0000001c8470723c */ /* 0x044ff00000081070 */
[C---:B------:R-:W-:Y:S08]  /*31750*/  HMMA.1688.F32.TF32 R108, R132.reuse, R20, R232 ;  /* 0x00000014846c723c */ /* 0x040ff000000810e8 */
[C---:B------:R-:W-:Y:S08]  /*31760*/  HMMA.1688.F32.TF32 R116, R132.reuse, R24, R116 ;  /* 0x000000188474723c */ /* 0x040ff00000081074 */
[C---:B------:R-:W-:Y:S08]  /*31770*/  HMMA.1688.F32.TF32 R124, R132.reuse, R8, R124 ;  /* 0x00000008847c723c */ /* 0x040ff0000008107c */
[----:B------:R-:W-:Y:S08]  /*31780*/  HMMA.1688.F32.TF32 R132, R132, R220, R228 ;  /* 0x000000dc8484723c */ /* 0x000ff000000810e4 */
[C---:B------:R-:W-:Y:S01]  /*31790*/  HMMA.1688.F32.TF32 R228, R192.reuse, R8, R208 ;  /* 0x00000008c0e4723c */ /* 0x040fe200000810d0 */
[----:B------:R-:W-:Y:S04]  /*317a0*/  LDS R208, [R3+UR7+0x12100] ;  /* 0x0121000703d07984 */ /* 0x000fe80008000800 */
[----:B------:R-:W-:Y:S03]  /*317b0*/  LDS R210, [R3+UR7+0x13100] ;  /* 0x0131000703d27984 */ /* 0x000fe60008000800 */
[----:B------:R-:W-:Y:S01]  /*317c0*/  HMMA.1688.F32.TF32 R232, R192, R216, R212 ;  /* 0x000000d8c0e8723c */ /* 0x000fe200000810d4 */
[----:B------:R-:W-:Y:S04]  /*317d0*/  LDS R192, [R3+UR7+0x12000] ;  /* 0x0120000703c07984 */ /* 0x000fe80008000800 */
[----:B------:R-:W-:Y:S04]  /*317e0*/  LDS R194, [R3+UR7+0x13000] ;  /* 0x0130000703c27984 */ /* 0x000fe80008000800 */
[----:B------:R-:W-:Y:S04]  /*317f0*/  LDS R193, [R7+UR7+0x12000] ;  /* 0x0120000707c17984 */ /* 0x000fe80008000800 */
[----:B------:R-:W2:Y:S01]  /*31800*/  LDS R195, [R7+UR7+0x13000] ;  /* 0x0130000707c37984 */ /* 0x000ea20008000800 */
[C---:B-1----:R-:W-:Y:S03]  /*31810*/  HMMA.1688.F32.TF32 R36, R204.reuse, R18, R36 ;  /* 0x00000012cc24723c */ /* 0x042fe60000081024 */
[----:B------:R-:W-:Y:S04]  /*31820*/  LDS R209, [R7+UR7+0x12100] ;  /* 0x0121000707d17984 */ /* 0x000fe80008000800 */
[----:B------:R-:W1:Y:S01]  /*31830*/  LDS R211, [R7+UR7+0x13100] ;  /* 0x0131000707d37984 */ /* 0x000e620008000800 */
[C---:B------:R-:W-:Y:S03]  /*31840*/  HMMA.1688.F32.TF32 R32, R204.reuse, R22, R32 ;  /* 0x00000016cc20723c */ /* 0x040fe60000081020 */
[----:B------:R-:W-:Y:S04]  /*31850*/  LDS R212, [R3+UR7+0x12180] ;  /* 0x0121800703d47984 */ /* 0x000fe80008000800 */
[----:B------:R-:W-:Y:S01]  /*31860*/  LDS R214, [R3+UR7+0x13180] ;  /* 0x0131800703d67984 */ /* 0x000fe20008000800 */
[----:B------:R-:W-:Y:S03]  /*31870*/  HMMA.1688.F32.TF32 R236, R204, R30, R236 ;  /* 0x0000001eccec723c */ /* 0x000fe600000810ec */
[----:B------:R-:W-:Y:S04]  /*31880*/  LDS R213, [R7+UR7+0x12180] ;  /* 0x0121800707d57984 */ /* 0x000fe80008000800 */
[----:B------:R-:W3:Y:S01]  /*31890*/  LDS R215, [R7+UR7+0x13180] ;  /* 0x0131800707d77984 */ /* 0x000ee20008000800 */
[C---:B--2---:R-:W-:Y:S08]  /*318a0*/  HMMA.1688.F32.TF32 R68, R192.reuse, R18, R68 ;  /* 0x00000012c044723c */ /* 0x044ff00000081044 */
[C---:B------:R-:W-:Y:S08]  /*318b0*/  HMMA.1688.F32.TF32 R64, R192.reuse, R22, R64 ;  /* 0x00000016c040723c */ /* 0x040ff00000081040 */
[C---:B------:R-:W-:Y:S08]  /*318c0*/  HMMA.1688.F32.TF32 R60, R192.reuse, R30, R60 ;  /* 0x0000001ec03c723c */ /* 0x040ff0000008103c */
[C---:B------:R-:W-:Y:S08]  /*318d0*/  HMMA.1688.F32.TF32 R56, R192.reuse, R26, R56 ;  /* 0x0000001ac038723c */ /* 0x040ff00000081038 */
[----:B------:R-:W-:Y:S01]  /*318e0*/  HMMA.1688.F32.TF32 R52, R192, R14, R52 ;  /* 0x0000000ec034723c */ /* 0x000fe20000081034 */
[----:B------:R-:W-:Y:S01]  /*318f0*/  MOV R9, R70 ;  /* 0x0000004600097202 */ /* 0x000fe20000000f00 */
[----:B------:R-:W-:Y:S01]  /*31900*/  IMAD.MOV.U32 R8, RZ, RZ, R71 ;  /* 0x000000ffff087224 */ /* 0x000fe200078e0047 */
[----:B------:R-:W-:-:S05]  /*31910*/  MOV R13, R68 ;  /* 0x00000044000d7202 */ /* 0x000fca0000000f00 */
[C---:B------:R-:W-:Y:S01]  /*31920*/  HMMA.1688.F32.TF32 R48, R192.reuse, R10, R48 ;  /* 0x0000000ac030723c */ /* 0x040fe20000081030 */
[----:B------:R-:W-:Y:S01]  /*31930*/  IMAD.MOV.U32 R12, RZ, RZ, R69 ;  /* 0x000000ffff0c7224 */ /* 0x000fe200078e0045 */
[----:B------:R-:W2:Y:S01]  /*31940*/  LDL.LU.64 R70, [R1+0x24c8] ;  /* 0x0024c80001467983 */ /* 0x000ea20000300a00 */
[----:B------:R-:W-:Y:S01]  /*31950*/  MOV R17, R66 ;  /* 0x0000004200117202 */ /* 0x000fe20000000f00 */
[----:B------:R-:W-:Y:S01]  /*31960*/  IMAD.MOV.U32 R16, RZ, RZ, R67 ;  /* 0x000000ffff107224 */ /* 0x000fe200078e0043 */
[----:B------:R-:W-:Y:S01]  /*31970*/  MOV R21, R64 ;  /* 0x0000004000157202 */ /* 0x000fe20000000f00 */
[----:B------:R-:W2:Y:S02]  /*31980*/  LDL.LU.64 R68, [R1+0x24c0] ;  /* 0x0024c00001447983 */ /* 0x000ea40000300a00 */
[C---:B------:R-:W-:Y:S01]  /*31990*/  HMMA.1688.F32.TF32 R44, R192.reuse, R218, R44 ;  /* 0x000000dac02c723c */ /* 0x040fe2000008102c */
[----:B------:R-:W-:Y:S01]  /*319a0*/  IMAD.MOV.U32 R20, RZ, RZ, R65 ;  /* 0x000000ffff147224 */ /* 0x000fe200078e0041 */
[----:B------:R-:W4:Y:S01]  /*319b0*/  LDL.LU.64 R66, [R1+0x24b8] ;  /* 0x0024b80001427983 */ /* 0x000f220000300a00 */
[----:B------:R-:W-:Y:S01]  /*319c0*/  MOV R25, R62 ;  /* 0x0000003e00197202 */ /* 0x000fe20000000f00 */
[----:B------:R-:W-:Y:S01]  /*319d0*/  IMAD.MOV.U32 R24, RZ, RZ, R63 ;  /* 0x000000ffff187224 */ /* 0x000fe200078e003f */
[----:B------:R-:W-:Y:S01]  /*319e0*/  MOV R29, R60 ;  /* 0x0000003c001d7202 */ /* 0x000fe20000000f00 */
[----:B------:R-:W4:Y:S01]  /*319f0*/  LDL.LU.64 R64, [R1+0x24b0] ;  /* 0x0024b00001407983 */ /* 0x000f220000300a00 */
[----:B------:R-:W-:Y:S01]  /*31a00*/  IMAD.MOV.U32 R28, RZ, RZ, R61 ;  /* 0x000000ffff1c7224 */ /* 0x000fe200078e003d */
[----:B------:R-:W-:Y:S02]  /*31a10*/  HMMA.1688.F32.TF32 R192, R192, R222, R40 ;  /* 0x000000dec0c0723c */ /* 0x000fe40000081028 */
[----:B------:R-:W2:Y:S01]  /*31a20*/  LDL.LU.64 R62, [R1+0x24a8] ;  /* 0x0024a800013e7983 */ /* 0x000ea20000300a00 */
[----:B------:R-:W-:-:S03]  /*31a30*/  MOV R6, R59 ;  /* 0x0000003b00067202 */ /* 0x000fc60000000f00 */
[----:B------:R-:W2:Y:S04]  /*31a40*/  LDL.LU.64 R60, [R1+0x24a0] ;  /* 0x0024a000013c7983 */ /* 0x000ea80000300a00 */
[----:B------:R-:W-:Y:S04]  /*31a50*/  STL.64 [R1+0xb0], R56 ;  /* 0x0000b03801007387 */ /* 0x000fe80000100a00 */
[----:B------:R1:W-:Y:S04]  /*31a60*/  STL [R1+0xb8], R58 ;  /* 0x0000b83a01007387 */ /* 0x0003e80000100800 */
[----:B-1----:R-:W2:Y:S04]  /*31a70*/  LDL.LU.64 R58, [R1+0x2498] ;  /* 0x00249800013a7983 */ /* 0x002ea80000300a00 */
[----:B------:R-:W2:Y:S04]  /*31a80*/  LDL.LU.64 R56, [R1+0x2490] ;  /* 0x0024900001387983 */ /* 0x000ea80000300a00 */
[----:B------:R-:W-:Y:S04]  /*31a90*/  STL.64 [R1+0xa0], R52 ;  /* 0x0000a03401007387 */ /* 0x000fe80000100a00 */
[----:B------:R1:W-:Y:S01]  /*31aa0*/  STL.64 [R1+0xa8], R54 ;  /* 0x0000a83601007387 */ /* 0x0003e20000100a00 */
[C---:B------:R-:W-:Y:S03]  /*31ab0*/  HMMA.1688.F32.TF32 R240, R204.reuse, R26, R240 ;  /* 0x0000001accf0723c */ /* 0x040fe600000810f0 */
[----:B-1----:R-:W3:Y:S04]  /*31ac0*/  LDL.LU.64 R54, [R1+0x2488] ;  /* 0x0024880001367983 */ /* 0x002ee80000300a00 */
[----:B------:R-:W3:Y:S04]  /*31ad0*/  LDL.LU.64 R52, [R1+0x2480] ;  /* 0x0024800001347983 */ /* 0x000ee80000300a00 */
        /* <DEDUP_REMOVED lines=24> */
[----:B-1----:R-:W4:Y:S04]  /*31c60*/  LDL.LU.64 R238, [R1+0x2428] ;  /* 0x0024280001ee7983 */ /* 0x002f280000300a00 */
[----:B------:R-:W4:Y:S04]  /*31c70*/  LDL.LU.64 R236, [R1+0x2420] ;  /* 0x0024200001ec7983 */ /* 0x000f280000300a00 */
        /* <DEDUP_REMOVED lines=11> */
[----:B------:R-:W4:Y:S01]  /*31d30*/  LDL.LU.64 R248, [R1+0x23f0] ;  /* 0x0023f00001f87983 */ /* 0x000f220000300a00 */
[----:B------:R-:W-:Y:S01]  /*31d40*/  IMAD.MOV.U32 R192, RZ, RZ, R5 ;  /* 0x000000ffffc07224 */ /* 0x000fe200078e0005 */
[----:B------:R-:W-:Y:S01]  /*31d50*/  MOV R193, R4 ;  /* 0x0000000400c17202 */ /* 0x000fe20000000f00 */
[----:B------:R-:W-:Y:S01]  /*31d60*/  IMAD.MOV.U32 R194, RZ, RZ, R2 ;  /* 0x000000ffffc27224 */ /* 0x000fe200078e0002 */
[----:B------:R-:W-:-:S07]  /*31d70*/  MOV R195, R0 ;  /* 0x0000000000c37202 */ /* 0x000fce0000000f00 */
[----:B------:R-:W-:-:S15]  /*31d80*/  HMMA.1688.F32.TF32 R192, R204, R218, R192 ;  /* 0x000000daccc0723c */ /* 0x000fde00000810c0 */
[----:B------:R-:W-:-:S04]  /*31d90*/  NOP ;  /* 0x0000000000007918 */ /* 0x000fc80000000000 */
[----:B------:R-:W-:Y:S04]  /*31da0*/  STL.64 [R1], R192 ;  /* 0x000000c001007387 */ /* 0x000fe80000100a00 */
[----:B------:R4:W-:Y:S01]  /*31db0*/  STL.64 [R1+0x8], R194 ;  /* 0x000008c201007387 */ /* 0x0009e20000100a00 */
[C---:B--2---:R-:W-:Y:S08]  /*31dc0*/  HMMA.1688.F32.TF32 R36, R208.reuse, R14, R36 ;  /* 0x0000000ed024723c */ /* 0x044ff00000081024 */
[----:B---3--:R-:W-:-:S15]  /*31dd0*/  HMMA.1688.F32.TF32 R32, R208, R26, R32 ;  /* 0x0000001ad020723c */ /* 0x008fde0000081020 */
[----:B------:R-:W-:-:S04]  /*31de0*/  NOP ;  /* 0x0000000000007918 */ /* 0x000fc80000000000 */
[----:B------:R-:W-:Y:S01]  /*31df0*/  MOV R5, R32 ;  /* 0x0000002000057202 */ /* 0x000fe20000000f00 */
[----:B------:R-:W-:Y:S01]  /*31e00*/  IMAD.MOV.U32 R4, RZ, RZ, R33 ;  /* 0x000000ffff047224 */ /* 0x000fe200078e0021 */
[----:B------:R-:W-:Y:S01]  /*31e10*/  MOV R2, R34 ;  /* 0x0000002200027202 */ /* 0x000fe20000000f00 */
[----:B------:R-:W-:Y:S02]  /*31e20*/  IMAD.MOV.U32 R0, RZ, RZ, R35 ;  /* 0x000000ffff007224 */ /* 0x000fe400078e0023 */
[C---:B------:R-:W-:Y:S08]  /*31e30*/  HMMA.1688.F32.TF32 R32, R208.reuse, R10, R40 ;  /* 0x0000000ad020723c */ /* 0x040ff00000081028 */
[----:B------:R-:W-:Y:S01]  /*31e40*/  HMMA.1688.F32.TF32 R40, R208, R218, R44 ;  /* 0x000000dad028723c */ /* 0x000fe2000008102c */
[----:B------:R-:W-:Y:S04]  /*31e50*/  LDS R44, [R3+UR7+0x12280] ;  /* 0x01228007032c7984 */ /* 0x000fe80008000800 */
[----:B------:R-:W-:Y:S04]  /*31e60*/  LDS R46, [R3+UR7+0x13280] ;  /* 0x01328007032e7984 */ /* 0x000fe80008000800 */
[----:B------:R-:W-:Y:S04]  /*31e70*/  LDS R45, [R7+UR7+0x12280] ;  /* 0x01228007072d7984 */ /* 0x000fe80008000800 */
[----:B------:R-:W-:Y:S01]  /*31e80*/  LDS R47, [R7+UR7+0x13280] ;  /* 0x01328007072f7984 */ /* 0x000fe20008000800 */
[----:B----4-:R-:W-:Y:S03]  /*31e90*/  HMMA.1688.F32.TF32 R192, R204, R222, R248 ;  /* 0x000000deccc0723c */ /* 0x010fe600000810f8 */
[----:B------:R-:W-:Y:S04]  /*31ea0*/  LDS R248, [R3+UR7+0x14080] ;  /* 0x0140800703f87984 */ /* 0x000fe80008000800 */
[----:B------:R-:W-:Y:S01]  /*31eb0*/  LDS R250, [R3+UR7+0x15080] ;  /* 0x0150800703fa7984 */ /* 0x000fe20008000800 */
[C---:B------:R-:W-:Y:S03]  /*31ec0*/  HMMA.1688.F32.TF32 R240, R208.reuse, R22, R240 ;  /* 0x00000016d0f0723c */ /* 0x040fe600000810f0 */
[----:B------:R-:W-:Y:S04]  /*31ed0*/  LDS R249, [R7+UR7+0x14080] ;  /* 0x0140800707f97984 */ /* 0x000fe80008000800 */
[----:B------:R-:W-:Y:S04]  /*31ee0*/  LDS R251, [R7+UR7+0x15080] ;  /* 0x0150800707fb7984 */ /* 0x000fe80008000800 */
[----:B------:R-:W-:Y:S04]  /*31ef0*/  STL.64 [R1+0x250], R192 ;  /* 0x000250c001007387 */ /* 0x000fe80000100a00 */
[----:B------:R1:W-:Y:S02]  /*31f00*/  STL.64 [R1+0x258], R194 ;  /* 0x000258c201007387 */ /* 0x0003e40000100a00 */
[----:B-1----:R-:W-:-:S15]  /*31f10*/  HMMA.1688.F32.TF32 R192, R208, R30, R236 ;  /* 0x0000001ed0c0723c */ /* 0x002fde00000810ec */
[----:B------:R-:W-:-:S04]  /*31f20*/  NOP ;  /* 0x0000000000007918 */ /* 0x000fc80000000000 */
[----:B------:R-:W-:Y:S04]  /*31f30*/  STL.64 [R1+0x240], R192 ;  /* 0x000240c001007387 */ /* 0x000fe80000100a00 */
[----:B------:R-:W-:Y:S04]  /*31f40*/  STL [R1+0x248], R194 ;  /* 0x000248c201007387 */ /* 0x000fe80000100800 */
[----:B------:R-:W-:Y:S04]  /*31f50*/  STL.64 [R1+0x1a0], R36 ;  /* 0x0001a02401007387 */ /* 0x000fe80000100a00 */
[----:B------:R1:W-:Y:S04]  /*31f60*/  STL.64 [R1+0x1a8], R38 ;  /* 0x0001a82601007387 */ /* 0x0003e80000100a00 */
[----:B------:R-:W-:Y:S04]  /*31f70*/  STL.64 [R1+0x190], R32 ;  /* 0x0001902001007387 */ /* 0x000fe80000100a00 */
[----:B------:R2:W-:Y:S01]  /*31f80*/  STL.64 [R1+0x198], R34 ;  /* 0x0001982201007387 */ /* 0x0005e20000100a00 */
[----:B-1----:R-:W-:Y:S03]  /*31f90*/  HMMA.1688.F32.TF32 R36, R208, R222, R48 ;  /* 0x000000ded024723c */ /* 0x002fe60000081030 */
[----:B------:R-:W-:Y:S04]  /*31fa0*/  STL.64 [R1+0x180], R40 ;  /* 0x0001802801007387 */ /* 0x000fe80000100a00 */
[----:B------:R1:W-:Y:S01]  /*31fb0*/  STL.64 [R1+0x188], R42 ;  /* 0x0001882a01007387 */ /* 0x0003e20000100a00 */
[C---:B--2---:R-:W-:Y:S08]  /*31fc0*/  HMMA.1688.F32.TF32 R32, R212.reuse, R18, R52 ;  /* 0x00000012d420723c */ /* 0x044ff00000081034 */
[C---:B-1----:R-:W-:Y:S03]  /*31fd0*/  HMMA.1688.F32.TF32 R40, R212.reuse, R22, R56 ;  /* 0x00000016d428723c */ /* 0x042fe60000081038 */
[----:B------:R-:W-:Y:S04]  /*31fe0*/  STL.64 [R1+0x160], R36 ;  /* 0x0001602401007387 */ /* 0x000fe80000100a00 */
[----:B------:R1:W-:Y:S04]  /*31ff0*/  STL.64 [R1+0x168], R38 ;  /* 0x0001682601007387 */ /* 0x0003e80000100a00 */
[----:B------:R-:W-:Y:S04]  /*32000*/  STL.64 [R1+0x150], R32 ;  /* 0x0001502001007387 */ /* 0x000fe80000100a00 */
[----:B------:R-:W-:Y:S04]  /*32010*/  STL.64 [R1+0x158], R34 ;  /* 0x0001582201007387 */ /* 0x000fe80000100a00 */
[----:B------:R-:W-:Y:S04]  /*32020*/  STL.64 [R1+0x140], R40 ;  /* 0x0001402801007387 */ /* 0x000fe80000100a00 */
[----:B------:R-:W-:Y:S04]  /*32030*/  STL.64 [R1+0x148], R42 ;  /* 0x0001482a01007387 */ /* 0x000fe80000100a00 */
[----:B------:R-:W-:Y:S04]  /*32040*/  LDS R40, [R3+UR7+0x12200] ;  /* 0x0122000703287984 */ /* 0x000fe80008000800 */
[----:B------:R-:W-:Y:S04]  /*32050*/  LDS R42, [R3+UR7+0x13200] ;  /* 0x01320007032a7984 */ /* 0x000fe80008000800 */
[----:B------:R-:W-:Y:S04]  /*32060*/  LDS R41, [R7+UR7+0x12200] ;  /* 0x0122000707297984 */ /* 0x000fe80008000800 */
[----:B------:R-:W2:Y:S01]  /*32070*/  LDS R43, [R7+UR7+0x13200] ;  /* 0x01320007072b7984 */ /* 0x000ea20008000800 */
[----:B-1----:R-:W-:Y:S01]  /*32080*/  HMMA.1688.F32.TF32 R36, R212, R30, R60 ;  /* 0x0000001ed424723c */ /* 0x002fe2000008103c */
[----:B------:R-:W-:-:S07]  /*32090*/  IMAD.MOV.U32 R252, RZ, RZ, R195 ;  /* 0x000000fffffc7224 */ /* 0x000fce00078e00c3 */
[C---:B------:R-:W-:Y:S11]  /*320a0*/  HMMA.1688.F32.TF32 R192, R212.reuse, R222, R80 ;  /* 0x000000ded4c0723c */ /* 0x040ff60000081050 */
[----:B------:R-:W-:Y:S04]  /*320b0*/  STL.64 [R1+0x130], R36 ;  /* 0x0001302401007387 */ /* 0x000fe80000100a00 */
[----:B------:R1:W-:Y:S02]  /*320c0*/  STL.64 [R1+0x138], R38 ;  /* 0x0001382601007387 */ /* 0x0003e40000100a00 */
[----:B-1----:R-:W-:Y:S08]  /*320d0*/  HMMA.1688.F32.TF32 R36, R212, R14, R68 ;  /* 0x0000000ed424723c */ /* 0x002ff00000081044 */
[C---:B--2---:R-:W-:Y:S08]  /*320e0*/  HMMA.1688.F32.TF32 R60, R40.reuse, R18, R188 ;  /* 0x00000012283c723c */ /* 0x044ff000000810bc */
[C---:B------:R-:W-:Y:S03]  /*320f0*/  HMMA.1688.F32.TF32 R56, R40.reuse, R22, R84 ;  /* 0x000000162838723c */ /* 0x040fe60000081054 */
[----:B------:R-:W-:Y:S04]  /*32100*/  STL.64 [R1+0x110], R36 ;  /* 0x0001102401007387 */ /* 0x000fe80000100a00 */
[----:B------:R-:W-:Y:S04]  /*32110*/  STL.64 [R1+0x118], R38 ;  /* 0x0001182601007387 */ /* 0x000fe80000100a00 */
[----:B------:R1:W-:Y:S01]  /*32120*/  STL [R1+0x23ec], R192 ;  /* 0x0023ecc001007387 */ /* 0x0003e20000100800 */
[----:B------:R-:W-:Y:S03]  /*32130*/  HMMA.1688.F32.TF32 R68, R40, R30, R180 ;  /* 0x0000001e2844723c */ /* 0x000fe600000810b4 */
[----:B------:R2:W-:Y:S04]  /*32140*/  STL [R1+0x23e8], R193 ;  /* 0x0023e8c101007387 */ /* 0x0005e80000100800 */
[----:B------:R3:W-:Y:S04]  /*32150*/  STL [R1+0x23e4], R194 ;  /* 0x0023e4c201007387 */ /* 0x0007e80000100800 */
[----:B------:R4:W-:Y:S01]  /*32160*/  STL [R1+0x23e0], R195 ;  /* 0x0023e0c301007387 */ /* 0x0009e20000100800 */
[----:B-1----:R-:W-:-:S03]  /*32170*/  MOV R192, R56 ;  /* 0x0000003800c07202 */ /* 0x002fc60000000f00 */
[----:B------:R-:W-:Y:S01]  /*32180*/  STL.64 [R1+0x340], R60 ;  /* 0x0003403c01007387 */ /* 0x000fe20000100a00 */
[----:B--2---:R-:W-:Y:S01]  /*32190*/  IMAD.MOV.U32 R193, RZ, RZ, R57 ;  /* 0x000000ffffc17224 */ /* 0x004fe200078e0039 */
[----:B---3--:R-:W-:Y:S02]  /*321a0*/  MOV R194, R58 ;  /* 0x0000003a00c27202 */ /* 0x008fe40000000f00 */
[----:B------:R1:W-:Y:S01]  /*321b0*/  STL.64 [R1+0x348], R62 ;  /* 0x0003483e01007387 */ /* 0x0003e20000100a00 */
[----:B----4-:R-:W-:Y:S02]  /*321c0*/  IMAD.MOV.U32 R195, RZ, RZ, R59 ;  /* 0x000000ffffc37224 */ /* 0x010fe400078e003b */
[C---:B------:R-:W-:Y:S01]  /*321d0*/  HMMA.1688.F32.TF32 R56, R40.reuse, R14, R184 ;  /* 0x0000000e2838723c */ /* 0x040fe200000810b8 */
[----:B------:R-:W-:Y:S04]  /*321e0*/  LDS R36, [R3+UR7+0x12300] ;  /* 0x0123000703247984 */ /* 0x000fe80008000800 */
[----:B------:R-:W-:Y:S03]  /*321f0*/  LDS R38, [R3+UR7+0x13300] ;  /* 0x0133000703267984 */ /* 0x000fe60008000800 */
[C---:B-1----:R-:W-:Y:S01]  /*32200*/  HMMA.1688.F32.TF32 R60, R40.reuse, R26, R88 ;  /* 0x0000001a283c723c */ /* 0x042fe20000081058 */
[----:B------:R-:W-:Y:S04]  /*32210*/  STL.64 [R1+0x320], R68 ;  /* 0x0003204401007387 */ /* 0x000fe80000100a00 */
[----:B------:R1:W-:Y:S04]  /*32220*/  STL.64 [R1+0x328], R70 ;  /* 0x0003284601007387 */ /* 0x0003e80000100a00 */
[----:B------:R-:W-:Y:S04]  /*32230*/  LDS R37, [R7+UR7+0x12300] ;  /* 0x0123000707257984 */ /* 0x000fe80008000800 */
[----:B------:R-:W2:Y:S01]  /*32240*/  LDS R39, [R7+UR7+0x13300] ;  /* 0x0133000707277984 */ /* 0x000ea20008000800 */
[----:B-1----:R-:W-:Y:S08]  /*32250*/  HMMA.1688.F32.TF32 R68, R40, R10, R92 ;  /* 0x0000000a2844723c */ /* 0x002ff0000008105c */
[----:B------:R-:W-:Y:S01]  /*32260*/  HMMA.1688.F32.TF32 R32, R212, R26, R64 ;  /* 0x0000001ad420723c */ /* 0x000fe20000081040 */
[----:B------:R-:W-:Y:S04]  /*32270*/  STL.64 [R1+0x310], R60 ;  /* 0x0003103c01007387 */ /* 0x000fe80000100a00 */
[----:B------:R1:W-:Y:S04]  /*32280*/  STL.64 [R1+0x318], R62 ;  /* 0x0003183e01007387 */ /* 0x0003e80000100a00 */
[----:B------:R-:W-:Y:S04]  /*32290*/  STL.64 [R1+0x300], R56 ;  /* 0x0003003801007387 */ /* 0x000fe80000100a00 */
[----:B------:R3:W-:Y:S01]  /*322a0*/  STL.64 [R1+0x308], R58 ;  /* 0x0003083a01007387 */ /* 0x0007e20000100a00 */
[----:B-1----:R-:W-:Y:S08]  /*322b0*/  HMMA.1688.F32.TF32 R60, R40, R218, R96 ;  /* 0x000000da283c723c */ /* 0x002ff00000081060 */
[----:B------:R-:W-:Y:S01]  /*322c0*/  HMMA.1688.F32.TF32 R244, R208, R18, R244 ;  /* 0x00000012d0f4723c */ /* 0x000fe200000810f4 */
[----:B------:R-:W-:Y:S01]  /*322d0*/  IMAD.MOV.U32 R87, RZ, RZ, R6 ;  /* 0x000000ffff577224 */ /* 0x000fe200078e0006 */
[----:B------:R-:W-:Y:S04]  /*322e0*/  LDS R92, [R3+UR7+0x14180] ;  /* 0x01418007035c7984 */ /* 0x000fe80008000800 */
[----:B------:R-:W-:Y:S02]  /*322f0*/  LDS R94, [R3+UR7+0x15180] ;  /* 0x01518007035e7984 */ /* 0x000fe40008000800 */
[----:B---3--:R-:W-:Y:S02]  /*32300*/  HMMA.1688.F32.TF32 R56, R40, R222, R100 ;  /* 0x000000de2838723c */ /* 0x008fe40000081064 */
[----:B------:R-:W-:Y:S04]  /*32310*/  LDS R93, [R7+UR7+0x14180] ;  /* 0x01418007075d7984 */ /* 0x000fe80008000800 */
[----:B------:R-:W-:Y:S02]  /*32320*/  LDS R95, [R7+UR7+0x15180] ;  /* 0x01518007075f7984 */ /* 0x000fe40008000800 */
[C---:B------:R-:W-:Y:S02]  /*32330*/  HMMA.1688.F32.TF32 R40, R44.reuse, R18, R104 ;  /* 0x000000122c28723c */ /* 0x040fe40000081068 */
[----:B------:R-:W-:Y:S04]  /*32340*/  STL.64 [R1+0x2f0], R68 ;  /* 0x0002f04401007387 */ /* 0x000fe80000100a00 */
[----:B------:R-:W-:Y:S04]  /*32350*/  STL.64 [R1+0x2f8], R70 ;  /* 0x0002f84601007387 */ /* 0x000fe80000100a00 */
[----:B------:R-:W-:Y:S04]  /*32360*/  STL.64 [R1+0x2e0], R60 ;  /* 0x0002e03c01007387 */ /* 0x000fe80000100a00 */
[----:B------:R-:W-:Y:S04]  /*32370*/  STL.64 [R1+0x2e8], R62 ;  /* 0x0002e83e01007387 */ /* 0x000fe80000100a00 */
[----:B------:R-:W-:Y:S04]  /*32380*/  STL.64 [R1+0x2d0], R56 ;  /* 0x0002d03801007387 */ /* 0x000fe80000100a00 */
[----:B------:R-:W-:Y:S04]  /*32390*/  STL.64 [R1+0x2d8], R58 ;  /* 0x0002d83a01007387 */ /* 0x000fe80000100a00 */
[----:B------:R-:W-:Y:S04]  /*323a0*/  STL.64 [R1+0x2c0], R40 ;  /* 0x0002c02801007387 */ /* 0x000fe80000100a00 */
[----:B------:R1:W-:Y:S02]  /*323b0*/  STL.64 [R1+0x2c8], R42 ;  /* 0x0002c82a01007387 */ /* 0x0003e40000100a00 */
[----:B-1----:R-:W-:-:S15]  /*323c0*/  HMMA.1688.F32.TF32 R40, R44, R26, R116 ;  /* 0x0000001a2c28723c */ /* 0x002fde0000081074 */
[----:B------:R-:W-:-:S04]  /*323d0*/  NOP ;  /* 0x0000000000007918 */ /* 0x000fc80000000000 */
[----:B------:R-:W-:Y:S01]  /*323e0*/  MOV R107, R40 ;  /* 0x00000028006b7202 */ /* 0x000fe20000000f00 */
[----:B------:R-:W-:Y:S01]  /*323f0*/  IMAD.MOV.U32 R106, RZ, RZ, R41 ;  /* 0x000000ffff6a7224 */ /* 0x000fe200078e0029 */
[----:B------:R-:W-:Y:S01]  /*32400*/  MOV R105, R42 ;  /* 0x0000002a00697202 */ /* 0x000fe20000000f00 */
[----:B------:R-:W-:Y:S02]  /*32410*/  IMAD.MOV.U32 R104, RZ, RZ, R43 ;  /* 0x000000ffff687224 */ /* 0x000fe400078e002b */
[-C--:B------:R-:W-:Y:S08]  /*32420*/  HMMA.1688.F32.TF32 R40, R44, R10.reuse, R124 ;  /* 0x0000000a2c28723c */ /* 0x080ff0000008107c */
[C---:B--2---:R-:W-:Y:S08]  /*32430*/  HMMA.1688.F32.TF32 R180, R36.reuse, R10, R156 ;  /* 0x0000000a24b4723c */ /* 0x044ff0000008109c */
        /* <DEDUP_REMOVED lines=18> */
[----:B------:R-:W-:Y:S01]  /*32560*/  LDS R156, [R3+UR7+0x14280] ;  /* 0x01428007039c7984 */ /* 0x000fe20008000800 */
[----:B------:R-:W-:-:S03]  /*32570*/  IMAD.MOV.U32 R103, RZ, RZ, R195 ;  /* 0x000000ffff677224 */ /* 0x000fc600078e00c3 */
[----:B------:R-:W-:Y:S02]  /*32580*/  LDS R158, [R3+UR7+0x15280] ;  /* 0x01528007039e7984 */ /* 0x000fe40008000800 */
[C---:B------:R-:W-:Y:S02]  /*32590*/  HMMA.1688.F32.TF32 R56, R44.reuse, R30, R112 ;  /* 0x0000001e2c38723c */ /* 0x040fe40000081070 */
[----:B------:R-:W-:Y:S04]  /*325a0*/  LDS R157, [R7+UR7+0x14280] ;  /* 0x01428007079d7984 */ /* 0x000fe80008000800 */
[----:B------:R-:W-:Y:S04]  /*325b0*/  LDS R159, [R7+UR7+0x15280] ;  /* 0x01528007079f7984 */ /* 0x000fe80008000800 */
[----:B------:R-:W-:Y:S01]  /*325c0*/  LDS R124, [R3+UR7+0x14200] ;  /* 0x01420007037c7984 */ /* 0x000fe20008000800 */
[----:B------:R-:W-:Y:S01]  /*325d0*/  MOV R115, R40 ;  /* 0x0000002800737202 */ /* 0x000fe20000000f00 */
[----:B------:R-:W-:Y:S01]  /*325e0*/  IMAD.MOV.U32 R114, RZ, RZ, R41 ;  /* 0x000000ffff727224 */ /* 0x000fe200078e0029 */
[----:B------:R-:W-:Y:S01]  /*325f0*/  MOV R113, R42 ;  /* 0x0000002a00717202 */ /* 0x000fe20000000f00 */
[----:B------:R-:W-:Y:S01]  /*32600*/  IMAD.MOV.U32 R112, RZ, RZ, R43 ;  /* 0x000000ffff707224 */ /* 0x000fe200078e002b */
[----:B------:R-:W-:Y:S01]  /*32610*/  LDS R126, [R3+UR7+0x15200] ;  /* 0x01520007037e7984 */ /* 0x000fe20008000800 */
[----:B------:R-:W-:Y:S03]  /*32620*/  HMMA.1688.F32.TF32 R40, R44, R222, R132 ;  /* 0x000000de2c28723c */ /* 0x000fe60000081084 */
[----:B------:R-:W-:Y:S04]  /*32630*/  STL.64 [R1+0x2b0], R60 ;  /* 0x0002b03c01007387 */ /* 0x000fe80000100a00 */
[----:B------:R-:W-:Y:S04]  /*32640*/  LDS R125, [R7+UR7+0x14200] ;  /* 0x01420007077d7984 */ /* 0x000fe80008000800 */
[----:B------:R-:W-:Y:S08]  /*32650*/  LDS R127, [R7+UR7+0x15200] ;  /* 0x01520007077f7984 */ /* 0x000ff00008000800 */
[----:B------:R-:W-:Y:S01]  /*32660*/  MOV R119, R40 ;  /* 0x0000002800777202 */ /* 0x000fe20000000f00 */
[----:B------:R-:W-:Y:S01]  /*32670*/  IMAD.MOV.U32 R118, RZ, RZ, R41 ;  /* 0x000000ffff767224 */ /* 0x000fe200078e0029 */
[----:B------:R-:W-:Y:S01]  /*32680*/  MOV R117, R42 ;  /* 0x0000002a00757202 */ /* 0x000fe20000000f00 */
[----:B------:R-:W-:Y:S01]  /*32690*/  IMAD.MOV.U32 R116, RZ, RZ, R43 ;  /* 0x000000ffff747224 */ /* 0x000fe200078e002b */
[----:B------:R-:W-:Y:S01]  /*326a0*/  HMMA.1688.F32.TF32 R32, R212, R10, R72 ;  /* 0x0000000ad420723c */ /* 0x000fe20000081048 */
[----:B------:R-:W-:Y:S04]  /*326b0*/  LDS R60, [R3+UR7+0x14100] ;  /* 0x01410007033c7984 */ /* 0x000fe80008000800 */
[----:B------:R-:W-:Y:S03]  /*326c0*/  LDS R61, [R7+UR7+0x14100] ;  /* 0x01410007073d7984 */ /* 0x000fe60008000800 */
[----:B------:R-:W-:Y:S01]  /*326d0*/  HMMA.1688.F32.TF32 R40, R36, R22, R140 ;  /* 0x000000162428723c */ /* 0x000fe2000008108c */
[----:B------:R-:W-:Y:S04]  /*326e0*/  STL.64 [R1+0x2b8], R62 ;  /* 0x0002b83e01007387 */ /* 0x000fe80000100a00 */
[----:B------:R-:W-:Y:S04]  /*326f0*/  STL.64 [R1+0x2a0], R56 ;  /* 0x0002a03801007387 */ /* 0x000fe80000100a00 */
[----:B------:R1:W-:Y:S02]  /*32700*/  STL.64 [R1+0x2a8], R58 ;  /* 0x0002a83a01007387 */ /* 0x0003e40000100a00 */
        /* <DEDUP_REMOVED lines=8> */
[----:B------:R-:W-:Y:S01]  /*32790*/  LDS R62, [R3+UR7+0x15100] ;  /* 0x01510007033e7984 */ /* 0x000fe20008000800 */
[----:B-1----:R-:W-:Y:S01]  /*327a0*/  HMMA.1688.F32.TF32 R56, R44, R14, R120 ;  /* 0x0000000e2c38723c */ /* 0x002fe20000081078 */
[----:B------:R-:W-:Y:S01]  /*327b0*/  MOV R123, R40 ;  /* 0x00000028007b7202 */ /* 0x000fe20000000f00 */
[----:B------:R-:W-:Y:S01]  /*327c0*/  IMAD.MOV.U32 R122, RZ, RZ, R41 ;  /* 0x000000ffff7a7224 */ /* 0x000fe200078e0029 */
[----:B------:R-:W-:Y:S01]  /*327d0*/  MOV R121, R42 ;  /* 0x0000002a00797202 */ /* 0x000fe20000000f00 */
[----:B------:R-:W-:-:S04]  /*327e0*/  IMAD.MOV.U32 R120, RZ, RZ, R43 ;  /* 0x000000ffff787224 */ /* 0x000fc800078e002b */
[----:B------:R-:W-:-:S15]  /*327f0*/  HMMA.1688.F32.TF32 R40, R36, R30, R144 ;  /* 0x0000001e2428723c */ /* 0x000fde0000081090 */
        /* <DEDUP_REMOVED lines=11> */
[----:B------:R-:W-:Y:S01]  /*328b0*/  HMMA.1688.F32.TF32 R40, R36, R14, R152 ;  /* 0x0000000e2428723c */ /* 0x000fe20000081098 */
[----:B------:R-:W-:Y:S04]  /*328c0*/  STL.64 [R1+0x280], R56 ;  /* 0x0002803801007387 */ /* 0x000fe80000100a00 */
[----:B------:R1:W-:Y:S04]  /*328d0*/  STL.64 [R1+0x288], R58 ;  /* 0x0002883a01007387 */ /* 0x0003e80000100a00 */
[----:B------:R-:W-:Y:S04]  /*328e0*/  STL.64 [R1+0x220], R44 ;  /* 0x0002202c01007387 */ /* 0x000fe80000100a00 */
[----:B------:R-:W-:Y:S04]  /*328f0*/  STL.64 [R1+0x228], R46 ;  /* 0x0002282e01007387 */ /* 0x000fe80000100a00 */
[----:B------:R-:W-:Y:S04]  /*32900*/  STL [R1+0x23d0], R180 ;  /* 0x0023d0b401007387 */ /* 0x000fe80000100800 */
[----:B------:R-:W-:Y:S04]  /*32910*/  STL.64 [R1+0x1e0], R40 ;  /* 0x0001e02801007387 */ /* 0x000fe80000100a00 */
[----:B------:R-:W-:Y:S04]  /*32920*/  STL.64 [R1+0x1e8], R42 ;  /* 0x0001e82a01007387 */ /* 0x000fe80000100a00 */
[----:B------:R-:W-:Y:S04]  /*32930*/  STL [R1+0x23cc], R181 ;  /* 0x0023ccb501007387 */ /* 0x000fe80000100800 */
[----:B------:R-:W-:Y:S04]  /*32940*/  STL [R1+0x23c8], R182 ;  /* 0x0023c8b601007387 */ /* 0x000fe80000100800 */
[----:B------:R-:W-:Y:S04]  /*32950*/  STL [R1+0x23c4], R183 ;  /* 0x0023c4b701007387 */ /* 0x000fe80000100800 */
[----:B------:R-:W-:Y:S04]  /*32960*/  STL [R1+0x23dc], R184 ;  /* 0x0023dcb801007387 */ /* 0x000fe80000100800 */
[----:B------:R-:W-:Y:S04]  /*32970*/  STL [R1+0x23d8], R185 ;  /* 0x0023d8b901007387 */ /* 0x000fe80000100800 */
[----:B------:R-:W-:Y:S04]  /*32980*/  STL [R1+0x23d4], R186 ;  /* 0x0023d4ba01007387 */ /* 0x000fe80000100800 */
[----:B------:R-:W-:Y:S04]  /*32990*/  STL [R1+0x23c0], R187 ;  /* 0x0023c0bb01007387 */ /* 0x000fe80000100800 */
[----:B------:R-:W2:Y:S01]  /*329a0*/  LDL R63, [R1+0x1758] ;  /* 0x00175800013f7983 */ /* 0x000ea20000100800 */
[----:B------:R-:W-:-:S15]  /*329b0*/  HMMA.1688.F32.TF32 R32, R212, R218, R76 ;  /* 0x000000dad420723c */ /* 0x000fde000008104c */
[----:B------:R-:W-:-:S04]  /*329c0*/  NOP ;  /* 0x0000000000007918 */ /* 0x000fc80000000000 */
[----:B------:R-:W-:Y:S01]  /*329d0*/  MOV R55, R32 ;  /* 0x0000002000377202 */ /* 0x000fe20000000f00 */
[----:B------:R-:W-:Y:S01]  /*329e0*/  IMAD.MOV.U32 R54, RZ, RZ, R33 ;  /* 0x000000ffff367224 */ /* 0x000fe200078e0021 */
[----:B------:R-:W-:Y:S01]  /*329f0*/  MOV R53, R34 ;  /* 0x0000002200357202 */ /* 0x000fe20000000f00 */
[----:B------:R-:W-:Y:S01]  /*32a00*/  IMAD.MOV.U32 R52, RZ, RZ, R35 ;  /* 0x000000ffff347224 */ /* 0x000fe200078e0023 */
[----:B------:R-:W-:Y:S04]  /*32a10*/  LDS R32, [R3+UR7+0x12380] ;  /* 0x0123800703207984 */ /* 0x000fe80008000800 */
[----:B------:R-:W-:Y:S04]  /*32a20*/  LDS R34, [R3+UR7+0x13380] ;  /* 0x0133800703227984 */ /* 0x000fe80008000800 */
[----:B------:R-:W-:Y:S04]  /*32a30*/  LDS R33, [R7+UR7+0x12380] ;  /* 0x0123800707217984 */ /* 0x000fe80008000800 */
[----:B------:R-:W3:Y:S01]  /*32a40*/  LDS R35, [R7+UR7+0x13380] ;  /* 0x0133800707237984 */ /* 0x000ee20008000800 */
[----:B------:R-:W-:Y:S01]  /*32a50*/  HMMA.1688.F32.TF32 R36, R36, R222, R164 ;  /* 0x000000de2424723c */ /* 0x000fe200000810a4 */
[----:B-1----:R-:W-:Y:S01]  /*32a60*/  IMAD.MOV.U32 R58, RZ, RZ, R25 ;  /* 0x000000ffff3a7224 */ /* 0x002fe200078e0019 */
[----:B------:R-:W-:-:S15]  /*32a70*/  MOV R59, R24 ;  /* 0x00000018003b7202 */ /* 0x000fde0000000f00 */
[----:B------:R-:W-:Y:S02]  /*32a80*/  NOP ;  /* 0x0000000000007918 */ /* 0x000fe40000000000 */
[----:B------:R-:W-:Y:S01]  /*32a90*/  STL.64 [R1+0x1d0], R36 ;  /* 0x0001d02401007387 */ /* 0x000fe20000100a00 */
[C---:B---3--:R-:W-:Y:S03]  /*32aa0*/  HMMA.1688.F32.TF32 R40, R32.reuse, R18, R168 ;  /* 0x000000122028723c */ /* 0x048fe600000810a8 */
[----:B------:R1:W-:Y:S05]  /*32ab0*/  STL.64 [R1+0x1d8], R38 ;  /* 0x0001d82601007387 */ /* 0x0003ea0000100a00 */
[C---:B------:R-:W-:Y:S08]  /*32ac0*/  HMMA.1688.F32.TF32 R212, R32.reuse, R10, R228 ;  /* 0x0000000a20d4723c */ /* 0x040ff000000810e4 */
[C---:B-1----:R-:W-:Y:S03]  /*32ad0*/  HMMA.1688.F32.TF32 R36, R32.reuse, R22, R172 ;  /* 0x000000162024723c */ /* 0x042fe600000810ac */
[----:B------:R-:W-:Y:S04]  /*32ae0*/  STL.64 [R1+0x1c0], R40 ;  /* 0x0001c02801007387 */ /* 0x000fe80000100a00 */
[----:B------:R-:W-:Y:S04]  /*32af0*/  STL.64 [R1+0x1c8], R42 ;  /* 0x0001c82a01007387 */ /* 0x000fe80000100a00 */
[----:B------:R-:W-:Y:S04]  /*32b00*/  LDS R40, [R3+UR7+0x14000] ;  /* 0x0140000703287984 */ /* 0x000fe80008000800 */
[----:B------:R-:W-:Y:S04]  /*32b10*/  LDS R42, [R3+UR7+0x15000] ;  /* 0x01500007032a7984 */ /* 0x000fe80008000800 */
[----:B------:R-:W-:Y:S04]  /*32b20*/  LDS R41, [R7+UR7+0x14000] ;  /* 0x0140000707297984 */ /* 0x000fe80008000800 */
[----:B------:R-:W-:Y:S01]  /*32b30*/  LDS R43, [R7+UR7+0x15000] ;  /* 0x01500007072b7984 */ /* 0x000fe20008000800 */
[----:B------:R-:W-:Y:S01]  /*32b40*/  HMMA.1688.F32.TF32 R204, R32, R26, R200 ;  /* 0x0000001a20cc723c */ /* 0x000fe200000810c8 */
[----:B------:R-:W-:Y:S01]  /*32b50*/  IMAD.MOV.U32 R56, RZ, RZ, R29 ;  /* 0x000000ffff387224 */ /* 0x000fe200078e001d */
[----:B------:R-:W-:Y:S01]  /*32b60*/  MOV R57, R28 ;  /* 0x0000001c00397202 */ /* 0x000fe20000000f00 */
[----:B------:R-:W-:Y:S01]  /*32b70*/  IMAD.MOV.U32 R185, RZ, RZ, R38 ;  /* 0x000000ffffb97224 */ /* 0x000fe200078e0026 */
[----:B------:R-:W-:-:S04]  /*32b80*/  MOV R184, R37 ;  /* 0x0000002500b87202 */ /* 0x000fc80000000f00 */
[----:B------:R-:W-:Y:S01]  /*32b90*/  HMMA.1688.F32.TF32 R236, R32, R30, R176 ;  /* 0x0000001e20ec723c */ /* 0x000fe200000810b0 */
[----:B------:R-:W-:Y:S01]  /*32ba0*/  STL [R1+0x170], R36 ;  /* 0x0001702401007387 */ /* 0x000fe20000100800 */
[----:B------:R-:W-:-:S06]  /*32bb0*/  MOV R186, R39 ;  /* 0x0000002700ba7202 */ /* 0x000fcc0000000f00 */
[C---:B------:R-:W-:Y:S08]  /*32bc0*/  HMMA.1688.F32.TF32 R208, R32.reuse, R14, R224 ;  /* 0x0000000e20d0723c */ /* 0x040ff000000810e0 */
[C---:B------:R-:W-:Y:S08]  /*32bd0*/  HMMA.1688.F32.TF32 R216, R32.reuse, R218, R232 ;  /* 0x000000da20d8723c */ /* 0x040ff000000810e8 */
[----:B------:R-:W-:Y:S01]  /*32be0*/  HMMA.1688.F32.TF32 R220, R32, R222, R196 ;  /* 0x000000de20dc723c */ /* 0x000fe200000810c4 */
[----:B--2---:R-:W1:Y:S04]  /*32bf0*/  LDSM.16.M88.4 R8, [R63+UR10+0x40100] ;  /* 0x0401000a3f08783b */ /* 0x004e680008000200 */
[----:B------:R-:W2:Y:S04]  /*32c00*/  LDSM.16.M88.4 R20, [R63+UR10+0x43100] ;  /* 0x0431000a3f14783b */ /* 0x000ea80008000200 */
[----:B------:R-:W3:Y:S04]  /*32c10*/  LDSM.16.M88.4 R24, [R63+UR10+0x44100] ;  /* 0x0441000a3f18783b */ /* 0x000ee80008000200 */
[----:B------:R-:W4:Y:S04]  /*32c20*/  LDSM.16.M88.4 R28, [R63+UR10+0x45100] ;  /* 0x0451000a3f1c783b */ /* 0x000f280008000200 */
[----:B------:R-:W4:Y:S04]  /*32c30*/  LDSM.16.M88.4 R32, [R63+UR10+0x46100] ;  /* 0x0461000a3f20783b */ /* 0x000f280008000200 */
[----:B------:R-:W4:Y:S04]  /*32c40*/  LDSM.16.M88.4 R36, [R63+UR10+0x47100] ;  /* 0x0471000a3f24783b */ /* 0x000f280008000200 */
[----:B------:R-:W4:Y:S04]  /*32c50*/  LDSM.16.M88.4 R12, [R63+UR10+0x41100] ;  /* 0x0411000a3f0c783b */ /* 0x000f280008000200 */
[----:B------:R-:W4:Y:S04]  /*32c60*/  LDSM.16.M88.4 R16, [R63+UR10+0x42100] ;  /* 0x0421000a3f10783b */ /* 0x000f280008000200 */
[----:B------:R-:W4:Y:S01]  /*32c70*/  LDS R63, [R7+UR7+0x15100] ;  /* 0x01510007073f7984 */ /* 0x000f220008000800 */
[----:B------:R-:W-:Y:S01]  /*32c80*/  IMAD.MOV.U32 R167, RZ, RZ, R120 ;  /* 0x000000ffffa77224 */ /* 0x000fe200078e0078 */
[----:B------:R-:W-:Y:S01]  /*32c90*/  MOV R166, R121 ;  /* 0x0000007900a67202 */ /* 0x000fe20000000f00 */
[----:B------:R-:W-:Y:S01]  /*32ca0*/  IMAD.MOV.U32 R165, RZ, RZ, R122 ;  /* 0x000000ffffa57224 */ /* 0x000fe200078e007a */
[----:B------:R-:W-:Y:S01]  /*32cb0*/  MOV R164, R123 ;  /* 0x0000007b00a47202 */ /* 0x000fe20000000f00 */
[----:B------:R-:W-:Y:S01]  /*32cc0*/  IMAD.MOV.U32 R151, RZ, RZ, R108 ;  /* 0x000000ffff977224 */ /* 0x000fe200078e006c */
[----:B------:R-:W-:Y:S01]  /*32cd0*/  MOV R150, R109 ;  /* 0x0000006d00967202 */ /* 0x000fe20000000f00 */
[----:B------:R-:W-:Y:S01]  /*32ce0*/  IMAD.MOV.U32 R149, RZ, RZ, R110 ;  /* 0x000000ffff957224 */ /* 0x000fe200078e006e */
[----:B-1----:R-:W-:Y:S01]  /*32cf0*/  HMMA.1688.F32.TF32 R44, R40, R8, R72 ;  /* 0x00000008282c723c */ /* 0x002fe20000081048 */
[----:B------:R-:W-:Y:S01]  /*32d00*/  MOV R148, R111 ;  /* 0x0000006f00947202 */ /* 0x000fe20000000f00 */
[----:B------:R-:W-:Y:S01]  /*32d10*/  IMAD.MOV.U32 R143, RZ, RZ, R104 ;  /* 0x000000ffff8f7224 */ /* 0x000fe200078e0068 */
[----:B------:R-:W-:Y:S01]  /*32d20*/  MOV R142, R105 ;  /* 0x00000069008e7202 */ /* 0x000fe20000000f00 */
[----:B--2---:R-:W-:Y:S04]  /*32d30*/  STL [R1+0x23b0], R22 ;  /* 0x0023b01601007387 */ /* 0x004fe80000100800 */
[----:B------:R-:W-:Y:S04]  /*32d40*/  STL [R1+0x23ac], R23 ;  /* 0x0023ac1701007387 */ /* 0x000fe80000100800 */
[----:B---3--:R-:W-:Y:S04]  /*32d50*/  STL [R1+0x23a0], R26 ;  /* 0x0023a01a01007387 */ /* 0x008fe80000100800 */
[----:B------:R-:W-:Y:S04]  /*32d60*/  STL [R1+0x239c], R27 ;  /* 0x00239c1b01007387 */ /* 0x000fe80000100800 */
[----:B----4-:R-:W-:Y:S04]  /*32d70*/  STL [R1+0x23a4], R30 ;  /* 0x0023a41e01007387 */ /* 0x010fe80000100800 */
[----:B------:R-:W-:Y:S04]  /*32d80*/  STL [R1+0x2398], R31 ;  /* 0x0023981f01007387 */ /* 0x000fe80000100800 */
[----:B------:R-:W-:Y:S04]  /*32d90*/  STL [R1+0x23b4], R34 ;  /* 0x0023b42201007387 */ /* 0x000fe80000100800 */
[----:B------:R-:W-:Y:S04]  /*32da0*/  STL [R1+0x23a8], R35 ;  /* 0x0023a82301007387 */ /* 0x000fe80000100800 */
[----:B------:R-:W-:Y:S04]  /*32db0*/  STL [R1+0x23bc], R38 ;  /* 0x0023bc2601007387 */ /* 0x000fe80000100800 */
[----:B------:R-:W-:Y:S04]  /*32dc0*/  STL [R1+0x23b8], R39 ;  /* 0x0023b82701007387 */ /* 0x000fe80000100800 */
[----:B------:R-:W-:Y:S04]  /*32dd0*/  STL [R1+0xe4], R45 ;  /* 0x0000e42d01007387 */ /* 0x000fe80000100800 */
[----:B------:R1:W-:Y:S04]  /*32de0*/  STL [R1+0xe8], R46 ;  /* 0x0000e82e01007387 */ /* 0x0003e80000100800 */
[----:B------:R-:W2:Y:S04]  /*32df0*/  LDL.LU R188, [R1+0xa0] ;  /* 0x0000a00001bc7983 */ /* 0x000ea80000300800 */
[----:B------:R-:W2:Y:S04]  /*32e00*/  LDL.LU R189, [R1+0xa4] ;  /* 0x0000a40001bd7983 */ /* 0x000ea80000300800 */
[----:B------:R-:W2:Y:S04]  /*32e10*/  LDL.LU R190, [R1+0xa8] ;  /* 0x0000a80001be7983 */ /* 0x000ea80000300800 */
[----:B------:R-:W2:Y:S04]  /*32e20*/  LDL.LU R191, [R1+0xac] ;  /* 0x0000ac0001bf7983 */ /* 0x000ea80000300800 */
        /* <DEDUP_REMOVED lines=13> */
[----:B-1----:R-:W-:Y:S03]  /*32f00*/  HMMA.1688.F32.TF32 R44, R40, R12, R68 ;  /* 0x0000000c282c723c */ /* 0x002fe60000081044 */
[----:B------:R-:W4:Y:S04]  /*32f10*/  LDL.LU R72, [R1+0x70] ;  /* 0x0000700001487983 */ /* 0x000f280000300800 */
[----:B------:R-:W4:Y:S04]  /*32f20*/  LDL.LU R73, [R1+0x74] ;  /* 0x0000740001497983 */ /* 0x000f280000300800 */
[----:B------:R-:W4:Y:S04]  /*32f30*/  LDL.LU R74, [R1+0x78] ;  /* 0x00007800014a7983 */ /* 0x000f280000300800 */
[----:B------:R-:W4:Y:S04]  /*32f40*/  LDL.LU R75, [R1+0x7c] ;  /* 0x00007c00014b7983 */ /* 0x000f280000300800 */
[----:B------:R-:W4:Y:S01]  /*32f50*/  LDL.LU R68, [R1+0x60] ;  /* 0x0000600001447983 */ /* 0x000f220000300800 */
[----:B------:R-:W-:Y:S01]  /*32f60*/  MOV R198, R44 ;  /* 0x0000002c00c67202 */ /* 0x000fe20000000f00 */
[----:B------:R-:W-:Y:S01]  /*32f70*/  IMAD.MOV.U32 R197, RZ, RZ, R45 ;  /* 0x000000ffffc57224 */ /* 0x000fe200078e002d */
[----:B------:R-:W-:Y:S01]  /*32f80*/  MOV R196, R46 ;  /* 0x0000002e00c47202 */ /* 0x000fe20000000f00 */
[----:B------:R-:W4:Y:S01]  /*32f90*/  LDL.LU R69, [R1+0x64] ;  /* 0x0000640001457983 */ /* 0x000f220000300800 */
[----:B------:R-:W-:-:S02]  /*32fa0*/  IMAD.MOV.U32 R6, RZ, RZ, R47 ;  /* 0x000000ffff067224 */ /* 0x000fc400078e002f */
[----:B------:R-:W-:Y:S01]  /*32fb0*/  HMMA.1688.F32.TF32 R44, R40, R16, R56 ;  /* 0x00000010282c723c */ /* 0x000fe20000081038 */
[----:B------:R-:W4:Y:S04]  /*32fc0*/  LDL.LU R70, [R1+0x68] ;  /* 0x0000680001467983 */ /* 0x000f280000300800 */
        /* <DEDUP_REMOVED lines=8> */
[----:B------:R-:W-:Y:S01]  /*33050*/  IMAD.MOV.U32 R183, RZ, RZ, R47 ;  /* 0x000000ffffb77224 */ /* 0x000fe200078e002f */
[----:B------:R-:W4:Y:S01]  /*33060*/  LDL.LU R88, [R1+0x40] ;  /* 0x0000400001587983 */ /* 0x000f220000300800 */
        /* <DEDUP_REMOVED lines=16> */
[----:B------:R-:W-:Y:S01]  /*33170*/  LDS R224, [R3+UR7+0x14380] ;  /* 0x0143800703e07984 */ /* 0x000fe20008000800 */
[----:B------:R-:W-:-:S03]  /*33180*/  MOV R203, R186 ;  /* 0x000000ba00cb7202 */ /* 0x000fc60000000f00 */
[----:B------:R-:W-:Y:S04]  /*33190*/  LDS R226, [R3+UR7+0x15380] ;  /* 0x0153800703e27984 */ /* 0x000fe80008000800 */
[----:B------:R-:W-:Y:S04]  /*331a0*/  LDS R225, [R7+UR7+0x14380] ;  /* 0x0143800707e17984 */ /* 0x000fe80008000800 */
[----:B------:R-:W1:Y:S01]  /*331b0*/  LDS R227, [R7+UR7+0x15380] ;  /* 0x0153800707e37984 */ /* 0x000e620008000800 */
[C---:B--2---:R-:W-:Y:S08]  /*331c0*/  HMMA.1688.F32.TF32 R44, R40.reuse, R24, R188 ;  /* 0x00000018282c723c */ /* 0x044ff000000810bc */
[----:B---3--:R-:W-:-:S15]  /*331d0*/  HMMA.1688.F32.TF32 R84, R40, R20, R84 ;  /* 0x000000142854723c */ /* 0x008fde0000081054 */
[----:B------:R-:W-:-:S04]  /*331e0*/  NOP ;  /* 0x0000000000007918 */ /* 0x000fc80000000000 */
[----:B------:R-:W-:Y:S04]  /*331f0*/  STL.64 [R1+0xb0], R84 ;  /* 0x0000b05401007387 */ /* 0x000fe80000100a00 */
[----:B------:R-:W-:Y:S04]  /*33200*/  STL.64 [R1+0xb8], R86 ;  /* 0x0000b85601007387 */ /* 0x000fe80000100a00 */
[----:B------:R-:W-:Y:S04]  /*33210*/  STL.64 [R1+0xa0], R44 ;  /* 0x0000a02c01007387 */ /* 0x000fe80000100a00 */
[----:B------:R4:W-:Y:S04]  /*33220*/  STL.64 [R1+0xa8], R46 ;  /* 0x0000a82e01007387 */ /* 0x0009e80000100a00 */
[----:B------:R-:W2:Y:S04]  /*33230*/  LDL.LU R89, [R1+0x44] ;  /* 0x0000440001597983 */ /* 0x000ea80000300800 */
[----:B------:R-:W2:Y:S04]  /*33240*/  LDL.LU R90, [R1+0x48] ;  /* 0x00004800015a7983 */ /* 0x000ea80000300800 */
[----:B------:R-:W2:Y:S01]  /*33250*/  LDL.LU R91, [R1+0x4c] ;  /* 0x00004c00015b7983 */ /* 0x000ea20000300800 */
[C---:B----4-:R-:W-:Y:S03]  /*33260*/  HMMA.1688.F32.TF32 R44, R40.reuse, R28, R80 ;  /* 0x0000001c282c723c */ /* 0x050fe60000081050 */
        /* <DEDUP_REMOVED lines=8> */
[----:B------:R-:W3:Y:S04]  /*332f0*/  LDL.LU R80, [R1+0x10] ;  /* 0x0000100001507983 */ /* 0x000ee80000300800 */
[----:B------:R-:W-:Y:S04]  /*33300*/  STL.64 [R1+0x90], R44 ;  /* 0x0000902c01007387 */ /* 0x000fe80000100a00 */
[----:B------:R1:W-:Y:S04]  /*33310*/  STL.64 [R1+0x98], R46 ;  /* 0x0000982e01007387 */ /* 0x0003e80000100a00 */
[----:B------:R-:W3:Y:S04]  /*33320*/  LDL.LU R81, [R1+0x14] ;  /* 0x0000140001517983 */ /* 0x000ee80000300800 */
[----:B------:R-:W3:Y:S01]  /*33330*/  LDL.LU R82, [R1+0x18] ;  /* 0x0000180001527983 */ /* 0x000ee20000300800 */
[C---:B-1----:R-:W-:Y:S03]  /*33340*/  HMMA.1688.F32.TF32 R44, R40.reuse, R32, R76 ;  /* 0x00000020282c723c */ /* 0x042fe6000008104c */
[----:B------:R-:W3:Y:S04]  /*33350*/  LDL.LU R83, [R1+0x1c] ;  /* 0x00001c0001537983 */ /* 0x000ee80000300800 */
[----:B------:R-:W3:Y:S01]  /*33360*/  LDL.LU R76, [R1] ;  /* 0x00000000014c7983 */ /* 0x000ee20000300800 */
[----:B------:R-:W-:Y:S11]  /*33370*/  HMMA.1688.F32.TF32 R40, R40, R36, R72 ;  /* 0x000000242828723c */ /* 0x000ff60000081048 */
[----:B------:R-:W-:Y:S04]  /*33380*/  STL.64 [R1+0x80], R44 ;  /* 0x0000802c01007387 */ /* 0x000fe80000100a00 */
[----:B------:R1:W-:Y:S04]  /*33390*/  STL.64 [R1+0x88], R46 ;  /* 0x0000882e01007387 */ /* 0x0003e80000100a00 */
[----:B------:R-:W3:Y:S04]  /*333a0*/  LDL.LU R77, [R1+0x4] ;  /* 0x00000400014d7983 */ /* 0x000ee80000300800 */
[----:B------:R-:W3:Y:S04]  /*333b0*/  LDL.LU R78, [R1+0x8] ;  /* 0x00000800014e7983 */ /* 0x000ee80000300800 */
[----:B------:R-:W3:Y:S01]  /*333c0*/  LDL.LU R79, [R1+0xc] ;  /* 0x00000c00014f7983 */ /* 0x000ee20000300800 */
[C---:B-1----:R-:W-:Y:S03]  /*333d0*/  HMMA.1688.F32.TF32 R44, R248.reuse, R8, R68 ;  /* 0x00000008f82c723c */ /* 0x042fe60000081044 */
[----:B------:R-:W3:Y:S04]  /*333e0*/  LDL.LU R72, [R1+0x250] ;  /* 0x0002500001487983 */ /* 0x000ee80000300800 */
[----:B------:R-:W-:Y:S04]  /*333f0*/  STL.64 [R1+0x70], R40 ;  /* 0x0000702801007387 */ /* 0x000fe80000100a00 */
[----:B------:R1:W-:Y:S04]  /*33400*/  STL.64 [R1+0x78], R42 ;  /* 0x0000782a01007387 */ /* 0x0003e80000100a00 */
[----:B------:R-:W3:Y:S04]  /*33410*/  LDL.LU R73, [R1+0x254] ;  /* 0x0002540001497983 */ /* 0x000ee80000300800 */
[----:B------:R-:W3:Y:S01]  /*33420*/  LDL.LU R74, [R1+0x258] ;  /* 0x00025800014a7983 */ /* 0x000ee20000300800 */
[----:B-1----:R-:W-:Y:S03]  /*33430*/  HMMA.1688.F32.TF32 R40, R248, R12, R56 ;  /* 0x0000000cf828723c */ /* 0x002fe60000081038 */
[----:B------:R-:W3:Y:S04]  /*33440*/  LDL.LU R75, [R1+0x25c] ;  /* 0x00025c00014b7983 */ /* 0x000ee80000300800 */
[----:B------:R-:W3:Y:S04]  /*33450*/  LDL.LU R68, [R1+0x240] ;  /* 0x0002400001447983 */ /* 0x000ee80000300800 */
[----:B------:R-:W-:Y:S04]  /*33460*/  STL.64 [R1+0x60], R44 ;  /* 0x0000602c01007387 */ /* 0x000fe80000100a00 */
[----:B------:R-:W-:Y:S04]  /*33470*/  STL.64 [R1+0x68], R46 ;  /* 0x0000682e01007387 */ /* 0x000fe80000100a00 */
[----:B------:R-:W-:Y:S04]  /*33480*/  STL.64 [R1+0x50], R40 ;  /* 0x0000502801007387 */ /* 0x000fe80000100a00 */
[----:B------:R2:W-:Y:S04]  /*33490*/  STL.64 [R1+0x58], R42 ;  /* 0x0000582a01007387 */ /* 0x0005e80000100a00 */
[----:B------:R-:W3:Y:S04]  /*334a0*/  LDL.LU R69, [R1+0x244] ;  /* 0x0002440001457983 */ /* 0x000ee80000300800 */
[----:B------:R-:W3:Y:S01]  /*334b0*/  LDL.LU R70, [R1+0x248] ;  /* 0x0002480001467983 */ /* 0x000ee20000300800 */
[----:B------:R-:W-:Y:S01]  /*334c0*/  MOV R71, R252 ;  /* 0x000000fc00477202 */ /* 0x000fe20000000f00 */
[----:B------:R-:W-:Y:S01]  /*334d0*/  HMMA.1688.F32.TF32 R244, R60, R8, R244 ;  /* 0x000000083cf4723c */ /* 0x000fe200000810f4 */
[----:B------:R-:W-:Y:S01]  /*334e0*/  IMAD.MOV.U32 R56, RZ, RZ, R5 ;  /* 0x000000ffff387224 */ /* 0x000fe200078e0005 */
[----:B------:R-:W-:Y:S01]  /*334f0*/  MOV R57, R4 ;  /* 0x0000000400397202 */ /* 0x000fe20000000f00 */
[----:B------:R-:W-:Y:S01]  /*33500*/  IMAD.MOV.U32 R58, RZ, RZ, R2 ;  /* 0x000000ffff3a7224 */ /* 0x000fe200078e0002 */
[----:B------:R-:W-:-:S04]  /*33510*/  MOV R59, R0 ;  /* 0x00000000003b7202 */ /* 0x000fc80000000f00 */
[----:B------:R-:W-:Y:S08]  /*33520*/  HMMA.1688.F32.TF32 R240, R60, R12, R240 ;  /* 0x0000000c3cf0723c */ /* 0x000ff000000810f0 */
[----:B--2---:R-:W-:-:S15]  /*33530*/  HMMA.1688.F32.TF32 R40, R248, R16, R88 ;  /* 0x00000010f828723c */ /* 0x004fde0000081058 */
[----:B------:R-:W-:-:S04]  /*33540*/  NOP ;  /* 0x0000000000007918 */ /* 0x000fc80000000000 */
[----:B------:R-:W-:Y:S01]  /*33550*/  IMAD.MOV.U32 R38, RZ, RZ, R41 ;  /* 0x000000ffff267224 */ /* 0x000fe200078e0029 */
[----:B------:R-:W-:Y:S01]  /*33560*/  MOV R39, R42 ;  /* 0x0000002a00277202 */ /* 0x000fe20000000f00 */
[----:B------:R4:W-:Y:S01]  /*33570*/  STL [R1+0x40], R40 ;  /* 0x0000402801007387 */ /* 0x0009e20000100800 */
[----:B------:R-:W-:Y:S02]  /*33580*/  IMAD.MOV.U32 R34, RZ, RZ, R43 ;  /* 0x000000ffff227224 */ /* 0x000fe400078e002b */
[----:B----4-:R-:W-:-:S15]  /*33590*/  HMMA.1688.F32.TF32 R40, R248, R24, R188 ;  /* 0x00000018f828723c */ /* 0x010fde00000810bc */
[----:B------:R-:W-:-:S04]  /*335a0*/  NOP ;  /* 0x0000000000007918 */ /* 0x000fc80000000000 */
[----:B------:R-:W-:Y:S01]  /*335b0*/  MOV R22, R40 ;  /* 0x0000002800167202 */ /* 0x000fe20000000f00 */
[----:B------:R-:W-:Y:S01]  /*335c0*/  IMAD.MOV.U32 R23, RZ, RZ, R41 ;  /* 0x000000ffff177224 */ /* 0x000fe200078e0029 */
[----:B------:R-:W-:Y:S01]  /*335d0*/  MOV R35, R42 ;  /* 0x0000002a00237202 */ /* 0x000fe20000000f00 */
[----:B------:R-:W-:Y:S02]  /*335e0*/  IMAD.MOV.U32 R30, RZ, RZ, R43 ;  /* 0x000000ffff1e7224 */ /* 0x000fe400078e002b */
[----:B---3--:R-:W-:-:S15]  /*335f0*/  HMMA.1688.F32.TF32 R40, R248, R28, R80 ;  /* 0x0000001cf828723c */ /* 0x008fde0000081050 */
[----:B------:R-:W-:-:S04]  /*33600*/  NOP ;  /* 0x0000000000007918 */ /* 0x000fc80000000000 */
[----:B------:R-:W-:Y:S01]  /*33610*/  MOV R26, R40 ;  /* 0x00000028001a7202 */ /* 0x000fe20000000f00 */
[----:B------:R-:W-:Y:S01]  /*33620*/  IMAD.MOV.U32 R27, RZ, RZ, R41 ;  /* 0x000000ffff1b7224 */ /* 0x000fe200078e0029 */
[----:B------:R-:W-:Y:S01]  /*33630*/  MOV R31, R42 ;  /* 0x0000002a001f7202 */ /* 0x000fe20000000f00 */
[----:B------:R-:W-:Y:S02]  /*33640*/  IMAD.MOV.U32 R252, RZ, RZ, R43 ;  /* 0x000000fffffc7224 */ /* 0x000fe400078e002b */
[C---:B------:R-:W-:Y:S08]  /*33650*/  HMMA.1688.F32.TF32 R40, R248.reuse, R32, R76 ;  /* 0x00000020f828723c */ /* 0x040ff0000008104c */
[C---:B------:R-:W-:Y:S11]  /*33660*/  HMMA.1688.F32.TF32 R44, R248.reuse, R20, R84 ;  /* 0x00000014f82c723c */ /* 0x040ff60000081054 */
[----:B------:R-:W-:Y:S01]  /*33670*/  MOV R5, R40 ;  /* 0x0000002800057202 */ /* 0x000fe20000000f00 */
[----:B------:R-:W-:Y:S01]  /*33680*/  IMAD.MOV.U32 R4, RZ, RZ, R41 ;  /* 0x000000ffff047224 */ /* 0x000fe200078e0029 */
[----:B------:R-:W-:Y:S01]  /*33690*/  HMMA.1688.F32.TF32 R248, R248, R36, R72 ;  /* 0x00000024f8f8723c */ /* 0x000fe20000081048 */
[----:B------:R-:W-:Y:S01]  /*336a0*/  MOV R2, R42 ;  /* 0x0000002a00027202 */ /* 0x000fe20000000f00 */
[----:B------:R-:W-:-:S04]  /*336b0*/  IMAD.MOV.U32 R0, RZ, RZ, R43 ;  /* 0x000000ffff007224 */ /* 0x000fc800078e002b */
[----:B------:R-:W-:Y:S04]  /*336c0*/  STL.64 [R1+0x30], R44 ;  /* 0x0000302c01007387 */ /* 0x000fe80000100a00 */
[----:B------:R1:W-:Y:S01]  /*336d0*/  STL.64 [R1+0x38], R46 ;  /* 0x0000382e01007387 */ /* 0x0003e20000100a00 */
[----:B------:R-:W-:Y:S01]  /*336e0*/  IMAD.MOV.U32 R191, RZ, RZ, R52 ;  /* 0x000000ffffbf7224 */ /* 0x000fe200078e0034 */
[----:B------:R-:W-:Y:S01]  /*336f0*/  MOV R190, R53 ;  /* 0x0000003500be7202 */ /* 0x000fe20000000f00 */
[----:B------:R-:W-:Y:S06]  /*33700*/  HMMA.1688.F32.TF32 R40, R60, R16, R68 ;  /* 0x000000103c28723c */ /* 0x000fec0000081044 */
[----:B------:R2:W-:Y:S04]  /*33710*/  STL.64 [R1+0x22f0], R250 ;  /* 0x0022f0fa01007387 */ /* 0x0005e80000100a00 */
[----:B------:R3:W-:Y:S04]  /*33720*/  STL.64 [R1+0x22e8], R248 ;  /* 0x0022e8f801007387 */ /* 0x0007e80000100a00 */
[----:B------:R-:W-:Y:S04]  /*33730*/  STL.64 [R1+0x2300], R246 ;  /* 0x002300f601007387 */ /* 0x000fe80000100a00 */
[----:B------:R4:W-:Y:S04]  /*33740*/  STL.64 [R1+0x22f8], R244 ;  /* 0x0022f8f401007387 */ /* 0x0009e80000100a00 */
[----:B------:R-:W-:Y:S04]  /*33750*/  STL.64 [R1+0x2310], R242 ;  /* 0x002310f201007387 */ /* 0x000fe80000100a00 */
[----:B------:R1:W-:Y:S01]  /*33760*/  STL.64 [R1+0x2308], R240 ;  /* 0x002308f001007387 */ /* 0x0003e20000100a00 */
[----:B------:R-:W-:-:S03]  /*33770*/  IMAD.MOV.U32 R189, RZ, RZ, R54 ;  /* 0x000000ffffbd7224 */ /* 0x000fc600078e0036 */
[----:B------:R-:W-:Y:S01]  /*33780*/  STL.64 [R1+0x2320], R42 ;  /* 0x0023202a01007387 */ /* 0x000fe20000100a00 */
[----:B------:R-:W-:-:S03]  /*33790*/  MOV R188, R55 ;  /* 0x0000003700bc7202 */ /* 0x000fc60000000f00 */
[----:B------:R-:W-:Y:S01]  /*337a0*/  STL.64 [R1+0x2318], R40 ;  /* 0x0023182801007387 */ /* 0x000fe20000100a00 */
        /* <DEDUP_REMOVED lines=41> */
[----:B------:R-:W-:Y:S04]  /*33a40*/  STL.64 [R1+0x2330], R46 ;  /* 0x0023302e01007387 */ /* 0x000fe80000100a00 */
[----:B------:R-:W-:Y:S01]  /*33a50*/  STL.64 [R1+0x2328], R44 ;  /* 0x0023282c01007387 */ /* 0x000fe20000100a00 */
[----:B--2---:R-:W-:Y:S01]  /*33a60*/  IMAD.MOV.U32 R251, RZ, RZ, R116 ;  /* 0x000000fffffb7224 */ /* 0x004fe200078e0074 */
[----:B------:R-:W-:Y:S01]  /*33a70*/  MOV R250, R117 ;  /* 0x0000007500fa7202 */ /* 0x000fe20000000f00 */
[----:B---3--:R-:W-:Y:S01]  /*33a80*/  IMAD.MOV.U32 R249, RZ, RZ, R118 ;  /* 0x000000fffff97224 */ /* 0x008fe200078e0076 */
[----:B------:R-:W-:Y:S01]  /*33a90*/  MOV R248, R119 ;  /* 0x0000007700f87202 */ /* 0x000fe20000000f00 */
[C---:B----4-:R-:W-:Y:S08]  /*33aa0*/  HMMA.1688.F32.TF32 R52, R60.reuse, R28, R52 ;  /* 0x0000001c3c34723c */ /* 0x050ff00000081034 */
[C---:B------:R-:W-:Y:S08]  /*33ab0*/  HMMA.1688.F32.TF32 R48, R60.reuse, R24, R48 ;  /* 0x000000183c30723c */ /* 0x040ff00000081030 */
[C---:B------:R-:W-:Y:S11]  /*33ac0*/  HMMA.1688.F32.TF32 R56, R60.reuse, R32, R56 ;  /* 0x000000203c38723c */ /* 0x040ff60000081038 */
[----:B------:R-:W-:Y:S04]  /*33ad0*/  STL.64 [R1+0x2340], R50 ;  /* 0x0023403201007387 */ /* 0x000fe80000100a00 */
[----:B------:R-:W-:Y:S01]  /*33ae0*/  STL.64 [R1+0x2338], R48 ;  /* 0x0023383001007387 */ /* 0x000fe20000100a00 */
[----:B------:R-:W-:Y:S03]  /*33af0*/  HMMA.1688.F32.TF32 R60, R60, R36, R88 ;  /* 0x000000243c3c723c */ /* 0x000fe60000081058 */
[----:B------:R-:W-:Y:S04]  /*33b00*/  STL.64 [R1+0x2350], R54 ;  /* 0x0023503601007387 */ /* 0x000fe80000100a00 */
[----:B------:R-:W-:Y:S04]  /*33b10*/  STL.64 [R1+0x2348], R52 ;  /* 0x0023483401007387 */ /* 0x000fe80000100a00 */
[----:B------:R-:W-:Y:S01]  /*33b20*/  STL.64 [R1+0x2360], R58 ;  /* 0x0023603a01007387 */ /* 0x000fe20000100a00 */
[C---:B------:R-:W-:Y:S03]  /*33b30*/  HMMA.1688.F32.TF32 R68, R92.reuse, R12, R68 ;  /* 0x0000000c5c44723c */ /* 0x040fe60000081044 */
[----:B------:R-:W-:Y:S04]  /*33b40*/  STL.64 [R1+0x2358], R56 ;  /* 0x0023583801007387 */ /* 0x000fe80000100a00 */
[----:B------:R-:W2:Y:S04]  /*33b50*/  LDL.LU R192, [R1+0x23ec] ;  /* 0x0023ec0001c07983 */ /* 0x000ea80000300800 */
[----:B------:R-:W2:Y:S04]  /*33b60*/  LDL.LU R193, [R1+0x23e8] ;  /* 0x0023e80001c17983 */ /* 0x000ea80000300800 */
[----:B------:R-:W2:Y:S01]  /*33b70*/  LDL.LU R194, [R1+0x23e4] ;  /* 0x0023e40001c27983 */ /* 0x000ea20000300800 */
[----:B------:R-:W-:Y:S03]  /*33b80*/  HMMA.1688.F32.TF32 R64, R92, R8, R64 ;  /* 0x000000085c40723c */ /* 0x000fe60000081040 */
[----:B------:R-:W2:Y:S04]  /*33b90*/  LDL.LU R195, [R1+0x23e0] ;  /* 0x0023e00001c37983 */ /* 0x000ea80000300800 */
[----:B------:R-:W3:Y:S04]  /*33ba0*/  LDL.LU R96, [R1+0x340] ;  /* 0x0003400001607983 */ /* 0x000ee80000300800 */
[----:B------:R-:W3:Y:S04]  /*33bb0*/  LDL.LU R97, [R1+0x344] ;  /* 0x0003440001617983 */ /* 0x000ee80000300800 */
[----:B------:R-:W3:Y:S04]  /*33bc0*/  LDL.LU R98, [R1+0x348] ;  /* 0x0003480001627983 */ /* 0x000ee80000300800 */
[----:B------:R-:W3:Y:S04]  /*33bd0*/  LDL.LU R99, [R1+0x34c] ;  /* 0x00034c0001637983 */ /* 0x000ee80000300800 */
[----:B------:R-:W-:Y:S04]  /*33be0*/  STL.64 [R1+0x2370], R62 ;  /* 0x0023703e01007387 */ /* 0x000fe80000100a00 */
[----:B------:R-:W-:Y:S04]  /*33bf0*/  STL.64 [R1+0x2368], R60 ;  /* 0x0023683c01007387 */ /* 0x000fe80000100a00 */
[----:B------:R-:W-:Y:S04]  /*33c00*/  STL.64 [R1+0x2380], R66 ;  /* 0x0023804201007387 */ /* 0x000fe80000100a00 */
[----:B------:R-:W-:Y:S04]  /*33c10*/  STL.64 [R1+0x2378], R64 ;  /* 0x0023784001007387 */ /* 0x000fe80000100a00 */
[----:B------:R-:W-:Y:S04]  /*33c20*/  STL.64 [R1+0x2390], R70 ;  /* 0x0023904601007387 */ /* 0x000fe80000100a00 */
[----:B------:R-:W-:Y:S04]  /*33c30*/  STL.64 [R1+0x2388], R68 ;  /* 0x0023884401007387 */ /* 0x000fe80000100a00 */
[----:B------:R-:W4:Y:S04]  /*33c40*/  LDL.LU R120, [R1+0x2e0] ;  /* 0x0002e00001787983 */ /* 0x000f280000300800 */
[----:B------:R-:W4:Y:S04]  /*33c50*/  LDL.LU R121, [R1+0x2e4] ;  /* 0x0002e40001797983 */ /* 0x000f280000300800 */
[----:B------:R-:W4:Y:S04]  /*33c60*/  LDL.LU R122, [R1+0x2e8] ;  /* 0x0002e800017a7983 */ /* 0x000f280000300800 */
[----:B------:R-:W4:Y:S04]  /*33c70*/  LDL.LU R123, [R1+0x2ec] ;  /* 0x0002ec00017b7983 */ /* 0x000f280000300800 */
        /* <DEDUP_REMOVED lines=53> */
[C---:B------:R-:W-:Y:S03]  /*33fd0*/  HMMA.1688.F32.TF32 R140, R156.reuse, R20, R140 ;  /* 0x000000149c8c723c */ /* 0x040fe6000008108c */
[----:B------:R-:W4:Y:S04]  /*33fe0*/  LDL.LU R184, [R1+0x23dc] ;  /* 0x0023dc0001b87983 */ /* 0x000f280000300800 */
[----:B------:R-:W4:Y:S01]  /*33ff0*/  LDL.LU R185, [R1+0x23d8] ;  /* 0x0023d80001b97983 */ /* 0x000f220000300800 */
[C---:B------:R-:W-:Y:S03]  /*34000*/  HMMA.1688.F32.TF32 R148, R156.reuse, R28, R148 ;  /* 0x0000001c9c94723c */ /* 0x040fe60000081094 */
[----:B------:R-:W4:Y:S05]  /*34010*/  LDL.LU R186, [R1+0x23d4] ;  /* 0x0023d40001ba7983 */ /* 0x000f2a0000300800 */
[----:B------:R-:W-:Y:S01]  /*34020*/  HMMA.1688.F32.TF32 R152, R156, R32, R152 ;  /* 0x000000209c98723c */ /* 0x000fe20000081098 */
[----:B------:R-:W-:-:S07]  /*34030*/  IMAD.MOV.U32 R240, RZ, RZ, R187 ;  /* 0x000000fffff07224 */ /* 0x000fce00078e00bb */
[C---:B--2---:R-:W-:Y:S08]  /*34040*/  HMMA.1688.F32.TF32 R136, R156.reuse, R16, R136 ;  /* 0x000000109c88723c */ /* 0x044ff00000081088 */
[C---:B---3--:R-:W-:Y:S08]  /*34050*/  HMMA.1688.F32.TF32 R132, R156.reuse, R12, R132 ;  /* 0x0000000c9c84723c */ /* 0x048ff00000081084 */
[C---:B----4-:R-:W-:Y:S08]  /*34060*/  HMMA.1688.F32.TF32 R128, R156.reuse, R8, R128 ;  /* 0x000000089c80723c */ /* 0x050ff00000081080 */
[C---:B------:R-:W-:Y:S08]  /*34070*/  HMMA.1688.F32.TF32 R144, R156.reuse, R24, R144 ;  /* 0x000000189c90723c */ /* 0x040ff00000081090 */
        /* <DEDUP_REMOVED lines=10> */
[----:B------:R-:W4:Y:S04]  /*34120*/  LDL.LU R241, [R1+0xe4] ;  /* 0x0000e40001f17983 */ /* 0x000f280000300800 */
[----:B------:R-:W4:Y:S01]  /*34130*/  LDL.LU R242, [R1+0xe8] ;  /* 0x0000e80001f27983 */ /* 0x000f220000300800 */
[----:B------:R-:W-:Y:S01]  /*34140*/  HMMA.1688.F32.TF32 R96, R124, R8, R96 ;  /* 0x000000087c60723c */ /* 0x000fe20000081060 */
[----:B------:R-:W-:-:S07]  /*34150*/  MOV R243, R199 ;  /* 0x000000c700f37202 */ /* 0x000fce0000000f00 */
[C---:B------:R-:W-:Y:S08]  /*34160*/  HMMA.1688.F32.TF32 R100, R124.reuse, R12, R100 ;  /* 0x0000000c7c64723c */ /* 0x040ff00000081064 */
[C---:B------:R-:W-:Y:S08]  /*34170*/  HMMA.1688.F32.TF32 R104, R124.reuse, R16, R104 ;  /* 0x000000107c68723c */ /* 0x040ff00000081068 */
[C---:B------:R-:W-:Y:S08]  /*34180*/  HMMA.1688.F32.TF32 R108, R124.reuse, R20, R108 ;  /* 0x000000147c6c723c */ /* 0x040ff0000008106c */
[C---:B------:R-:W-:Y:S08]  /*34190*/  HMMA.1688.F32.TF32 R112, R124.reuse, R24, R112 ;  /* 0x000000187c70723c */ /* 0x040ff00000081070 */
[C---:B------:R-:W-:Y:S08]  /*341a0*/  HMMA.1688.F32.TF32 R116, R124.reuse, R28, R116 ;  /* 0x0000001c7c74723c */ /* 0x040ff00000081074 */
[C---:B------:R-:W-:Y:S08]  /*341b0*/  HMMA.1688.F32.TF32 R120, R124.reuse, R32, R120 ;  /* 0x000000207c78723c */ /* 0x040ff00000081078 */
[----:B------:R-:W-:Y:S01]  /*341c0*/  HMMA.1688.F32.TF32 R124, R124, R36, R244 ;  /* 0x000000247c7c723c */ /* 0x000fe200000810f4 */
[----:B------:R-:W-:Y:S01]  /*341d0*/  IMAD.MOV.U32 R244, RZ, RZ, R198 ;  /* 0x000000fffff47224 */ /* 0x000fe200078e00c6 */
[----:B------:R-:W-:Y:S01]  /*341e0*/  MOV R245, R197 ;  /* 0x000000c500f57202 */ /* 0x000fe20000000f00 */
[----:B------:R-:W-:-:S05]  /*341f0*/  IMAD.MOV.U32 R246, RZ, RZ, R196 ;  /* 0x000000fffff67224 */ /* 0x000fca00078e00c4 */
[C---:B------:R-:W-:Y:S08]  /*34200*/  HMMA.1688.F32.TF32 R72, R92.reuse, R16, R72 ;  /* 0x000000105c48723c */ /* 0x040ff00000081048 */
[C---:B------:R-:W-:Y:S08]  /*34210*/  HMMA.1688.F32.TF32 R76, R92.reuse, R20, R76 ;  /* 0x000000145c4c723c */ /* 0x040ff0000008104c */
[C---:B------:R-:W-:Y:S08]  /*34220*/  HMMA.1688.F32.TF32 R80, R92.reuse, R24, R80 ;  /* 0x000000185c50723c */ /* 0x040ff00000081050 */
[C---:B------:R-:W-:Y:S08]  /*34230*/  HMMA.1688.F32.TF32 R84, R92.reuse, R28, R84 ;  /* 0x0000001c5c54723c */ /* 0x040ff00000081054 */
[C---:B------:R-:W-:Y:S01]  /*34240*/  HMMA.1688.F32.TF32 R88, R92.reuse, R32, R188 ;  /* 0x000000205c58723c */ /* 0x040fe200000810bc */
[----:B------:R-:W-:Y:S04]  /*34250*/  LDS R188, [R3+UR7+0x14300] ;  /* 0x0143000703bc7984 */ /* 0x000fe80008000800 */
[----:B------:R-:W-:Y:S03]  /*34260*/  LDS R190, [R3+UR7+0x15300] ;  /* 0x0153000703be7984 */ /* 0x000fe60008000800 */
[----:B------:R-:W-:Y:S01]  /*34270*/  HMMA.1688.F32.TF32 R92, R92, R36, R192 ;  /* 0x000000245c5c723c */ /* 0x000fe200000810c0 */
[----:B------:R-:W-:Y:S04]  /*34280*/  LDS R189, [R7+UR7+0x14300] ;  /* 0x0143000707bd7984 */ /* 0x000fe80008000800 */
[----:B------:R-:W1:Y:S03]  /*34290*/  LDS R191, [R7+UR7+0x15300] ;  /* 0x0153000707bf7984 */ /* 0x000e660008000800 */
[C---:B------:R-:W-:Y:S08]  /*342a0*/  HMMA.1688.F32.TF32 R196, R224.reuse, R12, R200 ;  /* 0x0000000ce0c4723c */ /* 0x040ff000000810c8 */
[C---:B------:R-:W-:Y:S08]  /*342b0*/  HMMA.1688.F32.TF32 R192, R224.reuse, R8, R228 ;  /* 0x00000008e0c0723c */ /* 0x040ff000000810e4 */
[C---:B------:R-:W-:Y:S08]  /*342c0*/  HMMA.1688.F32.TF32 R204, R224.reuse, R20, R204 ;  /* 0x00000014e0cc723c */ /* 0x040ff000000810cc */
[C---:B------:R-:W-:Y:S08]  /*342d0*/  HMMA.1688.F32.TF32 R208, R224.reuse, R24, R208 ;  /* 0x00000018e0d0723c */ /* 0x040ff000000810d0 */
[C---:B------:R-:W-:Y:S08]  /*342e0*/  HMMA.1688.F32.TF32 R212, R224.reuse, R28, R212 ;  /* 0x0000001ce0d4723c */ /* 0x040ff000000810d4 */
[C---:B------:R-:W-:Y:S08]  /*342f0*/  HMMA.1688.F32.TF32 R216, R224.reuse, R32, R216 ;  /* 0x00000020e0d8723c */ /* 0x040ff000000810d8 */
[C---:B------:R-:W-:Y:S01]  /*34300*/  HMMA.1688.F32.TF32 R220, R224.reuse, R36, R220 ;  /* 0x00000024e0dc723c */ /* 0x040fe200000810dc */
[----:B------:R-:W-:Y:S01]  /*34310*/  MOV R247, R6 ;  /* 0x0000000600f77202 */ /* 0x000fe20000000f00 */
[----:B------:R-:W-:Y:S04]  /*34320*/  LDS R228, [R3+UR7+0x16080] ;  /* 0x0160800703e47984 */ /* 0x000fe80008000800 */
[----:B------:R-:W-:Y:S02]  /*34330*/  LDS R230, [R3+UR7+0x17080] ;  /* 0x0170800703e67984 */ /* 0x000fe40008000800 */
[----:B------:R-:W-:Y:S02]  /*34340*/  HMMA.1688.F32.TF32 R200, R224, R16, R236 ;  /* 0x00000010e0c8723c */ /* 0x000fe400000810ec */
[----:B------:R-:W-:Y:S04]  /*34350*/  LDS R224, [R3+UR7+0x16000] ;  /* 0x0160000703e07984 */ /* 0x000fe80008000800 */
[----:B------:R-:W-:Y:S04]  /*34360*/  LDS R226, [R3+UR7+0x17000] ;  /* 0x0170000703e27984 */ /* 0x000fe80008000800 */
[----:B------:R-:W-:Y:S04]  /*34370*/  LDS R225, [R7+UR7+0x16000] ;  /* 0x0160000707e17984 */ /* 0x000fe80008000800 */
[----:B------:R-:W1:Y:S02]  /*34380*/  LDS R227, [R7+UR7+0x17000] ;  /* 0x0170000707e37984 */ /* 0x000e640008000800 */
[C---:B-1----:R-:W-:Y:S02]  /*34390*/  HMMA.1688.F32.TF32 R176, R188.reuse, R24, R176 ;  /* 0x00000018bcb0723c */ /* 0x042fe400000810b0 */
[----:B------:R-:W-:Y:S04]  /*343a0*/  LDS R229, [R7+UR7+0x16080] ;  /* 0x0160800707e57984 */ /* 0x000fe80008000800 */
[----:B------:R-:W1:Y:S02]  /*343b0*/  LDS R231, [R7+UR7+0x17080] ;  /* 0x0170800707e77984 */ /* 0x000e640008000800 */
[C---:B------:R-:W-:Y:S02]  /*343c0*/  HMMA.1688.F32.TF32 R160, R188.reuse, R8, R160 ;  /* 0x00000008bca0723c */ /* 0x040fe400000810a0 */
[----:B------:R-:W-:Y:S04]  /*343d0*/  LDS R236, [R3+UR7+0x16180] ;  /* 0x0161800703ec7984 */ /* 0x000fe80008000800 */
[----:B------:R-:W-:Y:S02]  /*343e0*/  LDS R238, [R3+UR7+0x17180] ;  /* 0x0171800703ee7984 */ /* 0x000fe40008000800 */
[----:B------:R-:W-:Y:S02]  /*343f0*/  HMMA.1688.F32.TF32 R164, R188, R12, R164 ;  /* 0x0000000cbca4723c */ /* 0x000fe400000810a4 */
[----:B------:R-:W-:Y:S04]  /*34400*/  LDS R237, [R7+UR7+0x16180] ;  /* 0x0161800707ed7984 */ /* 0x000fe80008000800 */
[----:B------:R-:W-:Y:S02]  /*34410*/  LDS R239, [R7+UR7+0x17180] ;  /* 0x0171800707ef7984 */ /* 0x000fe40008000800 */
[----:B------:R-:W-:Y:S01]  /*34420*/  HMMA.1688.F32.TF32 R44, R224, R14, R244 ;  /* 0x0000000ee02c723c */ /* 0x000fe200000810f4 */
[----:B------:R-:W-:-:S07]  /*34430*/  IMAD.MOV.U32 R244, RZ, RZ, R22 ;  /* 0x000000fffff47224 */ /* 0x000fce00078e0016 */
[----:B----4-:R-:W-:-:S15]  /*34440*/  HMMA.1688.F32.TF32 R40, R224, R10, R240 ;  /* 0x0000000ae028723c */ /* 0x010fde00000810f0 */
[----:B------:R-:W-:-:S04]  /*34450*/  NOP ;  /* 0x0000000000007918 */ /* 0x000fc80000000000 */
[----:B------:R-:W-:Y:S01]  /*34460*/  IMAD.MOV.U32 R6, RZ, RZ, R41 ;  /* 0x000000ffff067224 */ /* 0x000fe200078e0029 */
[----:B------:R-:W-:Y:S01]  /*34470*/  MOV R25, R42 ;  /* 0x0000002a00197202 */ /* 0x000fe20000000f00 */
[----:B------:R4:W-:Y:S01]  /*34480*/  STL [R1+0x390], R40 ;  /* 0x0003902801007387 */ /* 0x0009e20000100800 */
[----:B------:R-:W-:-:S03]  /*34490*/  IMAD.MOV.U32 R24, RZ, RZ, R43 ;  /* 0x000000ffff187224 */ /* 0x000fc600078e002b */
[----:B------:R-:W2:Y:S01]  /*344a0*/  LDL.LU R240, [R1+0x30] ;  /* 0x0000300001f07983 */ /* 0x000ea20000300800 */
[----:B----4-:R-:W-:Y:S03]  /*344b0*/  HMMA.1688.F32.TF32 R40, R224, R18, R248 ;  /* 0x00000012e028723c */ /* 0x010fe600000810f8 */
[----:B------:R4:W-:Y:S04]  /*344c0*/  STL.64 [R1+0x380], R44 ;  /* 0x0003802c01007387 */ /* 0x0009e80000100a00 */
[----:B------:R-:W-:-:S12]  /*344d0*/  STL.64 [R1+0x388], R46 ;  /* 0x0003882e01007387 */ /* 0x000fd80000100a00 */
[----:B------:R1:W-:Y:S04]  /*344e0*/  STL.64 [R1+0x370], R40 ;  /* 0x0003702801007387 */ /* 0x0003e80000100a00 */
[----:B------:R1:W-:Y:S04]  /*344f0*/  STL.64 [R1+0x378], R42 ;  /* 0x0003782a01007387 */ /* 0x0003e80000100a00 */
        /* <DEDUP_REMOVED lines=27> */
[----:B----4-:R-:W4:Y:S01]  /*346b0*/  LDL.LU R44, [R1+0x50] ;  /* 0x00005000012c7983 */ /* 0x010f220000300800 */
[----:B-1----:R-:W-:-:S03]  /*346c0*/  MOV R41, R38 ;  /* 0x0000002600297202 */ /* 0x002fc60000000f00 */
[----:B------:R-:W4:Y:S01]  /*346d0*/  LDL.LU R45, [R1+0x54] ;  /* 0x00005400012d7983 */ /* 0x000f220000300800 */
[----:B------:R-:W-:-:S03]  /*346e0*/  IMAD.MOV.U32 R42, RZ, RZ, R39 ;  /* 0x000000ffff2a7224 */ /* 0x000fc600078e0027 */
[----:B------:R-:W4:Y:S01]  /*346f0*/  LDL.LU R46, [R1+0x58] ;  /* 0x00005800012e7983 */ /* 0x000f220000300800 */
[----:B------:R-:W-:-:S03]  /*34700*/  MOV R43, R34 ;  /* 0x00000022002b7202 */ /* 0x000fc60000000f00 */
[----:B------:R-:W4:Y:S04]  /*34710*/  LDL.LU R47, [R1+0x5c] ;  /* 0x00005c00012f7983 */ /* 0x000f280000300800 */
[----:B------:R-:W3:Y:S01]  /*34720*/  LDL.LU R40, [R1+0x40] ;  /* 0x0000400001287983 */ /* 0x000ee20000300800 */
[----:B------:R-:W-:-:S03]  /*34730*/  MOV R245, R23 ;  /* 0x0000001700f57202 */ /* 0x000fc60000000f00 */
[----:B------:R-:W3:Y:S04]  /*34740*/  LDL.LU R38, [R1+0x23bc] ;  /* 0x0023bc0001267983 */ /* 0x000ee80000300800 */
[----:B------:R-:W3:Y:S04]  /*34750*/  LDL.LU R39, [R1+0x23b8] ;  /* 0x0023b80001277983 */ /* 0x000ee80000300800 */
[----:B------:R-:W3:Y:S04]  /*34760*/  LDL.LU R34, [R1+0x23b4] ;  /* 0x0023b40001227983 */ /* 0x000ee80000300800 */
[----:B------:R-:W3:Y:S01]  /*34770*/  LDL.LU R22, [R1+0x23b0] ;  /* 0x0023b00001167983 */ /* 0x000ee20000300800 */
[----:B------:R-:W-:-:S03]  /*34780*/  IMAD.MOV.U32 R246, RZ, RZ, R35 ;  /* 0x000000fffff67224 */ /* 0x000fc600078e0023 */
[----:B------:R-:W3:Y:S01]  /*34790*/  LDL.LU R23, [R1+0x23ac] ;  /* 0x0023ac0001177983 */ /* 0x000ee20000300800 */
[----:B------:R-:W-:Y:S01]  /*347a0*/  MOV R247, R30 ;  /* 0x0000001e00f77202 */ /* 0x000fe20000000f00 */
[----:B------:R-:W-:Y:S02]  /*347b0*/  IMAD.MOV.U32 R248, RZ, RZ, R26 ;  /* 0x000000fffff87224 */ /* 0x000fe400078e001a */
[----:B------:R-:W4:Y:S01]  /*347c0*/  LDL.LU R35, [R1+0x23a8] ;  /* 0x0023a80001237983 */ /* 0x000f220000300800 */
[----:B------:R-:W-:-:S03]  /*347d0*/  MOV R249, R27 ;  /* 0x0000001b00f97202 */ /* 0x000fc60000000f00 */
[----:B------:R-:W4:Y:S04]  /*347e0*/  LDL.LU R30, [R1+0x23a4] ;  /* 0x0023a400011e7983 */ /* 0x000f280000300800 */
[----:B------:R-:W4:Y:S01]  /*347f0*/  LDL.LU R26, [R1+0x23a0] ;  /* 0x0023a000011a7983 */ /* 0x000f220000300800 */
[----:B------:R-:W-:-:S03]  /*34800*/  IMAD.MOV.U32 R250, RZ, RZ, R31 ;  /* 0x000000fffffa7224 */ /* 0x000fc600078e001f */
[----:B------:R-:W4:Y:S04]  /*34810*/  LDL.LU R27, [R1+0x239c] ;  /* 0x00239c00011b7983 */ /* 0x000f280000300800 */
[----:B------:R-:W4:Y:S01]  /*34820*/  LDL.LU R31, [R1+0x2398] ;  /* 0x00239800011f7983 */ /* 0x000f220000300800 */
[----:B------:R-:W-:Y:S01]  /*34830*/  MOV R251, R252 ;  /* 0x000000fc00fb7202 */ /* 0x000fe20000000f00 */
[----:B--2---:R-:W-:Y:S08]  /*34840*/  HMMA.1688.F32.TF32 R48, R228, R10, R48 ;  /* 0x0000000ae430723c */ /* 0x004ff00000081030 */
[C---:B---3--:R-:W-:Y:S08]  /*34850*/  HMMA.1688.F32.TF32 R68, R224.reuse, R22, R68 ;  /* 0x00000016e044723c */ /* 0x048ff00000081044 */
[C---:B----4-:R-:W-:Y:S08]  /*34860*/  HMMA.1688.F32.TF32 R56, R224.reuse, R34, R56 ;  /* 0x00000022e038723c */ /* 0x050ff00000081038 */
[C---:B------:R-:W-:Y:S08]  /*34870*/  HMMA.1688.F32.TF32 R64, R224.reuse, R26, R64 ;  /* 0x0000001ae040723c */ /* 0x040ff00000081040 */
[C---:B------:R-:W-:Y:S01]  /*34880*/  HMMA.1688.F32.TF32 R60, R224.reuse, R30, R60 ;  /* 0x0000001ee03c723c */ /* 0x040fe2000008103c */
[----:B------:R-:W-:Y:S01]  /*34890*/  MOV R9, R69 ;  /* 0x0000004500097202 */ /* 0x000fe20000000f00 */
[----:B------:R-:W-:Y:S01]  /*348a0*/  IMAD.MOV.U32 R8, RZ, RZ, R68 ;  /* 0x000000ffff087224 */ /* 0x000fe200078e0044 */
[----:B------:R1:W-:Y:S05]  /*348b0*/  STL.64 [R1+0x368], R70 ;  /* 0x0003684601007387 */ /* 0x0003ea0000100a00 */
[----:B------:R-:W-:Y:S01]  /*348c0*/  HMMA.1688.F32.TF32 R224, R224, R38, R52 ;  /* 0x00000026e0e0723c */ /* 0x000fe20000081034 */
[----:B-1----:R-:W2:Y:S04]  /*348d0*/  LDL.LU.64 R70, [R1+0x2390] ;  /* 0x0023900001467983 */ /* 0x002ea80000300a00 */
[----:B------:R-:W2:Y:S03]  /*348e0*/  LDL.LU.64 R68, [R1+0x2388] ;  /* 0x0023880001447983 */ /* 0x000ea60000300a00 */
[C---:B------:R-:W-:Y:S01]  /*348f0*/  HMMA.1688.F32.TF32 R44, R228.reuse, R14, R44 ;  /* 0x0000000ee42c723c */ /* 0x040fe2000008102c */
[----:B------:R1:W-:Y:S04]  /*34900*/  STL [R1+0x22ac], R9 ;  /* 0x0022ac0901007387 */ /* 0x0003e80000100800 */
[----:B------:R3:W-:Y:S04]  /*34910*/  STL [R1+0x22a8], R8 ;  /* 0x0022a80801007387 */ /* 0x0007e80000100800 */
[----:B------:R-:W-:Y:S04]  /*34920*/  STL.64 [R1+0x350], R64 ;  /* 0x0003504001007387 */ /* 0x000fe80000100a00 */
[----:B------:R4:W-:Y:S01]  /*34930*/  STL.64 [R1+0x358], R66 ;  /* 0x0003584201007387 */ /* 0x0009e20000100a00 */
[----:B-1----:R-:W-:Y:S01]  /*34940*/  IMAD.MOV.U32 R9, RZ, RZ, R57 ;  /* 0x000000ffff097224 */ /* 0x002fe200078e0039 */
[----:B---3--:R-:W-:Y:S01]  /*34950*/  MOV R8, R58 ;  /* 0x0000003a00087202 */ /* 0x008fe20000000f00 */
[C---:B------:R-:W-:Y:S01]  /*34960*/  HMMA.1688.F32.TF32 R40, R228.reuse, R18, R40 ;  /* 0x00000012e428723c */ /* 0x040fe20000081028 */
[----:B----4-:R-:W3:Y:S04]  /*34970*/  LDL.LU.64 R66, [R1+0x2380] ;  /* 0x0023800001427983 */ /* 0x010ee80000300a00 */
[----:B------:R-:W3:Y:S04]  /*34980*/  LDL.LU.64 R64, [R1+0x2378] ;  /* 0x0023780001407983 */ /* 0x000ee80000300a00 */
[----:B------:R-:W-:Y:S04]  /*34990*/  STL.64 [R1+0x340], R60 ;  /* 0x0003403c01007387 */ /* 0x000fe80000100a00 */
[----:B------:R1:W-:Y:S01]  /*349a0*/  STL.64 [R1+0x348], R62 ;  /* 0x0003483e01007387 */ /* 0x0003e20000100a00 */
[C---:B------:R-:W-:Y:S03]  /*349b0*/  HMMA.1688.F32.TF32 R240, R228.reuse, R22, R240 ;  /* 0x00000016e4f0723c */ /* 0x040fe600000810f0 */
[----:B-1----:R-:W4:Y:S04]  /*349c0*/  LDL.LU.64 R62, [R1+0x2370] ;  /* 0x00237000013e7983 */ /* 0x002f280000300a00 */
[----:B------:R-:W4:Y:S04]  /*349d0*/  LDL.LU.64 R60, [R1+0x2368] ;  /* 0x00236800013c7983 */ /* 0x000f280000300a00 */
[----:B------:R-:W-:Y:S04]  /*349e0*/  STL [R1+0x330], R56 ;  /* 0x0003303801007387 */ /* 0x000fe80000100800 */
[----:B------:R1:W-:Y:S01]  /*349f0*/  STL [R1+0x33c], R59 ;  /* 0x00033c3b01007387 */ /* 0x0003e20000100800 */
[----:B------:R-:W-:Y:S03]  /*34a00*/  HMMA.1688.F32.TF32 R244, R228, R26, R244 ;  /* 0x0000001ae4f4723c */ /* 0x000fe600000810f4 */
[----:B-1----:R-:W2:Y:S04]  /*34a10*/  LDL.LU.64 R58, [R1+0x2360] ;  /* 0x00236000013a7983 */ /* 0x002ea80000300a00 */
[----:B------:R-:W2:Y:S04]  /*34a20*/  LDL.LU.64 R56, [R1+0x2358] ;  /* 0x0023580001387983 */ /* 0x000ea80000300a00 */
[----:B------:R-:W-:Y:S04]  /*34a30*/  STL [R1+0x22b4], R8 ;  /* 0x0022b40801007387 */ /* 0x000fe80000100800 */
[----:B------:R1:W-:Y:S04]  /*34a40*/  STL [R1+0x22b0], R9 ;  /* 0x0022b00901007387 */ /* 0x0003e80000100800 */
[----:B------:R-:W2:Y:S04]  /*34a50*/  LDL.LU.64 R54, [R1+0x2350] ;  /* 0x0023500001367983 */ /* 0x000ea80000300a00 */
[----:B------:R-:W2:Y:S04]  /*34a60*/  LDL.LU.64 R52, [R1+0x2348] ;  /* 0x0023480001347983 */ /* 0x000ea80000300a00 */
[----:B------:R-:W-:Y:S01]  /*34a70*/  STL.64 [R1+0x2b0], R224 ;  /* 0x0002b0e001007387 */ /* 0x000fe20000100a00 */
[----:B-1----:R-:W-:-:S03]  /*34a80*/  MOV R9, R47 ;  /* 0x0000002f00097202 */ /* 0x002fc60000000f00 */
[----:B------:R-:W-:Y:S01]  /*34a90*/  STL.64 [R1+0x2b8], R226 ;  /* 0x0002b8e201007387 */ /* 0x000fe20000100a00 */
[----:B------:R-:W-:-:S03]  /*34aa0*/  IMAD.MOV.U32 R8, RZ, RZ, R46 ;  /* 0x000000ffff087224 */ /* 0x000fc600078e002e */
[----:B------:R-:W-:Y:S01]  /*34ab0*/  STL.64 [R1+0x2a0], R48 ;  /* 0x0002a03001007387 */ /* 0x000fe20000100a00 */
[----:B------:R-:W-:Y:S03]  /*34ac0*/  HMMA.1688.F32.TF32 R248, R228, R30, R248 ;  /* 0x0000001ee4f8723c */ /* 0x000fe600000810f8 */
[----:B------:R1:W-:Y:S04]  /*34ad0*/  STL.64 [R1+0x2a8], R50 ;  /* 0x0002a83201007387 */ /* 0x0003e80000100a00 */
[----:B-1----:R-:W2:Y:S04]  /*34ae0*/  LDL.LU.64 R50, [R1+0x2340] ;  /* 0x0023400001327983 */ /* 0x002ea80000300a00 */
[----:B------:R-:W2:Y:S04]  /*34af0*/  LDL.LU.64 R48, [R1+0x2338] ;  /* 0x0023380001307983 */ /* 0x000ea80000300a00 */
[----:B------:R1:W-:Y:S04]  /*34b00*/  STL.64 [R1+0x290], R44 ;  /* 0x0002902c01007387 */ /* 0x0003e80000100a00 */
[----:B------:R-:W2:Y:S04]  /*34b10*/  LDL.LU.64 R46, [R1+0x2330] ;  /* 0x00233000012e7983 */ /* 0x000ea80000300a00 */
[----:B-1----:R-:W2:Y:S04]  /*34b20*/  LDL.LU.64 R44, [R1+0x2328] ;  /* 0x00232800012c7983 */ /* 0x002ea80000300a00 */
[----:B------:R1:W-:Y:S04]  /*34b30*/  STL [R1+0x22bc], R9 ;  /* 0x0022bc0901007387 */ /* 0x0003e80000100800 */
[----:B------:R1:W-:Y:S04]  /*34b40*/  STL [R1+0x22b8], R8 ;  /* 0x0022b80801007387 */ /* 0x0003e80000100800 */
[----:B------:R-:W-:Y:S01]  /*34b50*/  STL.64 [R1+0x280], R40 ;  /* 0x0002802801007387 */ /* 0x000fe20000100a00 */
[----:B-1----:R-:W-:-:S03]  /*34b60*/  IMAD.MOV.U32 R9, RZ, RZ, R242 ;  /* 0x000000ffff097224 */ /* 0x002fc600078e00f2 */
[----:B------:R1:W-:Y:S01]  /*34b70*/  STL.64 [R1+0x288], R42 ;  /* 0x0002882a01007387 */ /* 0x0003e20000100a00 */
[----:B------:R-:W-:-:S03]  /*34b80*/  MOV R8, R243 ;  /* 0x000000f300087202 */ /* 0x000fc60000000f00 */
[----:B-1----:R-:W2:Y:S04]  /*34b90*/  LDL.LU.64 R42, [R1+0x2320] ;  /* 0x00232000012a7983 */ /* 0x002ea80000300a00 */
[----:B------:R-:W2:Y:S04]  /*34ba0*/  LDL.LU.64 R40, [R1+0x2318] ;  /* 0x0023180001287983 */ /* 0x000ea80000300a00 */
[----:B------:R1:W-:Y:S04]  /*34bb0*/  STL.64 [R1+0x270], R240 ;  /* 0x000270f001007387 */ /* 0x0003e80000100a00 */
[----:B------:R-:W3:Y:S04]  /*34bc0*/  LDL.LU.64 R242, [R1+0x2310] ;  /* 0x0023100001f27983 */ /* 0x000ee80000300a00 */
[----:B-1----:R-:W3:Y:S04]  /*34bd0*/  LDL.LU.64 R240, [R1+0x2308] ;  /* 0x0023080001f07983 */ /* 0x002ee80000300a00 */
[----:B------:R1:W-:Y:S04]  /*34be0*/  STL [R1+0x22c4], R9 ;  /* 0x0022c40901007387 */ /* 0x0003e80000100800 */
[----:B------:R1:W-:Y:S04]  /*34bf0*/  STL [R1+0x22c0], R8 ;  /* 0x0022c00801007387 */ /* 0x0003e80000100800 */
[----:B------:R-:W-:Y:S04]  /*34c00*/  STL.64 [R1+0x260], R244 ;  /* 0x000260f401007387 */ /* 0x000fe80000100a00 */
[----:B------:R1:W-:Y:S02]  /*34c10*/  STL.64 [R1+0x268], R246 ;  /* 0x000268f601007387 */ /* 0x0003e40000100a00 */
[----:B-1----:R-:W-:Y:S01]  /*34c20*/  IMAD.MOV.U32 R9, RZ, RZ, R248 ;  /* 0x000000ffff097224 */ /* 0x002fe200078e00f8 */
[----:B------:R-:W-:Y:S01]  /*34c30*/  MOV R8, R249 ;  /* 0x000000f900087202 */ /* 0x000fe20000000f00 */
[----:B------:R-:W3:Y:S04]  /*34c40*/  LDL.LU.64 R246, [R1+0x2300] ;  /* 0x0023000001f67983 */ /* 0x000ee80000300a00 */
[----:B------:R-:W3:Y:S04]  /*34c50*/  LDL.LU.64 R244, [R1+0x22f8] ;  /* 0x0022f80001f47983 */ /* 0x000ee80000300a00 */
[----:B------:R1:W-:Y:S04]  /*34c60*/  STL.64 [R1+0x258], R250 ;  /* 0x000258fa01007387 */ /* 0x0003e80000100a00 */
[----:B-1----:R-:W3:Y:S04]  /*34c70*/  LDL.LU.64 R250, [R1+0x22f0] ;  /* 0x0022f00001fa7983 */ /* 0x002ee80000300a00 */
[----:B------:R-:W3:Y:S01]  /*34c80*/  LDL.LU.64 R248, [R1+0x22e8] ;  /* 0x0022e80001f87983 */ /* 0x000ee20000300a00 */
[----:B------:R-:W-:Y:S01]  /*34c90*/  IMAD.MOV.U32 R224, RZ, RZ, R5 ;  /* 0x000000ffffe07224 */ /* 0x000fe200078e0005 */
[----:B------:R-:W-:Y:S01]  /*34ca0*/  MOV R225, R4 ;  /* 0x0000000400e17202 */ /* 0x000fe20000000f00 */
[----:B------:R-:W-:Y:S01]  /*34cb0*/  IMAD.MOV.U32 R226, RZ, RZ, R2 ;  /* 0x000000ffffe27224 */ /* 0x000fe200078e0002 */
[----:B------:R-:W-:Y:S01]  /*34cc0*/  MOV R227, R0 ;  /* 0x0000000000e37202 */ /* 0x000fe20000000f00 */
        /* <DEDUP_REMOVED lines=9> */
[----:B------:R-:W2:Y:S04]  /*34d60*/  LDS R235, [R7+UR7+0x17100] ;  /* 0x0171000707eb7984 */ /* 0x000ea80008000800 */
[----:B------:R-:W-:Y:S04]  /*34d70*/  STL [R1+0x22cc], R9 ;  /* 0x0022cc0901007387 */ /* 0x000fe80000100800 */
[----:B------:R-:W-:Y:S06]  /*34d80*/  STL [R1+0x22c8], R8 ;  /* 0x0022c80801007387 */ /* 0x000fec0000100800 */
[----:B------:R-:W-:Y:S04]  /*34d90*/  STL.64 [R1+0x240], R224 ;  /* 0x000240e001007387 */ /* 0x000fe80000100a00 */
[----:B------:R3:W-:Y:S01]  /*34da0*/  STL.64 [R1+0x248], R226 ;  /* 0x000248e201007387 */ /* 0x0007e20000100a00 */
[----:B--2---:R-:W-:Y:S08]  /*34db0*/  HMMA.1688.F32.TF32 R40, R232, R18, R40 ;  /* 0x00000012e828723c */ /* 0x004ff00000081028 */
[----:B---3--:R-:W-:Y:S08]  /*34dc0*/  HMMA.1688.F32.TF32 R224, R228, R38, R248 ;  /* 0x00000026e4e0723c */ /* 0x008ff000000810f8 */
[----:B------:R-:W-:Y:S11]  /*34dd0*/  HMMA.1688.F32.TF32 R228, R232, R10, R244 ;  /* 0x0000000ae8e4723c */ /* 0x000ff600000810f4 */
[----:B------:R-:W-:Y:S01]  /*34de0*/  IMAD.MOV.U32 R9, RZ, RZ, R226 ;  /* 0x000000ffff097224 */ /* 0x000fe200078e00e2 */
[----:B------:R1:W-:Y:S01]  /*34df0*/  STL.64 [R1+0x1b0], R224 ;  /* 0x0001b0e001007387 */ /* 0x0003e20000100a00 */
[----:B------:R-:W-:-:S02]  /*34e00*/  MOV R8, R227 ;  /* 0x000000e300087202 */ /* 0x000fc40000000f00 */
[----:B-1----:R-:W-:Y:S01]  /*34e10*/  HMMA.1688.F32.TF32 R224, R232, R14, R240 ;  /* 0x0000000ee8e0723c */ /* 0x002fe200000810f0 */
[----:B------:R-:W-:Y:S04]  /*34e20*/  STL [R1+0x22d4], R9 ;  /* 0x0022d40901007387 */ /* 0x000fe80000100800 */
[----:B------:R1:W-:Y:S04]  /*34e30*/  STL [R1+0x22d0], R8 ;  /* 0x0022d00801007387 */ /* 0x0003e80000100800 */
[----:B------:R-:W-:Y:S04]  /*34e40*/  STL.64 [R1+0x1a0], R228 ;  /* 0x0001a0e401007387 */ /* 0x000fe80000100a00 */
[----:B------:R-:W-:Y:S06]  /*34e50*/  STL.64 [R1+0x1a8], R230 ;  /* 0x0001a8e601007387 */ /* 0x000fec0000100a00 */
[----:B-1----:R-:W-:Y:S01]  /*34e60*/  MOV R8, R225 ;  /* 0x000000e100087202 */ /* 0x002fe20000000f00 */
[----:B------:R-:W-:Y:S01]  /*34e70*/  IMAD.MOV.U32 R9, RZ, RZ, R224 ;  /* 0x000000ffff097224 */ /* 0x000fe200078e00e0 */
[----:B------:R-:W-:Y:S01]  /*34e80*/  STL.64 [R1+0x198], R226 ;  /* 0x000198e201007387 */ /* 0x000fe20000100a00 */
[----:B------:R-:W-:Y:S01]  /*34e90*/  IMAD.MOV.U32 R241, RZ, RZ, R41 ;  /* 0x000000fffff17224 */ /* 0x000fe200078e0029 */
[----:B------:R-:W-:-:S02]  /*34ea0*/  MOV R240, R40 ;  /* 0x0000002800f07202 */ /* 0x000fc40000000f00 */
[----:B------:R-:W-:Y:S04]  /*34eb0*/  STL [R1+0x22dc], R8 ;  /* 0x0022dc0801007387 */ /* 0x000fe80000100800 */
[----:B------:R-:W-:Y:S04]  /*34ec0*/  STL [R1+0x22d8], R9 ;  /* 0x0022d80901007387 */ /* 0x000fe80000100800 */
[----:B------:R1:W-:Y:S02]  /*34ed0*/  STL.64 [R1+0x188], R42 ;  /* 0x0001882a01007387 */ /* 0x0003e40000100a00 */
[----:B-1----:R-:W-:-:S15]  /*34ee0*/  HMMA.1688.F32.TF32 R40, R232, R22, R44 ;  /* 0x00000016e828723c */ /* 0x002fde000008102c */
[----:B------:R-:W-:-:S04]  /*34ef0*/  NOP ;  /* 0x0000000000007918 */ /* 0x000fc80000000000 */
[----:B------:R-:W-:Y:S01]  /*34f00*/  IMAD.MOV.U32 R8, RZ, RZ, R42 ;  /* 0x000000ffff087224 */ /* 0x000fe200078e002a */
[----:B------:R1:W-:Y:S01]  /*34f10*/  STL.64 [R1+0xd0], R40 ;  /* 0x0000d02801007387 */ /* 0x0003e20000100a00 */
[----:B------:R-:W-:Y:S02]  /*34f20*/  MOV R9, R43 ;  /* 0x0000002b00097202 */ /* 0x000fe40000000f00 */
[C---:B-1----:R-:W-:Y:S01]  /*34f30*/  HMMA.1688.F32.TF32 R40, R232.reuse, R26, R48 ;  /* 0x0000001ae828723c */ /* 0x042fe20000081030 */
[----:B------:R-:W-:Y:S04]  /*34f40*/  LDS R48, [R3+UR7+0x16200] ;  /* 0x0162000703307984 */ /* 0x000fe80008000800 */
[----:B------:R-:W-:Y:S03]  /*34f50*/  LDS R50, [R3+UR7+0x17200] ;  /* 0x0172000703327984 */ /* 0x000fe60008000800 */
[----:B------:R-:W-:Y:S01]  /*34f60*/  HMMA.1688.F32.TF32 R44, R232, R34, R56 ;  /* 0x00000022e82c723c */ /* 0x000fe20000081038 */
[----:B------:R-:W-:Y:S04]  /*34f70*/  LDS R49, [R7+UR7+0x16200] ;  /* 0x0162000707317984 */ /* 0x000fe80008000800 */
[----:B------:R-:W1:Y:S06]  /*34f80*/  LDS R51, [R7+UR7+0x17200] ;  /* 0x0172000707337984 */ /* 0x000e6c0008000800 */
[----:B------:R-:W-:Y:S01]  /*34f90*/  IMAD.MOV.U32 R37, RZ, RZ, R40 ;  /* 0x000000ffff257224 */ /* 0x000fe200078e0028 */
[----:B------:R-:W-:Y:S01]  /*34fa0*/  MOV R36, R41 ;  /* 0x0000002900247202 */ /* 0x000fe20000000f00 */
[----:B------:R-:W-:Y:S01]  /*34fb0*/  IMAD.MOV.U32 R33, RZ, RZ, R42 ;  /* 0x000000ffff217224 */ /* 0x000fe200078e002a */
[----:B------:R-:W-:-:S02]  /*34fc0*/  MOV R32, R43 ;  /* 0x0000002b00207202 */ /* 0x000fc40000000f00 */
[----:B------:R-:W-:Y:S01]  /*34fd0*/  HMMA.1688.F32.TF32 R40, R232, R30, R52 ;  /* 0x0000001ee828723c */ /* 0x000fe20000081034 */
[----:B------:R-:W-:Y:S02]  /*34fe0*/  LDS R52, [R3+UR7+0x16280] ;  /* 0x0162800703347984 */ /* 0x000fe40008000800 */
[----:B------:R-:W-:Y:S02]  /*34ff0*/  MOV R252, R45 ;  /* 0x0000002d00fc7202 */ /* 0x000fe40000000f00 */
[----:B------:R-:W-:Y:S03]  /*35000*/  LDS R54, [R3+UR7+0x17280] ;  /* 0x0172800703367984 */ /* 0x000fe60008000800 */
[C---:B------:R-:W-:Y:S01]  /*35010*/  HMMA.1688.F32.TF32 R228, R236.reuse, R34, R88 ;  /* 0x00000022ece4723c */ /* 0x040fe20000081058 */
[----:B------:R-:W-:Y:S04]  /*35020*/  LDS R53, [R7+UR7+0x16280] ;  /* 0x0162800707357984 */ /* 0x000fe80008000800 */
[----:B------:R-:W2:Y:S03]  /*35030*/  LDS R55, [R7+UR7+0x17280] ;  /* 0x0172800707377984 */ /* 0x000ea60008000800 */
[-C--:B------:R-:W-:Y:S01]  /*35040*/  HMMA.1688.F32.TF32 R224, R236, R38.reuse, R92 ;  /* 0x00000026ece0723c */ /* 0x080fe2000008105c */
[----:B------:R-:W-:Y:S02]  /*35050*/  LDS R88, [R3+UR7+0x18100] ;  /* 0x0181000703587984 */ /* 0x000fe40008000800 */
[----:B------:R-:W-:Y:S01]  /*35060*/  IMAD.MOV.U32 R5, RZ, RZ, R41 ;  /* 0x000000ffff057224 */ /* 0x000fe200078e0029 */
[----:B------:R-:W-:Y:S01]  /*35070*/  MOV R4, R42 ;  /* 0x0000002a00047202 */ /* 0x000fe20000000f00 */
[----:B------:R-:W-:Y:S01]  /*35080*/  IMAD.MOV.U32 R42, RZ, RZ, R46 ;  /* 0x000000ffff2a7224 */ /* 0x000fe200078e002e */
[----:B------:R-:W-:Y:S01]  /*35090*/  MOV R0, R40 ;  /* 0x0000002800007202 */ /* 0x000fe20000000f00 */
[----:B------:R-:W-:Y:S01]  /*350a0*/  IMAD.MOV.U32 R40, RZ, RZ, R44 ;  /* 0x000000ffff287224 */ /* 0x000fe200078e002c */
[----:B------:R-:W-:Y:S01]  /*350b0*/  MOV R41, R47 ;  /* 0x0000002f00297202 */ /* 0x000fe20000000f00 */
[----:B------:R-:W-:Y:S01]  /*350c0*/  IMAD.MOV.U32 R2, RZ, RZ, R43 ;  /* 0x000000ffff027224 */ /* 0x000fe200078e002b */
[----:B----4-:R-:W-:Y:S01]  /*350d0*/  HMMA.1688.F32.TF32 R44, R232, R38, R60 ;  /* 0x00000026e82c723c */ /* 0x010fe2000008103c */
[----:B------:R-:W-:Y:S04]  /*350e0*/  LDS R43, [R7+UR7+0x17380] ;  /* 0x01738007072b7984 */ /* 0x000fe80008000800 */
[----:B------:R-:W-:Y:S03]  /*350f0*/  LDS R90, [R3+UR7+0x19100] ;  /* 0x01910007035a7984 */ /* 0x000fe60008000800 */
[----:B------:R-:W-:Y:S01]  /*35100*/  HMMA.1688.F32.TF32 R232, R236, R30, R84 ;  /* 0x0000001eece8723c */ /* 0x000fe20000081054 */
[----:B------:R-:W-:Y:S04]  /*35110*/  LDS R89, [R7+UR7+0x18100] ;  /* 0x0181000707597984 */ /* 0x000fe80008000800 */
[----:B------:R-:W-:Y:S06]  /*35120*/  LDS R91, [R7+UR7+0x19100] ;  /* 0x01910007075b7984 */ /* 0x000fec0008000800 */
[----:B------:R-:W-:Y:S01]  /*35130*/  IMAD.MOV.U32 R251, RZ, RZ, R45 ;  /* 0x000000fffffb7224 */ /* 0x000fe200078e002d */
[----:B------:R-:W-:Y:S01]  /*35140*/  MOV R250, R46 ;  /* 0x0000002e00fa7202 */ /* 0x000fe20000000f00 */
[----:B------:R-:W-:Y:S01]  /*35150*/  IMAD.MOV.U32 R249, RZ, RZ, R47 ;  /* 0x000000fffff97224 */ /* 0x000fe200078e002f */
[----:B------:R-:W-:-:S02]  /*35160*/  MOV R248, R44 ;  /* 0x0000002c00f87202 */ /* 0x000fc40000000f00 */
[----:B------:R-:W-:Y:S03]  /*35170*/  HMMA.1688.F32.TF32 R44, R236, R10, R64 ;  /* 0x0000000aec2c723c */ /* 0x000fe60000081040 */
[----:B------:R-:W-:Y:S04]  /*35180*/  STL [R1+0x2230], R232 ;  /* 0x002230e801007387 */ /* 0x000fe80000100800 */
[----:B------:R-:W-:-:S12]  /*35190*/  STL [R1+0x222c], R233 ;  /* 0x00222ce901007387 */ /* 0x000fd80000100800 */
[----:B------:R-:W-:Y:S01]  /*351a0*/  IMAD.MOV.U32 R29, RZ, RZ, R44 ;  /* 0x000000ffff1d7224 */ /* 0x000fe200078e002c */
[----:B------:R-:W-:Y:S01]  /*351b0*/  MOV R28, R45 ;  /* 0x0000002d001c7202 */ /* 0x000fe20000000f00 */
[----:B------:R-:W-:Y:S01]  /*351c0*/  IMAD.MOV.U32 R21, RZ, RZ, R46 ;  /* 0x000000ffff157224 */ /* 0x000fe200078e002e */
[----:B------:R-:W-:Y:S02]  /*351d0*/  MOV R20, R47 ;  /* 0x0000002f00147202 */ /* 0x000fe40000000f00 */
[-C--:B------:R-:W-:Y:S08]  /*351e0*/  HMMA.1688.F32.TF32 R44, R236, R14.reuse, R68 ;  /* 0x0000000eec2c723c */ /* 0x080ff00000081044 */
[----:B-1----:R-:W-:Y:S01]  /*351f0*/  HMMA.1688.F32.TF32 R68, R48, R14, R100 ;  /* 0x0000000e3044723c */ /* 0x002fe20000081064 */
[----:B------:R-:W-:Y:S04]  /*35200*/  STL [R1+0x2228], R234 ;  /* 0x002228ea01007387 */ /* 0x000fe80000100800 */
[----:B------:R-:W-:Y:S04]  /*35210*/  STL [R1+0x2224], R235 ;  /* 0x002224eb01007387 */ /* 0x000fe80000100800 */
[----:B------:R1:W-:Y:S04]  /*35220*/  STL [R1+0x2240], R228 ;  /* 0x002240e401007387 */ /* 0x0003e80000100800 */
[----:B------:R3:W-:Y:S04]  /*35230*/  STL [R1+0x223c], R229 ;  /* 0x00223ce501007387 */ /* 0x0007e80000100800 */
[----:B------:R4:W-:Y:S04]  /*35240*/  STL [R1+0x2238], R230 ;  /* 0x002238e601007387 */ /* 0x0009e80000100800 */
[----:B------:R-:W-:Y:S01]  /*35250*/  STL [R1+0x2234], R231 ;  /* 0x002234e701007387 */ /* 0x000fe20000100800 */
[----:B-1----:R-:W-:-:S03]  /*35260*/  IMAD.MOV.U32 R228, RZ, RZ, R69 ;  /* 0x000000ffffe47224 */ /* 0x002fc600078e0045 */
[----:B------:R-:W-:Y:S01]  /*35270*/  STL [R1+0x224c], R224 ;  /* 0x00224ce001007387 */ /* 0x000fe20000100800 */
[----:B---3--:R-:W-:Y:S01]  /*35280*/  MOV R229, R70 ;  /* 0x0000004600e57202 */ /* 0x008fe20000000f00 */
[----:B----4-:R-:W-:Y:S02]  /*35290*/  IMAD.MOV.U32 R230, RZ, RZ, R71 ;  /* 0x000000ffffe67224 */ /* 0x010fe400078e0047 */
[----:B------:R-:W-:Y:S04]  /*352a0*/  STL [R1+0x2248], R225 ;  /* 0x002248e101007387 */ /* 0x000fe80000100800 */
[----:B------:R1:W-:Y:S01]  /*352b0*/  STL [R1+0x2244], R226 ;  /* 0x002244e201007387 */ /* 0x0003e20000100800 */
[----:B------:R-:W-:Y:S01]  /*352c0*/  IMAD.MOV.U32 R247, RZ, RZ, R45 ;  /* 0x000000fffff77224 */ /* 0x000fe200078e002d */
[----:B-1----:R-:W-:-:S02]  /*352d0*/  MOV R226, R68 ;  /* 0x0000004400e27202 */ /* 0x002fc40000000f00 */
[----:B------:R-:W-:Y:S01]  /*352e0*/  HMMA.1688.F32.TF32 R68, R48, R18, R104 ;  /* 0x000000123044723c */ /* 0x000fe20000081068 */
[----:B------:R-:W-:Y:S01]  /*352f0*/  MOV R246, R46 ;  /* 0x0000002e00f67202 */ /* 0x000fe20000000f00 */
[----:B------:R-:W-:Y:S01]  /*35300*/  IMAD.MOV.U32 R245, RZ, RZ, R47 ;  /* 0x000000fffff57224 */ /* 0x000fe200078e002f */
[----:B------:R-:W-:-:S05]  /*35310*/  MOV R244, R44 ;  /* 0x0000002c00f47202 */ /* 0x000fca0000000f00 */
[----:B------:R-:W-:Y:S08]  /*35320*/  HMMA.1688.F32.TF32 R44, R236, R18, R72 ;  /* 0x00000012ec2c723c */ /* 0x000ff00000081048 */
[----:B------:R-:W-:Y:S03]  /*35330*/  HMMA.1688.F32.TF32 R72, R48, R10, R96 ;  /* 0x0000000a3048723c */ /* 0x000fe60000081060 */
[----:B------:R-:W-:Y:S01]  /*35340*/  MOV R231, R68 ;  /* 0x0000004400e77202 */ /* 0x000fe20000000f00 */
[----:B------:R-:W-:Y:S01]  /*35350*/  IMAD.MOV.U32 R232, RZ, RZ, R69 ;  /* 0x000000ffffe87224 */ /* 0x000fe200078e0045 */
[----:B------:R-:W-:Y:S01]  /*35360*/  MOV R233, R70 ;  /* 0x0000004600e97202 */ /* 0x000fe20000000f00 */
[----:B------:R-:W-:-:S02]  /*35370*/  IMAD.MOV.U32 R234, RZ, RZ, R71 ;  /* 0x000000ffffea7224 */ /* 0x000fc400078e0047 */
[----:B------:R-:W-:Y:S01]  /*35380*/  HMMA.1688.F32.TF32 R68, R48, R22, R108 ;  /* 0x000000163044723c */ /* 0x000fe2000008106c */
[----:B------:R1:W-:Y:S10]  /*35390*/  STL [R1+0x2220], R227 ;  /* 0x002220e301007387 */ /* 0x0003f40000100800 */
        /* <DEDUP_REMOVED lines=9> */
[----:B-1----:R-:W-:-:S03]  /*35430*/  IMAD.MOV.U32 R227, RZ, RZ, R69 ;  /* 0x000000ffffe37224 */ /* 0x002fc600078e0045 */
[----:B------:R-:W-:Y:S04]  /*35440*/  STL [R1+0x2264], R232 ;  /* 0x002264e801007387 */ /* 0x000fe80000100800 */
[----:B------:R-:W-:Y:S04]  /*35450*/  STL [R1+0x2260], R231 ;  /* 0x002260e701007387 */ /* 0x000fe80000100800 */
[----:B------:R1:W-:Y:S02]  /*35460*/  STL.64 [R1+0x2f8], R70 ;  /* 0x0002f84601007387 */ /* 0x0003e40000100a00 */
[----:B-1----:R-:W-:-:S15]  /*35470*/  HMMA.1688.F32.TF32 R68, R48, R26, R112 ;  /* 0x0000001a3044723c */ /* 0x002fde0000081070 */
        /* <DEDUP_REMOVED lines=12> */
[----:B------:R1:W-:Y:S07]  /*35540*/  STL [R1+0x2274], R227 ;  /* 0x002274e301007387 */ /* 0x0003ee0000100800 */
[----:B------:R-:W-:Y:S01]  /*35550*/  HMMA.1688.F32.TF32 R48, R48, R38, R124 ;  /* 0x000000263030723c */ /* 0x000fe2000008107c */
[----:B------:R-:W-:Y:S01]  /*35560*/  IMAD.MOV.U32 R243, RZ, RZ, R45 ;  /* 0x000000fffff37224 */ /* 0x000fe200078e002d */
[----:B------:R-:W-:Y:S01]  /*35570*/  MOV R242, R46 ;  /* 0x0000002e00f27202 */ /* 0x000fe20000000f00 */
[----:B------:R-:W-:Y:S01]  /*35580*/  IMAD.MOV.U32 R63, RZ, RZ, R47 ;  /* 0x000000ffff3f7224 */ /* 0x000fe200078e002f */
[----:B------:R-:W-:Y:S01]  /*35590*/  MOV R62, R44 ;  /* 0x0000002c003e7202 */ /* 0x000fe20000000f00 */
[----:B------:R-:W-:Y:S01]  /*355a0*/  IMAD.MOV.U32 R67, RZ, RZ, R42 ;  /* 0x000000ffff437224 */ /* 0x000fe200078e002a */
[----:B------:R3:W-:Y:S02]  /*355b0*/  STL [R1+0x2270], R235 ;  /* 0x002270eb01007387 */ /* 0x0007e40000100800 */
[----:B--2---:R-:W-:Y:S01]  /*355c0*/  HMMA.1688.F32.TF32 R72, R52, R26, R144 ;  /* 0x0000001a3448723c */ /* 0x004fe20000081090 */
[----:B------:R-:W-:Y:S01]  /*355d0*/  MOV R60, R41 ;  /* 0x00000029003c7202 */ /* 0x000fe20000000f00 */
[----:B------:R-:W-:-:S02]  /*355e0*/  IMAD.MOV.U32 R61, RZ, RZ, R40 ;  /* 0x000000ffff3d7224 */ /* 0x000fc400078e0028 */
[----:B------:R-:W-:Y:S01]  /*355f0*/  IMAD.MOV.U32 R66, RZ, RZ, R0 ;  /* 0x000000ffff427224 */ /* 0x000fe200078e0000 */
[----:B------:R-:W-:Y:S01]  /*35600*/  MOV R92, R29 ;  /* 0x0000001d005c7202 */ /* 0x000fe20000000f00 */
[----:B------:R-:W-:Y:S01]  /*35610*/  IMAD.MOV.U32 R93, RZ, RZ, R28 ;  /* 0x000000ffff5d7224 */ /* 0x000fe200078e001c */
[----:B------:R-:W-:Y:S04]  /*35620*/  LDS R120, [R3+UR7+0x18180] ;  /* 0x0181800703787984 */ /* 0x000fe80008000800 */
[----:B------:R-:W-:Y:S01]  /*35630*/  MOV R115, R48 ;  /* 0x0000003000737202 */ /* 0x000fe20000000f00 */
[----:B------:R-:W-:Y:S01]  /*35640*/  IMAD.MOV.U32 R114, RZ, RZ, R49 ;  /* 0x000000ffff727224 */ /* 0x000fe200078e0031 */
[----:B------:R-:W-:Y:S01]  /*35650*/  MOV R113, R50 ;  /* 0x0000003200717202 */ /* 0x000fe20000000f00 */
[----:B------:R-:W-:Y:S01]  /*35660*/  IMAD.MOV.U32 R112, RZ, RZ, R51 ;  /* 0x000000ffff707224 */ /* 0x000fe200078e0033 */
[----:B------:R-:W-:Y:S01]  /*35670*/  HMMA.1688.F32.TF32 R44, R236, R22, R76 ;  /* 0x00000016ec2c723c */ /* 0x000fe2000008104c */
[----:B------:R2:W-:Y:S01]  /*35680*/  STL [R1+0x2284], R225 ;  /* 0x002284e101007387 */ /* 0x0005e20000100800 */
[----:B------:R-:W-:Y:S01]  /*35690*/  IMAD.MOV.U32 R226, RZ, RZ, R71 ;  /* 0x000000ffffe27224 */ /* 0x000fe200078e0047 */
[----:B------:R-:W-:Y:S01]  /*356a0*/  MOV R228, R70 ;  /* 0x0000004600e47202 */ /* 0x000fe20000000f00 */
[----:B------:R-:W-:Y:S01]  /*356b0*/  IMAD.MOV.U32 R231, RZ, RZ, R69 ;  /* 0x000000ffffe77224 */ /* 0x000fe200078e0045 */
[----:B------:R-:W-:Y:S01]  /*356c0*/  MOV R232, R68 ;  /* 0x0000004400e87202 */ /* 0x000fe20000000f00 */
[----:B------:R-:W-:Y:S02]  /*356d0*/  LDS R40, [R3+UR7+0x16380] ;  /* 0x0163800703287984 */ /* 0x000fe40008000800 */
[C---:B------:R-:W-:Y:S02]  /*356e0*/  HMMA.1688.F32.TF32 R48, R52.reuse, R10, R128 ;  /* 0x0000000a3430723c */ /* 0x040fe40000081080 */
[----:B------:R4:W-:Y:S04]  /*356f0*/  STL [R1+0x2280], R224 ;  /* 0x002280e001007387 */ /* 0x0009e80000100800 */
[----:B------:R-:W-:Y:S04]  /*35700*/  LDS R42, [R3+UR7+0x17380] ;  /* 0x01738007032a7984 */ /* 0x000fe80008000800 */
[----:B------:R-:W-:Y:S04]  /*35710*/  LDS R41, [R7+UR7+0x16380] ;  /* 0x0163800707297984 */ /* 0x000fe80008000800 */
[----:B------:R-:W-:Y:S04]  /*35720*/  LDS R122, [R3+UR7+0x19180] ;  /* 0x01918007037a7984 */ /* 0x000fe80008000800 */
[----:B------:R-:W-:Y:S01]  /*35730*/  LDS R121, [R7+UR7+0x18180] ;  /* 0x0181800707797984 */ /* 0x000fe20008000800 */
[----:B-1----:R-:W-:Y:S01]  /*35740*/  MOV R227, R48 ;  /* 0x0000003000e37202 */ /* 0x002fe20000000f00 */
[----:B---3--:R-:W-:Y:S01]  /*35750*/  IMAD.MOV.U32 R235, RZ, RZ, R49 ;  /* 0x000000ffffeb7224 */ /* 0x008fe200078e0031 */
[----:B------:R-:W-:Y:S01]  /*35760*/  MOV R234, R50 ;  /* 0x0000003200ea7202 */ /* 0x000fe20000000f00 */
[----:B------:R-:W-:Y:S01]  /*35770*/  IMAD.MOV.U32 R233, RZ, RZ, R51 ;  /* 0x000000ffffe97224 */ /* 0x000fe200078e0033 */
[----:B------:R-:W-:Y:S01]  /*35780*/  LDS R123, [R7+UR7+0x19180] ;  /* 0x01918007077b7984 */ /* 0x000fe20008000800 */
[----:B------:R-:W-:Y:S01]  /*35790*/  HMMA.1688.F32.TF32 R48, R52, R14, R132 ;  /* 0x0000000e3430723c */ /* 0x000fe20000081084 */
[----:B------:R-:W-:Y:S01]  /*357a0*/  IMAD.MOV.U32 R59, RZ, RZ, R45 ;  /* 0x000000ffff3b7224 */ /* 0x000fe200078e002d */
[----:B------:R-:W-:Y:S01]  /*357b0*/  MOV R58, R46 ;  /* 0x0000002e003a7202 */ /* 0x000fe20000000f00 */
[----:B------:R1:W-:Y:S01]  /*357c0*/  STL [R1+0x227c], R230 ;  /* 0x00227ce601007387 */ /* 0x0003e20000100800 */
[----:B------:R-:W-:Y:S01]  /*357d0*/  IMAD.MOV.U32 R57, RZ, RZ, R47 ;  /* 0x000000ffff397224 */ /* 0x000fe200078e002f */
[----:B------:R-:W-:-:S02]  /*357e0*/  MOV R56, R44 ;  /* 0x0000002c00387202 */ /* 0x000fc40000000f00 */
[----:B------:R3:W-:Y:S01]  /*357f0*/  STL [R1+0x2278], R229 ;  /* 0x002278e501007387 */ /* 0x0007e20000100800 */
[----:B------:R-:W-:Y:S11]  /*35800*/  HMMA.1688.F32.TF32 R44, R236, R26, R80 ;  /* 0x0000001aec2c723c */ /* 0x000ff60000081050 */
[----:B--2---:R-:W-:Y:S01]  /*35810*/  MOV R225, R48 ;  /* 0x0000003000e17202 */ /* 0x004fe20000000f00 */
[----:B----4-:R-:W-:Y:S01]  /*35820*/  IMAD.MOV.U32 R224, RZ, RZ, R49 ;  /* 0x000000ffffe07224 */ /* 0x010fe200078e0031 */
[----:B-1----:R-:W-:Y:S01]  /*35830*/  MOV R230, R50 ;  /* 0x0000003200e67202 */ /* 0x002fe20000000f00 */
[----:B---3--:R-:W-:-:S02]  /*35840*/  IMAD.MOV.U32 R229, RZ, RZ, R51 ;  /* 0x000000ffffe57224 */ /* 0x008fc400078e0033 */
[----:B------:R-:W-:Y:S01]  /*35850*/  HMMA.1688.F32.TF32 R48, R52, R18, R136 ;  /* 0x000000123430723c */ /* 0x000fe20000081088 */
[----:B------:R1:W-:Y:S02]  /*35860*/  STL [R1+0x2294], R116 ;  /* 0x0022947401007387 */ /* 0x0003e40000100800 */
[----:B------:R-:W-:Y:S02]  /*35870*/  IMAD.MOV.U32 R17, RZ, RZ, R44 ;  /* 0x000000ffff117224 */ /* 0x000fe400078e002c */
[----:B------:R2:W-:Y:S01]  /*35880*/  STL [R1+0x2290], R117 ;  /* 0x0022907501007387 */ /* 0x0005e20000100800 */
[----:B------:R-:W-:Y:S01]  /*35890*/  MOV R16, R45 ;  /* 0x0000002d00107202 */ /* 0x000fe20000000f00 */
[----:B------:R-:W-:Y:S01]  /*358a0*/  IMAD.MOV.U32 R13, RZ, RZ, R46 ;  /* 0x000000ffff0d7224 */ /* 0x000fe200078e002e */
[----:B------:R-:W-:Y:S01]  /*358b0*/  MOV R12, R47 ;  /* 0x0000002f000c7202 */ /* 0x000fe20000000f00 */
[----:B------:R3:W-:Y:S04]  /*358c0*/  STL [R1+0x228c], R118 ;  /* 0x00228c7601007387 */ /* 0x0007e80000100800 */
[----:B------:R4:W-:Y:S04]  /*358d0*/  STL [R1+0x2288], R119 ;  /* 0x0022887701007387 */ /* 0x0009e80000100800 */
[----:B------:R-:W-:Y:S02]  /*358e0*/  LDS R44, [R3+UR7+0x16300] ;  /* 0x01630007032c7984 */ /* 0x000fe40008000800 */
[----:B-1----:R-:W-:Y:S01]  /*358f0*/  MOV R116, R48 ;  /* 0x0000003000747202 */ /* 0x002fe20000000f00 */
[----:B--2---:R-:W-:Y:S01]  /*35900*/  IMAD.MOV.U32 R117, RZ, RZ, R49 ;  /* 0x000000ffff757224 */ /* 0x004fe200078e0031 */
[----:B------:R-:W-:Y:S01]  /*35910*/  LDS R46, [R3+UR7+0x17300] ;  /* 0x01730007032e7984 */ /* 0x000fe20008000800 */
[----:B---3--:R-:W-:Y:S01]  /*35920*/  MOV R118, R50 ;  /* 0x0000003200767202 */ /* 0x008fe20000000f00 */
[----:B----4-:R-:W-:-:S02]  /*35930*/  IMAD.MOV.U32 R119, RZ, RZ, R51 ;  /* 0x000000ffff777224 */ /* 0x010fc400078e0033 */
[----:B------:R-:W-:Y:S01]  /*35940*/  LDS R45, [R7+UR7+0x16300] ;  /* 0x01630007072d7984 */ /* 0x000fe20008000800 */
[C---:B------:R-:W-:Y:S03]  /*35950*/  HMMA.1688.F32.TF32 R48, R52.reuse, R22, R140 ;  /* 0x000000163430723c */ /* 0x040fe6000008108c */
[----:B------:R-:W1:Y:S04]  /*35960*/  LDS R47, [R7+UR7+0x17300] ;  /* 0x01730007072f7984 */ /* 0x000e680008000800 */
[----:B------:R2:W-:Y:S01]  /*35970*/  STL [R1+0x22a4], R226 ;  /* 0x0022a4e201007387 */ /* 0x0005e20000100800 */
[----:B------:R-:W-:Y:S03]  /*35980*/  HMMA.1688.F32.TF32 R76, R52, R30, R148 ;  /* 0x0000001e344c723c */ /* 0x000fe60000081094 */
[----:B------:R3:W-:Y:S04]  /*35990*/  STL [R1+0x22a0], R228 ;  /* 0x0022a0e401007387 */ /* 0x0007e80000100800 */
[----:B------:R4:W-:Y:S04]  /*359a0*/  STL [R1+0x229c], R231 ;  /* 0x00229ce701007387 */ /* 0x0009e80000100800 */
[----:B------:R4:W-:Y:S01]  /*359b0*/  STL [R1+0x2298], R232 ;  /* 0x002298e801007387 */ /* 0x0009e20000100800 */
[----:B--2---:R-:W-:Y:S01]  /*359c0*/  MOV R226, R48 ;  /* 0x0000003000e27202 */ /* 0x004fe20000000f00 */
[----:B---3--:R-:W-:Y:S01]  /*359d0*/  IMAD.MOV.U32 R228, RZ, RZ, R49 ;  /* 0x000000ffffe47224 */ /* 0x008fe200078e0031 */
[----:B----4-:R-:W-:Y:S01]  /*359e0*/  MOV R231, R50 ;  /* 0x0000003200e77202 */ /* 0x010fe20000000f00 */
[----:B------:R-:W-:-:S02]  /*359f0*/  IMAD.MOV.U32 R232, RZ, RZ, R51 ;  /* 0x000000ffffe87224 */ /* 0x000fc400078e0033 */
[C---:B------:R-:W-:Y:S01]  /*35a00*/  HMMA.1688.F32.TF32 R48, R52.reuse, R34, R152 ;  /* 0x000000223430723c */ /* 0x040fe20000081098 */
[----:B------:R-:W-:Y:S04]  /*35a10*/  STL.64 [R1+0x1e0], R72 ;  /* 0x0001e04801007387 */ /* 0x000fe80000100a00 */
[----:B------:R2:W-:Y:S04]  /*35a20*/  STL.64 [R1+0x1e8], R74 ;  /* 0x0001e84a01007387 */ /* 0x0005e80000100a00 */
[----:B------:R-:W-:Y:S04]  /*35a30*/  STL.64 [R1+0x1d0], R76 ;  /* 0x0001d04c01007387 */ /* 0x000fe80000100a00 */
[----:B------:R-:W-:Y:S01]  /*35a40*/  STL.64 [R1+0x1d8], R78 ;  /* 0x0001d84e01007387 */ /* 0x000fe20000100a00 */
[----:B--2---:R-:W-:Y:S05]  /*35a50*/  HMMA.1688.F32.TF32 R72, R52, R38, R156 ;  /* 0x000000263448723c */ /* 0x004fea000008109c */
[----:B------:R-:W-:Y:S04]  /*35a60*/  STL.64 [R1+0x1c0], R48 ;  /* 0x0001c03001007387 */ /* 0x000fe80000100a00 */
[----:B------:R2:W-:Y:S01]  /*35a70*/  STL.64 [R1+0x1c8], R50 ;  /* 0x0001c83201007387 */ /* 0x0005e20000100a00 */
[C---:B-1----:R-:W-:Y:S08]  /*35a80*/  HMMA.1688.F32.TF32 R52, R44.reuse, R10, R160 ;  /* 0x0000000a2c34723c */ /* 0x042ff000000810a0 */
[C---:B--2---:R-:W-:Y:S01]  /*35a90*/  HMMA.1688.F32.TF32 R48, R44.reuse, R14, R164 ;  /* 0x0000000e2c30723c */ /* 0x044fe200000810a4 */
[----:B------:R-:W-:Y:S04]  /*35aa0*/  STL.64 [R1+0x170], R72 ;  /* 0x0001704801007387 */ /* 0x000fe80000100a00 */
[----:B------:R1:W-:Y:S06]  /*35ab0*/  STL.64 [R1+0x178], R74 ;  /* 0x0001784a01007387 */ /* 0x0003ec0000100a00 */
[----:B------:R-:W-:Y:S04]  /*35ac0*/  STL.64 [R1+0x160], R52 ;  /* 0x0001603401007387 */ /* 0x000fe80000100a00 */
[----:B------:R2:W-:Y:S01]  /*35ad0*/  STL.64 [R1+0x168], R54 ;  /* 0x0001683601007387 */ /* 0x0005e20000100a00 */
[C---:B-1----:R-:W-:Y:S03]  /*35ae0*/  HMMA.1688.F32.TF32 R72, R44.reuse, R18, R168 ;  /* 0x000000122c48723c */ /* 0x042fe600000810a8 */
[----:B------:R-:W-:Y:S04]  /*35af0*/  STL.64 [R1+0x150], R48 ;  /* 0x0001503001007387 */ /* 0x000fe80000100a00 */
[----:B------:R1:W-:Y:S01]  /*35b00*/  STL.64 [R1+0x158], R50 ;  /* 0x0001583201007387 */ /* 0x0003e20000100a00 */
[C---:B--2---:R-:W-:Y:S08]  /*35b10*/  HMMA.1688.F32.TF32 R52, R44.reuse, R22, R172 ;  /* 0x000000162c34723c */ /* 0x044ff000000810ac */
[C---:B-1----:R-:W-:Y:S03]  /*35b20*/  HMMA.1688.F32.TF32 R48, R44.reuse, R26, R176 ;  /* 0x0000001a2c30723c */ /* 0x042fe600000810b0 */
[----:B------:R-:W-:Y:S04]  /*35b30*/  STL.64 [R1+0x140], R72 ;  /* 0x0001404801007387 */ /* 0x000fe80000100a00 */
[----:B------:R1:W-:Y:S04]  /*35b40*/  STL.64 [R1+0x148], R74 ;  /* 0x0001484a01007387 */ /* 0x0003e80000100a00 */
[----:B------:R-:W-:Y:S04]  /*35b50*/  STL.64 [R1+0x130], R52 ;  /* 0x0001303401007387 */ /* 0x000fe80000100a00 */
[----:B------:R2:W-:Y:S01]  /*35b60*/  STL.64 [R1+0x138], R54 ;  /* 0x0001383601007387 */ /* 0x0005e20000100a00 */
[C---:B-1----:R-:W-:Y:S03]  /*35b70*/  HMMA.1688.F32.TF32 R72, R44.reuse, R30, R180 ;  /* 0x0000001e2c48723c */ /* 0x042fe600000810b4 */
[----:B------:R-:W-:Y:S04]  /*35b80*/  STL.64 [R1+0x120], R48 ;  /* 0x0001203001007387 */ /* 0x000fe80000100a00 */
[----:B------:R1:W-:Y:S01]  /*35b90*/  STL.64 [R1+0x128], R50 ;  /* 0x0001283201007387 */ /* 0x0003e20000100a00 */
[C---:B--2---:R-:W-:Y:S08]  /*35ba0*/  HMMA.1688.F32.TF32 R52, R44.reuse, R34, R184 ;  /* 0x000000222c34723c */ /* 0x044ff000000810b8 */
[----:B-1----:R-:W-:Y:S08]  /*35bb0*/  HMMA.1688.F32.TF32 R48, R44, R38, R188 ;  /* 0x000000262c30723c */ /* 0x002ff000000810bc */
[C---:B------:R-:W-:Y:S01]  /*35bc0*/  HMMA.1688.F32.TF32 R44, R40.reuse, R10, R192 ;  /* 0x0000000a282c723c */ /* 0x040fe200000810c0 */
[----:B------:R-:W-:Y:S04]  /*35bd0*/  STL.64 [R1+0x110], R72 ;  /* 0x0001104801007387 */ /* 0x000fe80000100a00 */
        /* <DEDUP_REMOVED lines=9> */
[----:B-1----:R-:W-:Y:S03]  /*35c70*/  HMMA.1688.F32.TF32 R44, R40, R22, R204 ;  /* 0x00000016282c723c */ /* 0x002fe600000810cc */
[----:B------:R-:W-:Y:S04]  /*35c80*/  STL.64 [R1+0x60], R52 ;  /* 0x0000603401007387 */ /* 0x000fe80000100a00 */
[----:B------:R-:W-:Y:S01]  /*35c90*/  STL.64 [R1+0x68], R54 ;  /* 0x0000683601007387 */ /* 0x000fe20000100a00 */
[----:B------:R-:W-:Y:S01]  /*35ca0*/  IMAD.MOV.U32 R73, RZ, RZ, R245 ;  /* 0x000000ffff497224 */ /* 0x000fe200078e00f5 */
[----:B------:R-:W-:Y:S01]  /*35cb0*/  MOV R78, R244 ;  /* 0x000000f4004e7202 */ /* 0x000fe20000000f00 */
[----:B------:R-:W-:-:S09]  /*35cc0*/  IMAD.MOV.U32 R245, RZ, RZ, R6 ;  /* 0x000000fffff57224 */ /* 0x000fd200078e0006 */
[----:B------:R-:W-:Y:S04]  /*35cd0*/  STL.64 [R1+0x10], R44 ;  /* 0x0000102c01007387 */ /* 0x000fe80000100a00 */
[----:B------:R-:W-:Y:S04]  /*35ce0*/  STL.64 [R1+0x30], R48 ;  /* 0x0000303001007387 */ /* 0x000fe80000100a00 */
[----:B------:R-:W-:Y:S04]  /*35cf0*/  STL.64 [R1+0x38], R50 ;  /* 0x0000383201007387 */ /* 0x000fe80000100a00 */
[----:B------:R-:W-:Y:S04]  /*35d00*/  STL [R1+0x18], R46 ;  /* 0x0000182e01007387 */ /* 0x000fe80000100800 */
[----:B------:R-:W2:Y:S04]  /*35d10*/  LDL.LU R244, [R1+0x390] ;  /* 0x0003900001f47983 */ /* 0x000ea80000300800 */
[----:B------:R-:W3:Y:S01]  /*35d20*/  LDL.LU R6, [R1+0x22e0] ;  /* 0x0022e00001067983 */ /* 0x000ee20000300800 */
[----:B------:R-:W-:Y:S01]  /*35d30*/  IMAD.MOV.U32 R75, RZ, RZ, R251 ;  /* 0x000000ffff4b7224 */ /* 0x000fe200078e00fb */
[----:B------:R-:W-:Y:S01]  /*35d40*/  MOV R68, R250 ;  /* 0x000000fa00447202 */ /* 0x000fe20000000f00 */
[----:B------:R-:W-:Y:S01]  /*35d50*/  IMAD.MOV.U32 R69, RZ, RZ, R249 ;  /* 0x000000ffff457224 */ /* 0x000fe200078e00f9 */
[----:B------:R-:W-:-:S02]  /*35d60*/  MOV R74, R248 ;  /* 0x000000f8004a7202 */ /* 0x000fc40000000f00 */
[C---:B------:R-:W-:Y:S08]  /*35d70*/  HMMA.1688.F32.TF32 R248, R40.reuse, R30, R212 ;  /* 0x0000001e28f8723c */ /* 0x040ff000000810d4 */
[C---:B------:R-:W-:Y:S08]  /*35d80*/  HMMA.1688.F32.TF32 R216, R40.reuse, R34, R216 ;  /* 0x0000002228d8723c */ /* 0x040ff000000810d8 */
[----:B------:R-:W-:Y:S03]  /*35d90*/  HMMA.1688.F32.TF32 R220, R40, R38, R220 ;  /* 0x0000002628dc723c */ /* 0x000fe600000810dc */
[----:B------:R-:W-:Y:S04]  /*35da0*/  STL.64 [R1+0x21c8], R250 ;  /* 0x0021c8fa01007387 */ /* 0x000fe80000100a00 */
[----:B------:R-:W-:Y:S04]  /*35db0*/  STL.64 [R1+0x21c0], R248 ;  /* 0x0021c0f801007387 */ /* 0x000fe80000100a00 */
[----:B------:R-:W-:Y:S04]  /*35dc0*/  STL.64 [R1+0x21d8], R218 ;  /* 0x0021d8da01007387 */ /* 0x000fe80000100a00 */
[----:B------:R-:W-:Y:S01]  /*35dd0*/  STL.64 [R1+0x21d0], R216 ;  /* 0x0021d0d801007387 */ /* 0x000fe20000100a00 */
[----:B------:R-:W-:-:S03]  /*35de0*/  MOV R86, R56 ;  /* 0x0000003800567202 */ /* 0x000fc60000000f00 */
[----:B------:R-:W-:Y:S01]  /*35df0*/  STL.64 [R1+0x21e8], R222 ;  /* 0x0021e8de01007387 */ /* 0x000fe20000100a00 */
[----:B------:R-:W-:-:S03]  /*35e00*/  MOV R82, R62 ;  /* 0x0000003e00527202 */ /* 0x000fc60000000f00 */
[----:B------:R-:W-:Y:S01]  /*35e10*/  STL.64 [R1+0x21e0], R220 ;  /* 0x0021e0dc01007387 */ /* 0x000fe20000100a00 */
        /* <DEDUP_REMOVED lines=43> */
[----:B---3--:R-:W1:Y:S04]  /*360d0*/  LDSM.16.M88.4 R144, [R6+UR10+0x42180] ;  /* 0x0421800a0690783b */ /* 0x008e680008000200 */
[----:B------:R-:W3:Y:S04]  /*360e0*/  LDSM.16.M88.4 R140, [R6+UR10+0x43180] ;  /* 0x0431800a068c783b */ /* 0x000ee80008000200 */
[----:B------:R-:W4:Y:S04]  /*360f0*/  LDSM.16.M88.4 R136, [R6+UR10+0x44180] ;  /* 0x0441800a0688783b */ /* 0x000f280008000200 */
[----:B------:R-:W-:Y:S04]  /*36100*/  LDSM.16.M88.4 R152, [R6+UR10+0x40180] ;  /* 0x0401800a0698783b */ /* 0x000fe80008000200 */
[----:B------:R-:W-:Y:S01]  /*36110*/  LDSM.16.M88.4 R148, [R6+UR10+0x41180] ;  /* 0x0411800a0694783b */ /* 0x000fe20008000200 */
        /* <DEDUP_REMOVED lines=8> */
[----:B------:R-:W-:Y:S04]  /*361a0*/  LDSM.16.M88.4 R128, [R6+UR10+0x46180] ;  /* 0x0461800a0680783b */ /* 0x000fe80008000200 */
[----:B------:R-:W-:Y:S04]  /*361b0*/  LDS R56, [R3+UR7+0x18080] ;  /* 0x0180800703387984 */ /* 0x000fe80008000800 */
[----:B------:R-:W-:Y:S04]  /*361c0*/  LDS R58, [R3+UR7+0x19080] ;  /* 0x01908007033a7984 */ /* 0x000fe80008000800 */
[----:B------:R-:W-:Y:S04]  /*361d0*/  LDS R57, [R7+UR7+0x18080] ;  /* 0x0180800707397984 */ /* 0x000fe80008000800 */
[----:B-1----:R-:W-:Y:S04]  /*361e0*/  STL [R1+0x21a8], R146 ;  /* 0x0021a89201007387 */ /* 0x002fe80000100800 */
[----:B------:R-:W-:Y:S04]  /*361f0*/  STL [R1+0x21a4], R147 ;  /* 0x0021a49301007387 */ /* 0x000fe80000100800 */
[----:B---3--:R-:W-:Y:S04]  /*36200*/  STL [R1+0x21b0], R142 ;  /* 0x0021b08e01007387 */ /* 0x008fe80000100800 */
[----:B------:R-:W-:Y:S04]  /*36210*/  STL [R1+0x21ac], R143 ;  /* 0x0021ac8f01007387 */ /* 0x000fe80000100800 */
[----:B----4-:R-:W-:Y:S04]  /*36220*/  STL [R1+0x21b8], R138 ;  /* 0x0021b88a01007387 */ /* 0x010fe80000100800 */
[----:B------:R-:W-:Y:S04]  /*36230*/  STL [R1+0x21b4], R139 ;  /* 0x0021b48b01007387 */ /* 0x000fe80000100800 */
[----:B------:R-:W-:Y:S04]  /*36240*/  STL [R1+0x1fa4], R6 ;  /* 0x001fa40601007387 */ /* 0x000fe80000100800 */
[----:B------:R-:W3:Y:S04]  /*36250*/  LDL.LU R240, [R1+0x380] ;  /* 0x0003800001f07983 */ /* 0x000ee80000300800 */
[----:B------:R-:W3:Y:S04]  /*36260*/  LDL.LU R241, [R1+0x384] ;  /* 0x0003840001f17983 */ /* 0x000ee80000300800 */
[----:B------:R-:W3:Y:S04]  /*36270*/  LDL.LU R242, [R1+0x388] ;  /* 0x0003880001f27983 */ /* 0x000ee80000300800 */
[----:B------:R-:W3:Y:S04]  /*36280*/  LDL.LU R243, [R1+0x38c] ;  /* 0x00038c0001f37983 */ /* 0x000ee80000300800 */
[----:B------:R-:W4:Y:S04]  /*36290*/  LDL.LU R66, [R1+0xd0] ;  /* 0x0000d00001427983 */ /* 0x000f280000300800 */
[----:B------:R-:W3:Y:S04]  /*362a0*/  LDL.LU R67, [R1+0xd4] ;  /* 0x0000d40001437983 */ /* 0x000ee80000300800 */
[----:B------:R-:W3:Y:S04]  /*362b0*/  LDL.LU R8, [R1+0x22dc] ;  /* 0x0022dc0001087983 */ /* 0x000ee80000300800 */
[----:B------:R-:W4:Y:S01]  /*362c0*/  LDL.LU R9, [R1+0x22d8] ;  /* 0x0022d80001097983 */ /* 0x000f220000300800 */
[----:B------:R-:W-:Y:S01]  /*362d0*/  MOV R252, R47 ;  /* 0x0000002f00fc7202 */ /* 0x000fe20000000f00 */
[----:B------:R-:W-:Y:S01]  /*362e0*/  IMAD.MOV.U32 R247, RZ, RZ, R24 ;  /* 0x000000fffff77224 */ /* 0x000fe200078e0018 */
[----:B------:R-:W-:Y:S01]  /*362f0*/  HMMA.1688.F32.TF32 R44, R40, R26, R208 ;  /* 0x0000001a282c723c */ /* 0x000fe200000810d0 */
[----:B------:R-:W-:Y:S01]  /*36300*/  MOV R246, R25 ;  /* 0x0000001900f67202 */ /* 0x000fe20000000f00 */
[----:B------:R-:W-:Y:S04]  /*36310*/  LDS R24, [R3+UR7+0x18000] ;  /* 0x0180000703187984 */ /* 0x000fe80008000800 */
[----:B------:R-:W-:Y:S04]  /*36320*/  LDS R26, [R3+UR7+0x19000] ;  /* 0x01900007031a7984 */ /* 0x000fe80008000800 */
[----:B------:R-:W-:Y:S04]  /*36330*/  LDS R25, [R7+UR7+0x18000] ;  /* 0x0180000707197984 */ /* 0x000fe80008000800 */
[----:B------:R-:W2:Y:S01]  /*36340*/  LDS R27, [R7+UR7+0x19000] ;  /* 0x01900007071b7984 */ /* 0x000ea20008000800 */
        /* <DEDUP_REMOVED lines=8> */
[----:B------:R-:W1:Y:S01]  /*363d0*/  LDS R59, [R7+UR7+0x19080] ;  /* 0x01908007073b7984 */ /* 0x000e620008000800 */
[----:B------:R-:W-:Y:S01]  /*363e0*/  MOV R196, R227 ;  /* 0x000000e300c47202 */ /* 0x000fe20000000f00 */
[----:B------:R-:W-:Y:S01]  /*363f0*/  IMAD.MOV.U32 R197, RZ, RZ, R235 ;  /* 0x000000ffffc57224 */ /* 0x000fe200078e00eb */
[----:B------:R-:W-:Y:S01]  /*36400*/  MOV R198, R234 ;  /* 0x000000ea00c67202 */ /* 0x000fe20000000f00 */
[----:B------:R-:W-:Y:S01]  /*36410*/  IMAD.MOV.U32 R199, RZ, RZ, R233 ;  /* 0x000000ffffc77224 */ /* 0x000fe200078e00e9 */
[----:B------:R-:W1:Y:S01]  /*36420*/  LDSM.16.M88.4 R132, [R6+UR10+0x45180] ;  /* 0x0451800a0684783b */ /* 0x000e620008000200 */
[----:B------:R-:W-:Y:S01]  /*36430*/  MOV R108, R17 ;  /* 0x00000011006c7202 */ /* 0x000fe20000000f00 */
[----:B------:R-:W-:-:S02]  /*36440*/  IMAD.MOV.U32 R109, RZ, RZ, R16 ;  /* 0x000000ffff6d7224 */ /* 0x000fc400078e0010 */
[----:B------:R-:W1:Y:S01]  /*36450*/  LDSM.16.M88.4 R124, [R6+UR10+0x47180] ;  /* 0x0471800a067c783b */ /* 0x000e620008000200 */
[----:B--2---:R-:W-:-:S15]  /*36460*/  HMMA.1688.F32.TF32 R244, R24, R152, R244 ;  /* 0x0000009818f4723c */ /* 0x004fde00000810f4 */
[----:B------:R-:W-:-:S04]  /*36470*/  NOP ;  /* 0x0000000000007918 */ /* 0x000fc80000000000 */
[----:B------:R-:W-:Y:S04]  /*36480*/  STL.64 [R1+0x21f8], R246 ;  /* 0x0021f8f601007387 */ /* 0x000fe80000100a00 */
[----:B------:R-:W-:Y:S04]  /*36490*/  STL.64 [R1+0x21f0], R244 ;  /* 0x0021f0f401007387 */ /* 0x000fe80000100a00 */
[----:B------:R-:W2:Y:S04]  /*364a0*/  LDL.LU R70, [R1+0x188] ;  /* 0x0001880001467983 */ /* 0x000ea80000300800 */
[----:B------:R-:W2:Y:S01]  /*364b0*/  LDL.LU R71, [R1+0x18c] ;  /* 0x00018c0001477983 */ /* 0x000ea20000300800 */
[----:B---3--:R-:W-:Y:S01]  /*364c0*/  IMAD.MOV.U32 R65, RZ, RZ, R8 ;  /* 0x000000ffff417224 */ /* 0x008fe200078e0008 */
[----:B----4-:R-:W-:-:S02]  /*364d0*/  MOV R64, R9 ;  /* 0x0000000900407202 */ /* 0x010fc40000000f00 */
[----:B------:R-:W3:Y:S04]  /*364e0*/  LDL.LU R9, [R1+0x22d4] ;  /* 0x0022d40001097983 */ /* 0x000ee80000300800 */
[----:B------:R-:W4:Y:S01]  /*364f0*/  LDL.LU R8, [R1+0x22d0] ;  /* 0x0022d00001087983 */ /* 0x000f220000300800 */
[----:B------:R-:W-:Y:S01]  /*36500*/  MOV R158, R72 ;  /* 0x00000048009e7202 */ /* 0x000fe20000000f00 */
[----:B------:R-:W-:Y:S01]  /*36510*/  IMAD.MOV.U32 R159, RZ, RZ, R73 ;  /* 0x000000ffff9f7224 */ /* 0x000fe200078e0049 */
[----:B------:R-:W-:Y:S01]  /*36520*/  MOV R72, R66 ;  /* 0x0000004200487202 */ /* 0x000fe20000000f00 */
[----:B------:R-:W-:Y:S01]  /*36530*/  IMAD.MOV.U32 R73, RZ, RZ, R67 ;  /* 0x000000ffff497224 */ /* 0x000fe200078e0043 */
[----:B------:R-:W2:Y:S04]  /*36540*/  LDL.LU R66, [R1+0x198] ;  /* 0x0001980001427983 */ /* 0x000ea80000300800 */
[----:B------:R-:W2:Y:S04]  /*36550*/  LDL.LU R67, [R1+0x19c] ;  /* 0x00019c0001437983 */ /* 0x000ea80000300800 */
[----:B------:R-:W2:Y:S04]  /*36560*/  LDL.LU R160, [R1+0x1b0] ;  /* 0x0001b00001a07983 */ /* 0x000ea80000300800 */
[----:B------:R-:W2:Y:S01]  /*36570*/  LDL.LU R161, [R1+0x1b4] ;  /* 0x0001b40001a17983 */ /* 0x000ea20000300800 */
[----:B---3--:R-:W-:-:S03]  /*36580*/  MOV R162, R9 ;  /* 0x0000000900a27202 */ /* 0x008fc60000000f00 */
[----:B------:R-:W3:Y:S01]  /*36590*/  LDL.LU R9, [R1+0x22cc] ;  /* 0x0022cc0001097983 */ /* 0x000ee20000300800 */
[----:B----4-:R-:W-:-:S03]  /*365a0*/  IMAD.MOV.U32 R163, RZ, RZ, R8 ;  /* 0x000000ffffa37224 */ /* 0x010fc600078e0008 */
[----:B------:R-:W4:Y:S04]  /*365b0*/  LDL.LU R8, [R1+0x22c8] ;  /* 0x0022c80001087983 */ /* 0x000f280000300800 */
        /* <DEDUP_REMOVED lines=19> */
[----:B------:R-:W2:Y:S04]  /*366f0*/  LDL.LU R175, [R1+0x28c] ;  /* 0x00028c0001af7983 */ /* 0x000ea80000300800 */
[----:B------:R-:W2:Y:S04]  /*36700*/  LDL.LU R176, [R1+0x290] ;  /* 0x0002900001b07983 */ /* 0x000ea80000300800 */
[----:B------:R-:W2:Y:S01]  /*36710*/  LDL.LU R177, [R1+0x294] ;  /* 0x0002940001b17983 */ /* 0x000ea20000300800 */
[----:B---3--:R-:W-:Y:S01]  /*36720*/  IMAD.MOV.U32 R179, RZ, RZ, R9 ;  /* 0x000000ffffb37224 */ /* 0x008fe200078e0009 */
[----:B----4-:R-:W-:-:S02]  /*36730*/  MOV R178, R8 ;  /* 0x0000000800b27202 */ /* 0x010fc40000000f00 */
[----:B------:R-:W3:Y:S04]  /*36740*/  LDL.LU R8, [R1+0x22b4] ;  /* 0x0022b40001087983 */ /* 0x000ee80000300800 */
[----:B------:R-:W4:Y:S04]  /*36750*/  LDL.LU R9, [R1+0x22b0] ;  /* 0x0022b00001097983 */ /* 0x000f280000300800 */
[----:B------:R-:W2:Y:S04]  /*36760*/  LDL.LU R184, [R1+0x2b0] ;  /* 0x0002b00001b87983 */ /* 0x000ea80000300800 */
[----:B------:R-:W2:Y:S04]  /*36770*/  LDL.LU R185, [R1+0x2b4] ;  /* 0x0002b40001b97983 */ /* 0x000ea80000300800 */
[----:B------:R-:W2:Y:S04]  /*36780*/  LDL.LU R186, [R1+0x2b8] ;  /* 0x0002b80001ba7983 */ /* 0x000ea80000300800 */
[----:B------:R-:W2:Y:S01]  /*36790*/  LDL.LU R187, [R1+0x2bc] ;  /* 0x0002bc0001bb7983 */ /* 0x000ea20000300800 */
[----:B------:R-:W-:-:S03]  /*367a0*/  IMAD.MOV.U32 R5, RZ, RZ, R44 ;  /* 0x000000ffff057224 */ /* 0x000fc600078e002c */
[----:B------:R-:W2:Y:S01]  /*367b0*/  LDL.LU R188, [R1+0x330] ;  /* 0x0003300001bc7983 */ /* 0x000ea20000300800 */
[----:B------:R-:W-:Y:S01]  /*367c0*/  MOV R4, R45 ;  /* 0x0000002d00047202 */ /* 0x000fe20000000f00 */
[----:B------:R-:W-:Y:S01]  /*367d0*/  IMAD.MOV.U32 R2, RZ, RZ, R46 ;  /* 0x000000ffff027224 */ /* 0x000fe200078e002e */
[----:B------:R-:W-:Y:S01]  /*367e0*/  MOV R0, R47 ;  /* 0x0000002f00007202 */ /* 0x000fe20000000f00 */
[----:B---3--:R-:W-:Y:S01]  /*367f0*/  IMAD.MOV.U32 R190, RZ, RZ, R8 ;  /* 0x000000ffffbe7224 */ /* 0x008fe200078e0008 */
[----:B----4-:R-:W-:Y:S02]  /*36800*/  MOV R189, R9 ;  /* 0x0000000900bd7202 */ /* 0x010fe40000000f00 */
[----:B------:R-:W3:Y:S04]  /*36810*/  LDL.LU R9, [R1+0x22ac] ;  /* 0x0022ac0001097983 */ /* 0x000ee80000300800 */
[----:B------:R-:W3:Y:S04]  /*36820*/  LDL.LU R8, [R1+0x22a8] ;  /* 0x0022a80001087983 */ /* 0x000ee80000300800 */
[----:B------:R-:W2:Y:S04]  /*36830*/  LDL.LU R191, [R1+0x33c] ;  /* 0x00033c0001bf7983 */ /* 0x000ea80000300800 */
[----:B------:R-:W4:Y:S04]  /*36840*/  LDL.LU R44, [R1+0x340] ;  /* 0x00034000012c7983 */ /* 0x000f280000300800 */
[----:B------:R-:W4:Y:S04]  /*36850*/  LDL.LU R45, [R1+0x344] ;  /* 0x00034400012d7983 */ /* 0x000f280000300800 */
[----:B------:R-:W4:Y:S04]  /*36860*/  LDL.LU R46, [R1+0x348] ;  /* 0x00034800012e7983 */ /* 0x000f280000300800 */
[----:B------:R-:W4:Y:S04]  /*36870*/  LDL.LU R47, [R1+0x34c] ;  /* 0x00034c00012f7983 */ /* 0x000f280000300800 */
[----:B------:R-:W3:Y:S04]  /*36880*/  LDL.LU R10, [R1+0x368] ;  /* 0x00036800010a7983 */ /* 0x000ee80000300800 */
[----:B------:R-:W3:Y:S04]  /*36890*/  LDL.LU R11, [R1+0x36c] ;  /* 0x00036c00010b7983 */ /* 0x000ee80000300800 */
[----:B------:R-:W2:Y:S04]  /*368a0*/  LDL.LU R236, [R1+0x370] ;  /* 0x0003700001ec7983 */ /* 0x000ea80000300800 */
[----:B------:R-:W2:Y:S04]  /*368b0*/  LDL.LU R237, [R1+0x374] ;  /* 0x0003740001ed7983 */ /* 0x000ea80000300800 */
[----:B------:R-:W2:Y:S04]  /*368c0*/  LDL.LU R238, [R1+0x378] ;  /* 0x0003780001ee7983 */ /* 0x000ea80000300800 */
[----:B------:R-:W2:Y:S01]  /*368d0*/  LDL.LU R239, [R1+0x37c] ;  /* 0x00037c0001ef7983 */ /* 0x000ea20000300800 */
[----:B------:R-:W-:Y:S03]  /*368e0*/  HMMA.1688.F32.TF32 R240, R24, R148, R240 ;  /* 0x0000009418f0723c */ /* 0x000fe600000810f0 */
[----:B------:R-:W3:Y:S04]  /*368f0*/  LDL.LU R192, [R1+0x350] ;  /* 0x0003500001c07983 */ /* 0x000ee80000300800 */
[----:B------:R-:W3:Y:S04]  /*36900*/  LDL.LU R193, [R1+0x354] ;  /* 0x0003540001c17983 */ /* 0x000ee80000300800 */
[----:B------:R-:W3:Y:S04]  /*36910*/  LDL.LU R194, [R1+0x358] ;  /* 0x0003580001c27983 */ /* 0x000ee80000300800 */
[----:B------:R-:W3:Y:S04]  /*36920*/  LDL.LU R195, [R1+0x35c] ;  /* 0x00035c0001c37983 */ /* 0x000ee80000300800 */
[----:B------:R-:W1:Y:S04]  /*36930*/  LDL.LU R180, [R1+0x2a0] ;  /* 0x0002a00001b47983 */ /* 0x000e680000300800 */
[----:B------:R-:W1:Y:S01]  /*36940*/  LDL.LU R181, [R1+0x2a4] ;  /* 0x0002a40001b57983 */ /* 0x000e620000300800 */
[----:B------:R-:W-:-:S03]  /*36950*/  MOV R106, R84 ;  /* 0x00000054006a7202 */ /* 0x000fc60000000f00 */
[----:B------:R-:W1:Y:S01]  /*36960*/  LDL.LU R182, [R1+0x2a8] ;  /* 0x0002a80001b67983 */ /* 0x000e620000300800 */
[----:B------:R-:W-:-:S03]  /*36970*/  IMAD.MOV.U32 R107, RZ, RZ, R85 ;  /* 0x000000ffff6b7224 */ /* 0x000fc600078e0055 */
[----:B------:R-:W1:Y:S01]  /*36980*/  LDL.LU R183, [R1+0x2ac] ;  /* 0x0002ac0001b77983 */ /* 0x000e620000300800 */
[----:B------:R-:W-:-:S03]  /*36990*/  MOV R84, R74 ;  /* 0x0000004a00547202 */ /* 0x000fc60000000f00 */
[----:B------:R-:W3:Y:S01]  /*369a0*/  LDL.LU R164, [R1+0x260] ;  /* 0x0002600001a47983 */ /* 0x000ee20000300800 */
[----:B------:R-:W-:Y:S01]  /*369b0*/  MOV R100, R86 ;  /* 0x0000005600647202 */ /* 0x000fe20000000f00 */
[----:B------:R-:W-:Y:S02]  /*369c0*/  IMAD.MOV.U32 R85, RZ, RZ, R75 ;  /* 0x000000ffff557224 */ /* 0x000fe400078e004b */
[----:B------:R-:W3:Y:S01]  /*369d0*/  LDL.LU R165, [R1+0x264] ;  /* 0x0002640001a57983 */ /* 0x000ee20000300800 */
[----:B------:R-:W-:Y:S01]  /*369e0*/  MOV R74, R60 ;  /* 0x0000003c004a7202 */ /* 0x000fe20000000f00 */
[----:B------:R-:W-:Y:S02]  /*369f0*/  IMAD.MOV.U32 R101, RZ, RZ, R87 ;  /* 0x000000ffff657224 */ /* 0x000fe400078e0057 */
[----:B------:R-:W3:Y:S01]  /*36a00*/  LDL.LU R166, [R1+0x268] ;  /* 0x0002680001a67983 */ /* 0x000ee20000300800 */
[----:B------:R-:W-:Y:S01]  /*36a10*/  MOV R86, R68 ;  /* 0x0000004400567202 */ /* 0x000fe20000000f00 */
[----:B------:R-:W-:-:S02]  /*36a20*/  IMAD.MOV.U32 R75, RZ, RZ, R61 ;  /* 0x000000ffff4b7224 */ /* 0x000fc400078e003d */
[----:B------:R-:W3:Y:S01]  /*36a30*/  LDL.LU R167, [R1+0x26c] ;  /* 0x00026c0001a77983 */ /* 0x000ee20000300800 */
[----:B------:R-:W-:Y:S01]  /*36a40*/  IMAD.MOV.U32 R87, RZ, RZ, R69 ;  /* 0x000000ffff577224 */ /* 0x000fe200078e0045 */
[----:B------:R-:W-:Y:S02]  /*36a50*/  MOV R68, R62 ;  /* 0x0000003e00447202 */ /* 0x000fe40000000f00 */
[----:B------:R-:W3:Y:S01]  /*36a60*/  LDL.LU R60, [R1+0x1a0] ;  /* 0x0001a000013c7983 */ /* 0x000ee20000300800 */
[----:B------:R-:W-:-:S03]  /*36a70*/  IMAD.MOV.U32 R69, RZ, RZ, R63 ;  /* 0x000000ffff457224 */ /* 0x000fc600078e003f */
[----:B------:R-:W3:Y:S04]  /*36a80*/  LDL.LU R61, [R1+0x1a4] ;  /* 0x0001a400013d7983 */ /* 0x000ee80000300800 */
[----:B------:R-:W3:Y:S04]  /*36a90*/  LDL.LU R62, [R1+0x1a8] ;  /* 0x0001a800013e7983 */ /* 0x000ee80000300800 */
[----:B------:R-:W3:Y:S01]  /*36aa0*/  LDL.LU R63, [R1+0x1ac] ;  /* 0x0001ac00013f7983 */ /* 0x000ee20000300800 */
[----:B------:R-:W-:-:S03]  /*36ab0*/  MOV R208, R226 ;  /* 0x000000e200d07202 */ /* 0x000fc60000000f00 */
[----:B------:R-:W-:Y:S01]  /*36ac0*/  STL.64 [R1+0x2208], R242 ;  /* 0x002208f201007387 */ /* 0x000fe20000100a00 */
[----:B------:R-:W-:-:S03]  /*36ad0*/  IMAD.MOV.U32 R209, RZ, RZ, R228 ;  /* 0x000000ffffd17224 */ /* 0x000fc600078e00e4 */
[----:B------:R-:W-:Y:S01]  /*36ae0*/  STL.64 [R1+0x2200], R240 ;  /* 0x002200f001007387 */ /* 0x000fe20000100a00 */
[----:B------:R-:W-:Y:S01]  /*36af0*/  MOV R210, R231 ;  /* 0x000000e700d27202 */ /* 0x000fe20000000f00 */
[----:B------:R-:W-:Y:S01]  /*36b00*/  IMAD.MOV.U32 R211, RZ, RZ, R232 ;  /* 0x000000ffffd37224 */ /* 0x000fe200078e00e8 */
[----:B--2---:R-:W-:-:S15]  /*36b10*/  HMMA.1688.F32.TF32 R236, R24, R144, R236 ;  /* 0x0000009018ec723c */ /* 0x004fde00000810ec */
[----:B------:R-:W-:-:S04]  /*36b20*/  NOP ;  /* 0x0000000000007918 */ /* 0x000fc80000000000 */
[----:B------:R-:W-:Y:S04]  /*36b30*/  STL.64 [R1+0x2218], R238 ;  /* 0x002218ee01007387 */ /* 0x000fe80000100a00 */
[----:B------:R-:W-:Y:S04]  /*36b40*/  STL.64 [R1+0x2210], R236 ;  /* 0x002210ec01007387 */ /* 0x000fe80000100a00 */
[----:B------:R-:W2:Y:S04]  /*36b50*/  LDL.LU R226, [R1+0x22a4] ;  /* 0x0022a40001e27983 */ /* 0x000ea80000300800 */
        /* <DEDUP_REMOVED lines=19> */
[----:B------:R-:W4:Y:S01]  /*36c90*/  LDL.LU R233, [R1+0x2268] ;  /* 0x0022680001e97983 */ /* 0x000f220000300800 */
[----:B-1----:R-:W-:Y:S01]  /*36ca0*/  HMMA.1688.F32.TF32 R28, R56, R152, R180 ;  /* 0x00000098381c723c */ /* 0x002fe200000810b4 */
[----:B--2---:R-:W-:Y:S01]  /*36cb0*/  IMAD.MOV.U32 R191, RZ, RZ, R226 ;  /* 0x000000ffffbf7224 */ /* 0x004fe200078e00e2 */
[----:B---3--:R-:W-:Y:S01]  /*36cc0*/  MOV R190, R228 ;  /* 0x000000e400be7202 */ /* 0x008fe20000000f00 */
[----:B----4-:R-:W-:Y:S01]  /*36cd0*/  IMAD.MOV.U32 R189, RZ, RZ, R231 ;  /* 0x000000ffffbd7224 */ /* 0x010fe200078e00e7 */
[----:B------:R-:W-:-:S02]  /*36ce0*/  MOV R188, R232 ;  /* 0x000000e800bc7202 */ /* 0x000fc40000000f00 */
[----:B------:R-:W2:Y:S04]  /*36cf0*/  LDL.LU R232, [R1+0x2264] ;  /* 0x0022640001e87983 */ /* 0x000ea80000300800 */
[----:B------:R-:W3:Y:S04]  /*36d00*/  LDL.LU R231, [R1+0x2260] ;  /* 0x0022600001e77983 */ /* 0x000ee80000300800 */
[----:B------:R-:W4:Y:S04]  /*36d10*/  LDL.LU R228, [R1+0x225c] ;  /* 0x00225c0001e47983 */ /* 0x000f280000300800 */
[----:B------:R-:W3:Y:S01]  /*36d20*/  LDL.LU R226, [R1+0x2258] ;  /* 0x0022580001e27983 */ /* 0x000ee20000300800 */
[----:B------:R-:W-:Y:S01]  /*36d30*/  IMAD.MOV.U32 R181, RZ, RZ, R230 ;  /* 0x000000ffffb57224 */ /* 0x000fe200078e00e6 */
[----:B------:R-:W-:-:S02]  /*36d40*/  MOV R180, R229 ;  /* 0x000000e500b47202 */ /* 0x000fc40000000f00 */
[----:B------:R-:W3:Y:S04]  /*36d50*/  LDL.LU R229, [R1+0x2254] ;  /* 0x0022540001e57983 */ /* 0x000ee80000300800 */
[----:B------:R-:W3:Y:S01]  /*36d60*/  LDL.LU R230, [R1+0x2250] ;  /* 0x0022500001e67983 */ /* 0x000ee20000300800 */
[----:B------:R-:W-:Y:S01]  /*36d70*/  MOV R182, R224 ;  /* 0x000000e000b67202 */ /* 0x000fe20000000f00 */
[----:B------:R-:W-:Y:S01]  /*36d80*/  HMMA.1688.F32.TF32 R40, R56, R140, R168 ;  /* 0x0000008c3828723c */ /* 0x000fe200000810a8 */
[----:B------:R-:W-:Y:S01]  /*36d90*/  IMAD.MOV.U32 R183, RZ, RZ, R225 ;  /* 0x000000ffffb77224 */ /* 0x000fe200078e00e1 */
[----:B------:R-:W3:Y:S04]  /*36da0*/  LDL.LU R224, [R1+0x224c] ;  /* 0x00224c0001e07983 */ /* 0x000ee80000300800 */
[----:B------:R-:W3:Y:S02]  /*36db0*/  LDL.LU R225, [R1+0x2248] ;  /* 0x0022480001e17983 */ /* 0x000ee40000300800 */
[----:B------:R-:W-:Y:S01]  /*36dc0*/  HMMA.1688.F32.TF32 R16, R24, R132, R44 ;  /* 0x000000841810723c */ /* 0x000fe2000008102c */
[----:B------:R-:W-:Y:S01]  /*36dd0*/  MOV R98, R76 ;  /* 0x0000004c00627202 */ /* 0x000fe20000000f00 */
[----:B------:R-:W-:Y:S01]  /*36de0*/  IMAD.MOV.U32 R99, RZ, RZ, R77 ;  /* 0x000000ffff637224 */ /* 0x000fe200078e004d */
[----:B------:R-:W-:Y:S01]  /*36df0*/  MOV R76, R37 ;  /* 0x00000025004c7202 */ /* 0x000fe20000000f00 */
[----:B------:R-:W-:-:S04]  /*36e00*/  IMAD.MOV.U32 R77, RZ, RZ, R36 ;  /* 0x000000ffff4d7224 */ /* 0x000fc800078e0024 */
[----:B------:R-:W-:Y:S01]  /*36e10*/  HMMA.1688.F32.TF32 R44, R56, R136, R164 ;  /* 0x00000088382c723c */ /* 0x000fe200000810a4 */
[----:B------:R-:W-:Y:S01]  /*36e20*/  MOV R156, R78 ;  /* 0x0000004e009c7202 */ /* 0x000fe20000000f00 */
[----:B------:R-:W-:Y:S01]  /*36e30*/  IMAD.MOV.U32 R157, RZ, RZ, R79 ;  /* 0x000000ffff9d7224 */ /* 0x000fe200078e004f */
[----:B------:R-:W-:Y:S01]  /*36e40*/  MOV R78, R33 ;  /* 0x00000021004e7202 */ /* 0x000fe20000000f00 */
[----:B------:R-:W-:-:S04]  /*36e50*/  IMAD.MOV.U32 R79, RZ, RZ, R32 ;  /* 0x000000ffff4f7224 */ /* 0x000fc800078e0020 */
[----:B------:R-:W-:Y:S01]  /*36e60*/  HMMA.1688.F32.TF32 R36, R56, R144, R172 ;  /* 0x000000903824723c */ /* 0x000fe200000810ac */
[----:B------:R-:W-:Y:S01]  /*36e70*/  MOV R174, R233 ;  /* 0x000000e900ae7202 */ /* 0x000fe20000000f00 */
[----:B------:R-:W-:-:S06]  /*36e80*/  IMAD.MOV.U32 R175, RZ, RZ, R234 ;  /* 0x000000ffffaf7224 */ /* 0x000fcc00078e00ea */
[----:B------:R-:W-:Y:S01]  /*36e90*/  HMMA.1688.F32.TF32 R32, R56, R148, R176 ;  /* 0x000000943820723c */ /* 0x000fe200000810b0 */
[----:B------:R-:W-:Y:S01]  /*36ea0*/  MOV R176, R235 ;  /* 0x000000eb00b07202 */ /* 0x000fe20000000f00 */
[----:B------:R-:W-:Y:S02]  /*36eb0*/  IMAD.MOV.U32 R177, RZ, RZ, R227 ;  /* 0x000000ffffb17224 */ /* 0x000fe400078e00e3 */
[----:B--2---:R-:W-:Y:S02]  /*36ec0*/  IMAD.MOV.U32 R173, RZ, RZ, R232 ;  /* 0x000000ffffad7224 */ /* 0x004fe400078e00e8 */
[----:B----4-:R-:W-:Y:S01]  /*36ed0*/  IMAD.MOV.U32 R169, RZ, RZ, R228 ;  /* 0x000000ffffa97224 */ /* 0x010fe200078e00e4 */
[----:B---3--:R-:W-:Y:S02]  /*36ee0*/  MOV R168, R226 ;  /* 0x000000e200a87202 */ /* 0x008fe40000000f00 */
[----:B------:R-:W2:Y:S04]  /*36ef0*/  LDL.LU R226, [R1+0x2244] ;  /* 0x0022440001e27983 */ /* 0x000ea80000300800 */
[----:B------:R-:W3:Y:S01]  /*36f00*/  LDL.LU R228, [R1+0x2240] ;  /* 0x0022400001e47983 */ /* 0x000ee20000300800 */
[----:B------:R-:W-:-:S02]  /*36f10*/  MOV R172, R231 ;  /* 0x000000e700ac7202 */ /* 0x000fc40000000f00 */
[----:B------:R-:W-:Y:S02]  /*36f20*/  MOV R170, R229 ;  /* 0x000000e500aa7202 */ /* 0x000fe40000000f00 */
[----:B------:R-:W3:Y:S01]  /*36f30*/  LDL.LU R229, [R1+0x223c] ;  /* 0x00223c0001e57983 */ /* 0x000ee20000300800 */
[----:B------:R-:W-:-:S03]  /*36f40*/  IMAD.MOV.U32 R171, RZ, RZ, R230 ;  /* 0x000000ffffab7224 */ /* 0x000fc600078e00e6 */
[----:B------:R-:W3:Y:S04]  /*36f50*/  LDL.LU R230, [R1+0x2238] ;  /* 0x0022380001e67983 */ /* 0x000ee80000300800 */
[----:B------:R-:W4:Y:S04]  /*36f60*/  LDL.LU R164, [R1+0x320] ;  /* 0x0003200001a47983 */ /* 0x000f280000300800 */
[----:B------:R-:W4:Y:S04]  /*36f70*/  LDL.LU R165, [R1+0x324] ;  /* 0x0003240001a57983 */ /* 0x000f280000300800 */
[----:B------:R-:W4:Y:S04]  /*36f80*/  LDL.LU R166, [R1+0x328] ;  /* 0x0003280001a67983 */ /* 0x000f280000300800 */
[----:B------:R-:W4:Y:S04]  /*36f90*/  LDL.LU R167, [R1+0x32c] ;  /* 0x00032c0001a77983 */ /* 0x000f280000300800 */
[----:B------:R-:W3:Y:S04]  /*36fa0*/  LDL.LU R231, [R1+0x2234] ;  /* 0x0022340001e77983 */ /* 0x000ee80000300800 */
[----:B------:R-:W2:Y:S04]  /*36fb0*/  LDL.LU R232, [R1+0x2230] ;  /* 0x0022300001e87983 */ /* 0x000ea80000300800 */
[----:B------:R-:W2:Y:S04]  /*36fc0*/  LDL.LU R233, [R1+0x222c] ;  /* 0x00222c0001e97983 */ /* 0x000ea80000300800 */
[----:B------:R-:W2:Y:S04]  /*36fd0*/  LDL.LU R234, [R1+0x2228] ;  /* 0x0022280001ea7983 */ /* 0x000ea80000300800 */
[----:B------:R-:W2:Y:S04]  /*36fe0*/  LDL.LU R235, [R1+0x2224] ;  /* 0x0022240001eb7983 */ /* 0x000ea80000300800 */
[----:B------:R-:W3:Y:S04]  /*36ff0*/  LDL.LU R227, [R1+0x2220] ;  /* 0x0022200001e37983 */ /* 0x000ee80000300800 */
[----:B------:R-:W3:Y:S04]  /*37000*/  LDL.LU R178, [R1+0x2f8] ;  /* 0x0002f80001b27983 */ /* 0x000ee80000300800 */
[----:B------:R-:W3:Y:S01]  /*37010*/  LDL.LU R179, [R1+0x2fc] ;  /* 0x0002fc0001b37983 */ /* 0x000ee20000300800 */
[----:B------:R-:W-:Y:S01]  /*37020*/  MOV R248, R115 ;  /* 0x0000007300f87202 */ /* 0x000fe20000000f00 */
[----:B------:R-:W-:Y:S01]  /*37030*/  IMAD.MOV.U32 R249, RZ, RZ, R114 ;  /* 0x000000fffff97224 */ /* 0x000fe200078e0072 */
[----:B------:R-:W-:Y:S01]  /*37040*/  MOV R250, R113 ;  /* 0x0000007100fa7202 */ /* 0x000fe20000000f00 */
[----:B------:R-:W-:Y:S01]  /*37050*/  IMAD.MOV.U32 R251, RZ, RZ, R112 ;  /* 0x000000fffffb7224 */ /* 0x000fe200078e0070 */
[----:B------:R-:W-:Y:S01]  /*37060*/  MOV R110, R13 ;  /* 0x0000000d006e7202 */ /* 0x000fe20000000f00 */
[----:B------:R-:W-:Y:S01]  /*37070*/  IMAD.MOV.U32 R111, RZ, RZ, R12 ;  /* 0x000000ffff6f7224 */ /* 0x000fe200078e000c */
[----:B------:R-:W3:Y:S01]  /*37080*/  LDL.LU R212, [R1+0x1e0] ;  /* 0x0001e00001d47983 */ /* 0x000ee20000300800 */
[C---:B------:R-:W-:Y:S03]  /*37090*/  HMMA.1688.F32.TF32 R12, R24.reuse, R136, R192 ;  /* 0x00000088180c723c */ /* 0x040fe600000810c0 */
[----:B------:R-:W-:Y:S04]  /*370a0*/  LDS R192, [R3+UR7+0x18200] ;  /* 0x0182000703c07984 */ /* 0x000fe80008000800 */
[----:B------:R-:W-:Y:S04]  /*370b0*/  LDS R194, [R3+UR7+0x19200] ;  /* 0x0192000703c27984 */ /* 0x000fe80008000800 */
[----:B------:R-:W-:Y:S04]  /*370c0*/  LDS R193, [R7+UR7+0x18200] ;  /* 0x0182000707c17984 */ /* 0x000fe80008000800 */
[----:B------:R-:W1:Y:S04]  /*370d0*/  LDS R195, [R7+UR7+0x19200] ;  /* 0x0192000707c37984 */ /* 0x000e680008000800 */
[----:B------:R-:W3:Y:S04]  /*370e0*/  LDL.LU R213, [R1+0x1e4] ;  /* 0x0001e40001d57983 */ /* 0x000ee80000300800 */
[----:B------:R-:W3:Y:S04]  /*370f0*/  LDL.LU R214, [R1+0x1e8] ;  /* 0x0001e80001d67983 */ /* 0x000ee80000300800 */
[----:B------:R-:W3:Y:S01]  /*37100*/  LDL.LU R215, [R1+0x1ec] ;  /* 0x0001ec0001d77983 */ /* 0x000ee20000300800 */
[C---:B------:R-:W-:Y:S08]  /*37110*/  HMMA.1688.F32.TF32 R8, R24.reuse, R140, R8 ;  /* 0x0000008c1808723c */ /* 0x040ff00000081008 */
[----:B------:R-:W-:Y:S01]  /*37120*/  HMMA.1688.F32.TF32 R24, R24, R124, R184 ;  /* 0x0000007c1818723c */ /* 0x000fe200000810b8 */
[----:B------:R-:W-:Y:S01]  /*37130*/  MOV R184, R119 ;  /* 0x0000007700b87202 */ /* 0x000fe20000000f00 */
[----:B------:R-:W-:Y:S01]  /*37140*/  IMAD.MOV.U32 R185, RZ, RZ, R118 ;  /* 0x000000ffffb97224 */ /* 0x000fe200078e0076 */
[----:B------:R-:W-:Y:S01]  /*37150*/  MOV R186, R117 ;  /* 0x0000007500ba7202 */ /* 0x000fe20000000f00 */
[----:B------:R-:W-:-:S04]  /*37160*/  IMAD.MOV.U32 R187, RZ, RZ, R116 ;  /* 0x000000ffffbb7224 */ /* 0x000fc800078e0074 */
[C---:B-1----:R-:W-:Y:S08]  /*37170*/  HMMA.1688.F32.TF32 R168, R192.reuse, R148, R168 ;  /* 0x00000094c0a8723c */ /* 0x042ff000000810a8 */
[C---:B------:R-:W-:Y:S08]  /*37180*/  HMMA.1688.F32.TF32 R172, R192.reuse, R144, R172 ;  /* 0x00000090c0ac723c */ /* 0x040ff000000810ac */
[C---:B------:R-:W-:Y:S08]  /*37190*/  HMMA.1688.F32.TF32 R180, R192.reuse, R136, R180 ;  /* 0x00000088c0b4723c */ /* 0x040ff000000810b4 */
[C---:B------:R-:W-:Y:S08]  /*371a0*/  HMMA.1688.F32.TF32 R184, R192.reuse, R132, R184 ;  /* 0x00000084c0b8723c */ /* 0x040ff000000810b8 */
[----:B------:R-:W-:Y:S08]  /*371b0*/  HMMA.1688.F32.TF32 R188, R192, R128, R188 ;  /* 0x00000080c0bc723c */ /* 0x000ff000000810bc */
[----:B--2---:R-:W-:Y:S01]  /*371c0*/  HMMA.1688.F32.TF32 R112, R120, R132, R232 ;  /* 0x000000847870723c */ /* 0x004fe200000810e8 */
[----:B------:R-:W-:Y:S04]  /*371d0*/  LDS R232, [R3+UR7+0x18280] ;  /* 0x0182800703e87984 */ /* 0x000fe80008000800 */
[----:B------:R-:W-:Y:S04]  /*371e0*/  LDS R234, [R3+UR7+0x19280] ;  /* 0x0192800703ea7984 */ /* 0x000fe80008000800 */
[----:B------:R-:W-:Y:S04]  /*371f0*/  LDS R233, [R7+UR7+0x18280] ;  /* 0x0182800707e97984 */ /* 0x000fe80008000800 */
[----:B------:R-:W1:Y:S02]  /*37200*/  LDS R235, [R7+UR7+0x19280] ;  /* 0x0192800707eb7984 */ /* 0x000e640008000800 */
[C---:B-1----:R-:W-:Y:S08]  /*37210*/  HMMA.1688.F32.TF32 R200, R232.reuse, R148, R200 ;  /* 0x00000094e8c8723c */ /* 0x042ff000000810c8 */
[C---:B------:R-:W-:Y:S11]  /*37220*/  HMMA.1688.F32.TF32 R204, R232.reuse, R144, R204 ;  /* 0x00000090e8cc723c */ /* 0x040ff600000810cc */
[----:B------:R-:W-:Y:S04]  /*37230*/  STL [R1+0x2154], R200 ;  /* 0x002154c801007387 */ /* 0x000fe80000100800 */
[----:B------:R-:W-:Y:S04]  /*37240*/  STL [R1+0x2150], R201 ;  /* 0x002150c901007387 */ /* 0x000fe80000100800 */
[----:B------:R-:W-:Y:S04]  /*37250*/  STL [R1+0x214c], R202 ;  /* 0x00214cca01007387 */ /* 0x000fe80000100800 */
[----:B------:R-:W-:Y:S04]  /*37260*/  STL [R1+0x2148], R203 ;  /* 0x002148cb01007387 */ /* 0x000fe80000100800 */
[----:B------:R-:W2:Y:S04]  /*37270*/  LDL.LU R216, [R1+0x1d0] ;  /* 0x0001d00001d87983 */ /* 0x000ea80000300800 */
[----:B------:R-:W2:Y:S04]  /*37280*/  LDL.LU R217, [R1+0x1d4] ;  /* 0x0001d40001d97983 */ /* 0x000ea80000300800 */
[----:B------:R-:W2:Y:S04]  /*37290*/  LDL.LU R218, [R1+0x1d8] ;  /* 0x0001d80001da7983 */ /* 0x000ea80000300800 */
[----:B------:R-:W2:Y:S01]  /*372a0*/  LDL.LU R219, [R1+0x1dc] ;  /* 0x0001dc0001db7983 */ /* 0x000ea20000300800 */
[----:B------:R-:W-:Y:S03]  /*372b0*/  HMMA.1688.F32.TF32 R208, R232, R140, R208 ;  /* 0x0000008ce8d0723c */ /* 0x000fe600000810d0 */
        /* <DEDUP_REMOVED lines=8> */
[C---:B----4-:R-:W-:Y:S03]  /*37340*/  HMMA.1688.F32.TF32 R164, R192.reuse, R152, R164 ;  /* 0x00000098c0a4723c */ /* 0x050fe600000810a4 */
[----:B------:R-:W-:Y:S04]  /*37350*/  STL [R1+0x2168], R208 ;  /* 0x002168d001007387 */ /* 0x000fe80000100800 */
[----:B------:R-:W-:Y:S01]  /*37360*/  STL [R1+0x2164], R209 ;  /* 0x002164d101007387 */ /* 0x000fe20000100800 */
[C---:B---3--:R-:W-:Y:S03]  /*37370*/  HMMA.1688.F32.TF32 R176, R192.reuse, R140, R176 ;  /* 0x0000008cc0b0723c */ /* 0x048fe600000810b0 */
[----:B------:R-:W-:Y:S04]  /*37380*/  STL [R1+0x2140], R210 ;  /* 0x002140d201007387 */ /* 0x000fe80000100800 */
[----:B------:R-:W-:Y:S01]  /*37390*/  STL [R1+0x213c], R211 ;  /* 0x00213cd301007387 */ /* 0x000fe20000100800 */
[----:B------:R-:W-:Y:S03]  /*373a0*/  HMMA.1688.F32.TF32 R192, R192, R124, R248 ;  /* 0x0000007cc0c0723c */ /* 0x000fe600000810f8 */
[----:B------:R-:W3:Y:S04]  /*373b0*/  LDL.LU R248, [R1+0x170] ;  /* 0x0001700001f87983 */ /* 0x000ee80000300800 */
[----:B------:R-:W3:Y:S04]  /*373c0*/  LDL.LU R249, [R1+0x174] ;  /* 0x0001740001f97983 */ /* 0x000ee80000300800 */
[----:B------:R-:W3:Y:S04]  /*373d0*/  LDL.LU R250, [R1+0x178] ;  /* 0x0001780001fa7983 */ /* 0x000ee80000300800 */
[----:B------:R-:W3:Y:S01]  /*373e0*/  LDL.LU R251, [R1+0x17c] ;  /* 0x00017c0001fb7983 */ /* 0x000ee20000300800 */
[----:B------:R-:W-:Y:S03]  /*373f0*/  HMMA.1688.F32.TF32 R212, R232, R136, R212 ;  /* 0x00000088e8d4723c */ /* 0x000fe600000810d4 */
        /* <DEDUP_REMOVED lines=17> */
[----:B------:R-:W-:Y:S05]  /*37510*/  STL [R1+0x2174], R212 ;  /* 0x002174d401007387 */ /* 0x000fea0000100800 */
[C---:B------:R-:W-:Y:S01]  /*37520*/  HMMA.1688.F32.TF32 R116, R120.reuse, R128, R228 ;  /* 0x000000807874723c */ /* 0x040fe200000810e4 */
[----:B------:R-:W-:Y:S07]  /*37530*/  STL [R1+0x2170], R213 ;  /* 0x002170d501007387 */ /* 0x000fee0000100800 */
[----:B------:R-:W-:Y:S01]  /*37540*/  HMMA.1688.F32.TF32 R120, R120, R124, R224 ;  /* 0x0000007c7878723c */ /* 0x000fe200000810e0 */
[----:B------:R-:W-:Y:S04]  /*37550*/  STL [R1+0x216c], R214 ;  /* 0x00216cd601007387 */ /* 0x000fe80000100800 */
[----:B------:R-:W-:Y:S03]  /*37560*/  STL [R1+0x2138], R215 ;  /* 0x002138d701007387 */ /* 0x000fe60000100800 */
[C---:B------:R-:W-:Y:S08]  /*37570*/  HMMA.1688.F32.TF32 R196, R232.reuse, R152, R196 ;  /* 0x00000098e8c4723c */ /* 0x040ff000000810c4 */
[C---:B--2---:R-:W-:Y:S01]  /*37580*/  HMMA.1688.F32.TF32 R224, R232.reuse, R132, R216 ;  /* 0x00000084e8e0723c */ /* 0x044fe200000810d8 */
[----:B------:R-:W2:Y:S04]  /*37590*/  LDL.LU R216, [R1+0x130] ;  /* 0x0001300001d87983 */ /* 0x000ea80000300800 */
[----:B------:R-:W2:Y:S04]  /*375a0*/  LDL.LU R217, [R1+0x134] ;  /* 0x0001340001d97983 */ /* 0x000ea80000300800 */
[----:B------:R-:W2:Y:S04]  /*375b0*/  LDL.LU R218, [R1+0x138] ;  /* 0x0001380001da7983 */ /* 0x000ea80000300800 */
[----:B------:R-:W2:Y:S01]  /*375c0*/  LDL.LU R219, [R1+0x13c] ;  /* 0x00013c0001db7983 */ /* 0x000ea20000300800 */
[C---:B------:R-:W-:Y:S05]  /*375d0*/  HMMA.1688.F32.TF32 R228, R232.reuse, R128, R236 ;  /* 0x00000080e8e4723c */ /* 0x040fea00000810ec */
        /* <DEDUP_REMOVED lines=8> */
[----:B---3--:R-:W-:Y:S03]  /*37660*/  HMMA.1688.F32.TF32 R232, R232, R124, R248 ;  /* 0x0000007ce8e8723c */ /* 0x008fe600000810f8 */
[----:B------:R-:W3:Y:S04]  /*37670*/  LDL.LU R248, [R1+0x120] ;  /* 0x0001200001f87983 */ /* 0x000ee80000300800 */
[----:B------:R-:W3:Y:S04]  /*37680*/  LDL.LU R249, [R1+0x124] ;  /* 0x0001240001f97983 */ /* 0x000ee80000300800 */
[----:B------:R-:W3:Y:S04]  /*37690*/  LDL.LU R250, [R1+0x128] ;  /* 0x0001280001fa7983 */ /* 0x000ee80000300800 */
[----:B------:R-:W3:Y:S01]  /*376a0*/  LDL.LU R251, [R1+0x12c] ;  /* 0x00012c0001fb7983 */ /* 0x000ee20000300800 */
        /* <DEDUP_REMOVED lines=11> */
[----:B------:R-:W4:Y:S04]  /*37760*/  LDS R159, [R7+UR7+0x19300] ;  /* 0x01930007079f7984 */ /* 0x000f280008000800 */
[----:B------:R-:W-:Y:S04]  /*37770*/  STL [R1+0x21a0], R232 ;  /* 0x0021a0e801007387 */ /* 0x000fe80000100800 */
[----:B------:R-:W-:Y:S04]  /*37780*/  STL [R1+0x219c], R233 ;  /* 0x00219ce901007387 */ /* 0x000fe80000100800 */
[----:B------:R-:W-:Y:S04]  /*37790*/  STL [R1+0x2198], R234 ;  /* 0x002198ea01007387 */ /* 0x000fe80000100800 */
[----:B------:R-:W-:Y:S01]  /*377a0*/  STL [R1+0x2194], R235 ;  /* 0x002194eb01007387 */ /* 0x000fe20000100800 */
[C---:B----4-:R-:W-:Y:S08]  /*377b0*/  HMMA.1688.F32.TF32 R200, R156.reuse, R148, R244 ;  /* 0x000000949cc8723c */ /* 0x050ff000000810f4 */
[C---:B------:R-:W-:Y:S08]  /*377c0*/  HMMA.1688.F32.TF32 R208, R156.reuse, R152, R240 ;  /* 0x000000989cd0723c */ /* 0x040ff000000810f0 */
[----:B------:R-:W-:Y:S03]  /*377d0*/  HMMA.1688.F32.TF32 R220, R156, R144, R220 ;  /* 0x000000909cdc723c */ /* 0x000fe600000810dc */
[----:B------:R-:W-:Y:S01]  /*377e0*/  MOV R204, R200 ;  /* 0x000000c800cc7202 */ /* 0x000fe20000000f00 */
[----:B------:R-:W-:Y:S01]  /*377f0*/  IMAD.MOV.U32 R205, RZ, RZ, R201 ;  /* 0x000000ffffcd7224 */ /* 0x000fe200078e00c9 */
[----:B------:R-:W-:Y:S01]  /*37800*/  MOV R206, R202 ;  /* 0x000000ca00ce7202 */ /* 0x000fe20000000f00 */
[----:B------:R-:W-:-:S05]  /*37810*/  IMAD.MOV.U32 R200, RZ, RZ, R203 ;  /* 0x000000ffffc87224 */ /* 0x000fca00078e00cb */
[----:B------:R1:W-:Y:S04]  /*37820*/  STL.64 [R1+0x20], R208 ;  /* 0x000020d001007387 */ /* 0x0003e80000100a00 */
[----:B------:R4:W-:Y:S04]  /*37830*/  STL.64 [R1+0x28], R210 ;  /* 0x000028d201007387 */ /* 0x0009e80000100a00 */
        /* <DEDUP_REMOVED lines=16> */
[----:B--2---:R-:W-:Y:S03]  /*37940*/  HMMA.1688.F32.TF32 R216, R156, R140, R216 ;  /* 0x0000008c9cd8723c */ /* 0x004fe600000810d8 */
[----:B------:R-:W2:Y:S01]  /*37950*/  LDL.LU R246, [R1+0xe8] ;  /* 0x0000e80001f67983 */ /* 0x000ea20000300800 */
[----:B-1----:R-:W-:-:S03]  /*37960*/  MOV R208, R222 ;  /* 0x000000de00d07202 */ /* 0x002fc60000000f00 */
[----:B------:R-:W2:Y:S01]  /*37970*/  LDL.LU R247, [R1+0xec] ;  /* 0x0000ec0001f77983 */ /* 0x000ea20000300800 */
[----:B------:R-:W-:-:S03]  /*37980*/  IMAD.MOV.U32 R209, RZ, RZ, R223 ;  /* 0x000000ffffd17224 */ /* 0x000fc600078e00df */
[----:B------:R-:W2:Y:S04]  /*37990*/  LDL.LU R220, [R1+0x60] ;  /* 0x0000600001dc7983 */ /* 0x000ea80000300800 */
[----:B------:R-:W2:Y:S04]  /*379a0*/  LDL.LU R221, [R1+0x64] ;  /* 0x0000640001dd7983 */ /* 0x000ea80000300800 */
[----:B------:R-:W2:Y:S01]  /*379b0*/  LDL.LU R222, [R1+0x68] ;  /* 0x0000680001de7983 */ /* 0x000ea20000300800 */
[----:B------:R-:W-:Y:S01]  /*379c0*/  MOV R201, R216 ;  /* 0x000000d800c97202 */ /* 0x000fe20000000f00 */
[----:B------:R-:W-:Y:S01]  /*379d0*/  IMAD.MOV.U32 R202, RZ, RZ, R217 ;  /* 0x000000ffffca7224 */ /* 0x000fe200078e00d9 */
[----:B------:R-:W-:Y:S01]  /*379e0*/  MOV R203, R218 ;  /* 0x000000da00cb7202 */ /* 0x000fe20000000f00 */
[----:B------:R-:W-:Y:S01]  /*379f0*/  IMAD.MOV.U32 R207, RZ, RZ, R219 ;  /* 0x000000ffffcf7224 */ /* 0x000fe200078e00db */
[----:B------:R-:W2:Y:S01]  /*37a00*/  LDL.LU R223, [R1+0x6c] ;  /* 0x00006c0001df7983 */ /* 0x000ea20000300800 */
[----:B---3--:R-:W-:-:S15]  /*37a10*/  HMMA.1688.F32.TF32 R216, R156, R136, R248 ;  /* 0x000000889cd8723c */ /* 0x008fde00000810f8 */
[----:B------:R-:W-:-:S04]  /*37a20*/  NOP ;  /* 0x0000000000007918 */ /* 0x000fc80000000000 */
[----:B------:R-:W-:Y:S01]  /*37a30*/  MOV R224, R216 ;  /* 0x000000d800e07202 */ /* 0x000fe20000000f00 */
[----:B------:R-:W-:Y:S01]  /*37a40*/  IMAD.MOV.U32 R225, RZ, RZ, R217 ;  /* 0x000000ffffe17224 */ /* 0x000fe200078e00d9 */
[----:B------:R-:W3:Y:S01]  /*37a50*/  LDL.LU R216, [R1+0x30] ;  /* 0x0000300001d87983 */ /* 0x000ee20000300800 */
[----:B------:R-:W-:Y:S01]  /*37a60*/  MOV R226, R218 ;  /* 0x000000da00e27202 */ /* 0x000fe20000000f00 */
[----:B------:R-:W-:Y:S02]  /*37a70*/  IMAD.MOV.U32 R212, RZ, RZ, R219 ;  /* 0x000000ffffd47224 */ /* 0x000fe400078e00db */
[----:B------:R-:W3:Y:S04]  /*37a80*/  LDL.LU R217, [R1+0x34] ;  /* 0x0000340001d97983 */ /* 0x000ee80000300800 */
[----:B------:R-:W3:Y:S04]  /*37a90*/  LDL.LU R218, [R1+0x38] ;  /* 0x0000380001da7983 */ /* 0x000ee80000300800 */
[----:B------:R-:W3:Y:S04]  /*37aa0*/  LDL.LU R219, [R1+0x3c] ;  /* 0x00003c0001db7983 */ /* 0x000ee80000300800 */
[----:B------:R-:W3:Y:S04]  /*37ab0*/  LDL.LU R248, [R1+0x10] ;  /* 0x0000100001f87983 */ /* 0x000ee80000300800 */
[----:B------:R-:W3:Y:S04]  /*37ac0*/  LDL.LU R249, [R1+0x14] ;  /* 0x0000140001f97983 */ /* 0x000ee80000300800 */
[----:B------:R-:W3:Y:S01]  /*37ad0*/  LDL.LU R250, [R1+0x18] ;  /* 0x0000180001fa7983 */ /* 0x000ee20000300800 */
[C---:B------:R-:W-:Y:S08]  /*37ae0*/  HMMA.1688.F32.TF32 R48, R56.reuse, R132, R48 ;  /* 0x000000843830723c */ /* 0x040ff00000081030 */
[C---:B------:R-:W-:Y:S08]  /*37af0*/  HMMA.1688.F32.TF32 R52, R56.reuse, R128, R52 ;  /* 0x000000803834723c */ /* 0x040ff00000081034 */
[----:B------:R-:W-:Y:S01]  /*37b00*/  HMMA.1688.F32.TF32 R56, R56, R124, R160 ;  /* 0x0000007c3838723c */ /* 0x000fe200000810a0 */
[----:B------:R-:W-:Y:S04]  /*37b10*/  LDS R160, [R3+UR7+0x18380] ;  /* 0x0183800703a07984 */ /* 0x000fe80008000800 */
[----:B------:R-:W-:Y:S04]  /*37b20*/  LDS R162, [R3+UR7+0x19380] ;  /* 0x0193800703a27984 */ /* 0x000fe80008000800 */
[----:B------:R-:W-:Y:S04]  /*37b30*/  LDS R161, [R7+UR7+0x18380] ;  /* 0x0183800707a17984 */ /* 0x000fe80008000800 */
[----:B------:R-:W2:Y:S01]  /*37b40*/  LDS R163, [R7+UR7+0x19380] ;  /* 0x0193800707a37984 */ /* 0x000ea20008000800 */
[----:B------:R-:W-:Y:S01]  /*37b50*/  MOV R251, R252 ;  /* 0x000000fc00fb7202 */ /* 0x000fe20000000f00 */
[C---:B----4-:R-:W-:Y:S08]  /*37b60*/  HMMA.1688.F32.TF32 R232, R156.reuse, R132, R228 ;  /* 0x000000849ce8723c */ /* 0x050ff000000810e4 */
[C---:B------:R-:W-:Y:S08]  /*37b70*/  HMMA.1688.F32.TF32 R236, R156.reuse, R128, R236 ;  /* 0x000000809cec723c */ /* 0x040ff000000810ec */
[----:B------:R-:W-:Y:S03]  /*37b80*/  HMMA.1688.F32.TF32 R156, R156, R124, R240 ;  /* 0x0000007c9c9c723c */ /* 0x000fe600000810f0 */
[----:B------:R-:W-:Y:S01]  /*37b90*/  IMAD.MOV.U32 R230, RZ, RZ, R234 ;  /* 0x000000ffffe67224 */ /* 0x000fe200078e00ea */
[----:B------:R-:W-:Y:S01]  /*37ba0*/  MOV R231, R235 ;  /* 0x000000eb00e77202 */ /* 0x000fe20000000f00 */
[----:B------:R-:W-:Y:S01]  /*37bb0*/  IMAD.MOV.U32 R228, RZ, RZ, R232 ;  /* 0x000000ffffe47224 */ /* 0x000fe200078e00e8 */
[----:B------:R-:W-:-:S05]  /*37bc0*/  MOV R229, R233 ;  /* 0x000000e900e57202 */ /* 0x000fca0000000f00 */
[----:B------:R-:W-:Y:S01]  /*37bd0*/  IMAD.MOV.U32 R234, RZ, RZ, R238 ;  /* 0x000000ffffea7224 */ /* 0x000fe200078e00ee */
[----:B------:R-:W-:Y:S01]  /*37be0*/  MOV R235, R239 ;  /* 0x000000ef00eb7202 */ /* 0x000fe20000000f00 */
[----:B------:R-:W-:Y:S01]  /*37bf0*/  IMAD.MOV.U32 R232, RZ, RZ, R236 ;  /* 0x000000ffffe87224 */ /* 0x000fe200078e00ec */
[----:B------:R-:W-:Y:S01]  /*37c00*/  MOV R233, R237 ;  /* 0x000000ed00e97202 */ /* 0x000fe20000000f00 */
[----:B------:R-:W4:Y:S04]  /*37c10*/  LDL.LU.64 R238, [R1+0x2218] ;  /* 0x0022180001ee7983 */ /* 0x000f280000300a00 */
[----:B------:R-:W4:Y:S04]  /*37c20*/  LDL.LU.64 R236, [R1+0x2210] ;  /* 0x0022100001ec7983 */ /* 0x000f280000300a00 */
[----:B------:R-:W4:Y:S01]  /*37c30*/  LDL.LU.64 R242, [R1+0x2208] ;  /* 0x0022080001f27983 */ /* 0x000f220000300a00 */
[----:B------:R-:W-:Y:S01]  /*37c40*/  IMAD.MOV.U32 R215, RZ, RZ, R158 ;  /* 0x000000ffffd77224 */ /* 0x000fe200078e009e */
[----:B------:R-:W-:-:S02]  /*37c50*/  MOV R227, R159 ;  /* 0x0000009f00e37202 */ /* 0x000fc40000000f00 */
[----:B------:R-:W4:Y:S01]  /*37c60*/  LDL.LU.64 R240, [R1+0x2200] ;  /* 0x0022000001f07983 */ /* 0x000f220000300a00 */
[----:B------:R-:W-:Y:S01]  /*37c70*/  IMAD.MOV.U32 R210, RZ, RZ, R156 ;  /* 0x000000ffffd27224 */ /* 0x000fe200078e009c */
[----:B------:R-:W-:Y:S01]  /*37c80*/  MOV R211, R157 ;  /* 0x0000009d00d37202 */ /* 0x000fe20000000f00 */
[----:B------:R-:W-:Y:S01]  /*37c90*/  IMAD.MOV.U32 R158, RZ, RZ, R2 ;  /* 0x000000ffff9e7224 */ /* 0x000fe200078e0002 */
[----:B------:R-:W-:Y:S01]  /*37ca0*/  MOV R159, R0 ;  /* 0x00000000009f7202 */ /* 0x000fe20000000f00 */
[----:B------:R-:W-:Y:S01]  /*37cb0*/  IMAD.MOV.U32 R156, RZ, RZ, R5 ;  /* 0x000000ffff9c7224 */ /* 0x000fe200078e0005 */
[----:B------:R-:W-:Y:S01]  /*37cc0*/  MOV R157, R4 ;  /* 0x00000004009d7202 */ /* 0x000fe20000000f00 */
[C---:B--2---:R-:W-:Y:S08]  /*37cd0*/  HMMA.1688.F32.TF32 R244, R160.reuse, R152, R244 ;  /* 0x00000098a0f4723c */ /* 0x044ff000000810f4 */
[C---:B------:R-:W-:Y:S11]  /*37ce0*/  HMMA.1688.F32.TF32 R220, R160.reuse, R148, R220 ;  /* 0x00000094a0dc723c */ /* 0x040ff600000810dc */
[----:B------:R-:W-:Y:S01]  /*37cf0*/  IMAD.MOV.U32 R153, RZ, RZ, R246 ;  /* 0x000000ffff997224 */ /* 0x000fe200078e00f6 */
[----:B------:R-:W-:Y:S01]  /*37d00*/  MOV R152, R247 ;  /* 0x000000f700987202 */ /* 0x000fe20000000f00 */
[----:B------:R-:W-:Y:S01]  /*37d10*/  IMAD.MOV.U32 R147, RZ, RZ, R244 ;  /* 0x000000ffff937224 */ /* 0x000fe200078e00f4 */
[----:B------:R-:W-:Y:S01]  /*37d20*/  MOV R146, R245 ;  /* 0x000000f500927202 */ /* 0x000fe20000000f00 */
[----:B------:R-:W2:Y:S04]  /*37d30*/  LDL.LU.64 R246, [R1+0x21f8] ;  /* 0x0021f80001f67983 */ /* 0x000ea80000300a00 */
[----:B------:R-:W2:Y:S01]  /*37d40*/  LDL.LU.64 R244, [R1+0x21f0] ;  /* 0x0021f00001f47983 */ /* 0x000ea20000300a00 */
[----:B------:R-:W-:Y:S01]  /*37d50*/  IMAD.MOV.U32 R2, RZ, RZ, R222 ;  /* 0x000000ffff027224 */ /* 0x000fe200078e00de */
[----:B------:R-:W-:Y:S01]  /*37d60*/  MOV R0, R223 ;  /* 0x000000df00007202 */ /* 0x000fe20000000f00 */
[----:B------:R-:W-:Y:S01]  /*37d70*/  IMAD.MOV.U32 R5, RZ, RZ, R220 ;  /* 0x000000ffff057224 */ /* 0x000fe200078e00dc */
[----:B------:R-:W-:Y:S01]  /*37d80*/  MOV R4, R221 ;  /* 0x000000dd00047202 */ /* 0x000fe20000000f00 */
[----:B------:R-:W2:Y:S04]  /*37d90*/  LDL.LU.64 R222, [R1+0x21e8] ;  /* 0x0021e80001de7983 */ /* 0x000ea80000300a00 */
[----:B------:R-:W2:Y:S01]  /*37da0*/  LDL.LU.64 R220, [R1+0x21e0] ;  /* 0x0021e00001dc7983 */ /* 0x000ea20000300a00 */
[C---:B---3--:R-:W-:Y:S08]  /*37db0*/  HMMA.1688.F32.TF32 R216, R160.reuse, R144, R216 ;  /* 0x00000090a0d8723c */ /* 0x048ff000000810d8 */
[C---:B------:R-:W-:Y:S11]  /*37dc0*/  HMMA.1688.F32.TF32 R248, R160.reuse, R140, R248 ;  /* 0x0000008ca0f8723c */ /* 0x040ff600000810f8 */
[----:B------:R-:W-:Y:S01]  /*37dd0*/  IMAD.MOV.U32 R145, RZ, RZ, R218 ;  /* 0x000000ffff917224 */ /* 0x000fe200078e00da */
[----:B------:R-:W-:Y:S01]  /*37de0*/  MOV R144, R219 ;  /* 0x000000db00907202 */ /* 0x000fe20000000f00 */
[----:B------:R-:W-:Y:S01]  /*37df0*/  IMAD.MOV.U32 R143, RZ, RZ, R216 ;  /* 0x000000ffff8f7224 */ /* 0x000fe200078e00d8 */
[----:B------:R-:W-:Y:S01]  /*37e00*/  MOV R142, R217 ;  /* 0x000000d9008e7202 */ /* 0x000fe20000000f00 */
[----:B------:R-:W3:Y:S04]  /*37e10*/  LDL.LU.64 R218, [R1+0x21d8] ;  /* 0x0021d80001da7983 */ /* 0x000ee80000300a00 */
[----:B------:R-:W3:Y:S01]  /*37e20*/  LDL.LU.64 R216, [R1+0x21d0] ;  /* 0x0021d00001d87983 */ /* 0x000ee20000300a00 */
[----:B------:R-:W-:Y:S01]  /*37e30*/  IMAD.MOV.U32 R252, RZ, RZ, R250 ;  /* 0x000000fffffc7224 */ /* 0x000fe200078e00fa */
[----:B------:R-:W-:Y:S01]  /*37e40*/  MOV R6, R251 ;  /* 0x000000fb00067202 */ /* 0x000fe20000000f00 */
[----:B------:R-:W-:Y:S01]  /*37e50*/  IMAD.MOV.U32 R139, RZ, RZ, R248 ;  /* 0x000000ffff8b7224 */ /* 0x000fe200078e00f8 */
[----:B------:R-:W-:Y:S01]  /*37e60*/  MOV R138, R249 ;  /* 0x000000f9008a7202 */ /* 0x000fe20000000f00 */
[----:B------:R-:W2:Y:S04]  /*37e70*/  LDL.LU.64 R250, [R1+0x21c8] ;  /* 0x0021c80001fa7983 */ /* 0x000ea80000300a00 */
[----:B------:R-:W2:Y:S01]  /*37e80*/  LDL.LU.64 R248, [R1+0x21c0] ;  /* 0x0021c00001f87983 */ /* 0x000ea20000300a00 */
[----:B------:R-:W-:-:S15]  /*37e90*/  HMMA.1688.F32.TF32 R156, R160, R136, R156 ;  /* 0x00000088a09c723c */ /* 0x000fde000008109c */
[----:B------:R-:W-:-:S04]  /*37ea0*/  NOP ;  /* 0x0000000000007918 */ /* 0x000fc80000000000 */
[----:B------:R-:W-:Y:S01]  /*37eb0*/  IMAD.MOV.U32 R149, RZ, RZ, R158 ;  /* 0x000000ffff957224 */ /* 0x000fe200078e009e */
[----:B------:R-:W-:Y:S01]  /*37ec0*/  MOV R148, R159 ;  /* 0x0000009f00947202 */ /* 0x000fe20000000f00 */
[----:B------:R-:W-:Y:S01]  /*37ed0*/  IMAD.MOV.U32 R137, RZ, RZ, R156 ;  /* 0x000000ffff897224 */ /* 0x000fe200078e009c */
[----:B------:R-:W-:Y:S01]  /*37ee0*/  MOV R136, R157 ;  /* 0x0000009d00887202 */ /* 0x000fe20000000f00 */
[----:B------:R-:W-:Y:S01]  /*37ef0*/  IMAD.MOV.U32 R140, RZ, RZ, R143 ;  /* 0x000000ffff8c7224 */ /* 0x000fe200078e008f */
[----:B------:R-:W-:Y:S01]  /*37f00*/  MOV R141, R142 ;  /* 0x0000008e008d7202 */ /* 0x000fe20000000f00 */
[C---:B---3--:R-:W-:Y:S08]  /*37f10*/  HMMA.1688.F32.TF32 R216, R160.reuse, R128, R216 ;  /* 0x00000080a0d8723c */ /* 0x048ff000000810d8 */
[C---:B--2---:R-:W-:Y:S11]  /*37f20*/  HMMA.1688.F32.TF32 R248, R160.reuse, R132, R248 ;  /* 0x00000084a0f8723c */ /* 0x044ff600000810f8 */
[----:B------:R-:W-:Y:S01]  /*37f30*/  IMAD.MOV.U32 R157, RZ, RZ, R218 ;  /* 0x000000ffff9d7224 */ /* 0x000fe200078e00da */
[----:B------:R-:W-:Y:S01]  /*37f40*/  MOV R156, R219 ;  /* 0x000000db009c7202 */ /* 0x000fe20000000f00 */
[----:B------:R-:W-:Y:S01]  /*37f50*/  HMMA.1688.F32.TF32 R160, R160, R124, R220 ;  /* 0x0000007ca0a0723c */ /* 0x000fe200000810dc */
[----:B------:R-:W-:Y:S01]  /*37f60*/  IMAD.MOV.U32 R142, RZ, RZ, R217 ;  /* 0x000000ffff8e7224 */ /* 0x000fe200078e00d9 */
[----:B------:R-:W-:Y:S01]  /*37f70*/  MOV R143, R216 ;  /* 0x000000d8008f7202 */ /* 0x000fe20000000f00 */
[----:B------:R-:W-:Y:S01]  /*37f80*/  IMAD.MOV.U32 R124, RZ, RZ, R157 ;  /* 0x000000ffff7c7224 */ /* 0x000fe200078e009d */
[----:B------:R-:W-:Y:S01]  /*37f90*/  MOV R125, R156 ;  /* 0x0000009c007d7202 */ /* 0x000fe20000000f00 */
[----:B------:R-:W-:Y:S04]  /*37fa0*/  LDS R157, [R7+UR7+0x1a000] ;  /* 0x01a00007079d7984 */ /* 0x000fe80008000800 */
[----:B------:R-:W-:Y:S01]  /*37fb0*/  LDS R156, [R3+UR7+0x1a000] ;  /* 0x01a00007039c7984 */ /* 0x000fe20008000800 */
[----:B------:R-:W-:Y:S01]  /*37fc0*/  IMAD.MOV.U32 R159, RZ, RZ, R248 ;  /* 0x000000ffff9f7224 */ /* 0x000fe200078e00f8 */
[----:B------:R-:W-:Y:S01]  /*37fd0*/  MOV R158, R249 ;  /* 0x000000f9009e7202 */ /* 0x000fe20000000f00 */
[----:B------:R-:W-:Y:S01]  /*37fe0*/  IMAD.MOV.U32 R133, RZ, RZ, R250 ;  /* 0x000000ffff857224 */ /* 0x000fe200078e00fa */
[----:B------:R-:W-:Y:S01]  /*37ff0*/  MOV R132, R251 ;  /* 0x000000fb00847202 */ /* 0x000fe20000000f00 */
[----:B------:R-:W-:Y:S01]  /*38000*/  IMAD.MOV.U32 R128, RZ, RZ, R159 ;  /* 0x000000ffff807224 */ /* 0x000fe200078e009f */
[----:B------:R-:W-:Y:S01]  /*38010*/  MOV R129, R158 ;  /* 0x0000009e00817202 */ /* 0x000fe20000000f00 */
[----:B------:R-:W-:Y:S04]  /*38020*/  LDS R159, [R7+UR7+0x1b000] ;  /* 0x01b00007079f7984 */ /* 0x000fe80008000800 */
[----:B------:R-:W1:Y:S01]  /*38030*/  LDS R158, [R3+UR7+0x1b000] ;  /* 0x01b00007039e7984 */ /* 0x000e620008000800 */
        /* <DEDUP_REMOVED lines=12> */
[----:B------:R-:W-:Y:S04]  /*38100*/  LDS R162, [R3+UR7+0x1b080] ;  /* 0x01b0800703a27984 */ /* 0x000fe80008000800 */
[----:B------:R-:W-:Y:S04]  /*38110*/  LDS R160, [R3+UR7+0x1a080] ;  /* 0x01a0800703a07984 */ /* 0x000fe80008000800 */
[----:B------:R-:W-:Y:S04]  /*38120*/  LDS R161, [R7+UR7+0x1a080] ;  /* 0x01a0800707a17984 */ /* 0x000fe80008000800 */
[----:B------:R-:W2:Y:S04]  /*38130*/  LDS R163, [R7+UR7+0x1b080] ;  /* 0x01b0800707a37984 */ /* 0x000ea80008000800 */
[----:B------:R-:W-:Y:S04]  /*38140*/  LDS R216, [R3+UR7+0x1a100] ;  /* 0x01a1000703d87984 */ /* 0x000fe80008000800 */
[----:B------:R-:W-:Y:S04]  /*38150*/  LDS R218, [R3+UR7+0x1b100] ;  /* 0x01b1000703da7984 */ /* 0x000fe80008000800 */
[----:B------:R-:W-:Y:S01]  /*38160*/  LDS R217, [R7+UR7+0x1a100] ;  /* 0x01a1000707d97984 */ /* 0x000fe20008000800 */
[C---:B-1----:R-:W-:Y:S03]  /*38170*/  HMMA.1688.F32.TF32 R244, R156.reuse, R154, R244 ;  /* 0x0000009a9cf4723c */ /* 0x042fe600000810f4 */
[----:B------:R-:W1:Y:S04]  /*38180*/  LDS R219, [R7+UR7+0x1b100] ;  /* 0x01b1000707db7984 */ /* 0x000e680008000800 */
[----:B------:R-:W-:Y:S01]  /*38190*/  LDS R220, [R3+UR7+0x1a180] ;  /* 0x01a1800703dc7984 */ /* 0x000fe20008000800 */
[----:B----4-:R-:W-:Y:S03]  /*381a0*/  HMMA.1688.F32.TF32 R240, R156, R150, R240 ;  /* 0x000000969cf0723c */ /* 0x010fe600000810f0 */
[----:B------:R-:W-:Y:S04]  /*381b0*/  LDS R222, [R3+UR7+0x1b180] ;  /* 0x01b1800703de7984 */ /* 0x000fe80008000800 */
[----:B------:R-:W-:Y:S04]  /*381c0*/  LDS R221, [R7+UR7+0x1a180] ;  /* 0x01a1800707dd7984 */ /* 0x000fe80008000800 */
[----:B------:R-:W3:Y:S04]  /*381d0*/  LDS R223, [R7+UR7+0x1b180] ;  /* 0x01b1800707df7984 */ /* 0x000ee80008000800 */
[----:B------:R4:W-:Y:S04]  /*381e0*/  STL.64 [R1+0x350], R244 ;  /* 0x000350f401007387 */ /* 0x0009e80000100a00 */
[----:B------:R2:W-:Y:S01]  /*381f0*/  STL.64 [R1+0x358], R246 ;  /* 0x000358f601007387 */ /* 0x0005e20000100a00 */
[----:B----4-:R-:W-:Y:S01]  /*38200*/  IMAD.MOV.U32 R244, RZ, RZ, R138 ;  /* 0x000000fffff47224 */ /* 0x010fe200078e008a */
[----:B------:R-:W-:-:S02]  /*38210*/  MOV R245, R139 ;  /* 0x0000008b00f57202 */ /* 0x000fc40000000f00 */
[----:B------:R-:W4:Y:S01]  /*38220*/  LDL.LU R138, [R1+0x21b8] ;  /* 0x0021b800018a7983 */ /* 0x000f220000300800 */
[----:B--2---:R-:W-:Y:S01]  /*38230*/  IMAD.MOV.U32 R247, RZ, RZ, R142 ;  /* 0x000000fffff77224 */ /* 0x004fe200078e008e */
[----:B------:R-:W-:Y:S02]  /*38240*/  MOV R246, R143 ;  /* 0x0000008f00f67202 */ /* 0x000fe40000000f00 */
[----:B------:R-:W4:Y:S04]  /*38250*/  LDL.LU R139, [R1+0x21b4] ;  /* 0x0021b400018b7983 */ /* 0x000f280000300800 */
[----:B------:R-:W2:Y:S04]  /*38260*/  LDL.LU R142, [R1+0x21b0] ;  /* 0x0021b000018e7983 */ /* 0x000ea80000300800 */
[----:B------:R-:W2:Y:S04]  /*38270*/  LDL.LU R143, [R1+0x21ac] ;  /* 0x0021ac00018f7983 */ /* 0x000ea80000300800 */
[----:B------:R-:W-:Y:S04]  /*38280*/  STL.64 [R1+0x340], R240 ;  /* 0x000340f001007387 */ /* 0x000fe80000100a00 */
[----:B------:R1:W-:Y:S02]  /*38290*/  STL.64 [R1+0x348], R242 ;  /* 0x000348f201007387 */ /* 0x0003e40000100a00 */
[----:B-1----:R-:W-:Y:S01]  /*382a0*/  IMAD.MOV.U32 R243, RZ, RZ, R146 ;  /* 0x000000fffff37224 */ /* 0x002fe200078e0092 */
[----:B------:R-:W-:Y:S01]  /*382b0*/  MOV R242, R147 ;  /* 0x0000009300f27202 */ /* 0x000fe20000000f00 */
[----:B------:R-:W3:Y:S04]  /*382c0*/  LDL.LU R146, [R1+0x21a8] ;  /* 0x0021a80001927983 */ /* 0x000ee80000300800 */
[----:B------:R-:W3:Y:S01]  /*382d0*/  LDL.LU R147, [R1+0x21a4] ;  /* 0x0021a40001937983 */ /* 0x000ee20000300800 */
[C---:B--2---:R-:W-:Y:S08]  /*382e0*/  HMMA.1688.F32.TF32 R8, R156.reuse, R142, R8 ;  /* 0x0000008e9c08723c */ /* 0x044ff00000081008 */
[----:B---3--:R-:W-:-:S15]  /*382f0*/  HMMA.1688.F32.TF32 R236, R156, R146, R236 ;  /* 0x000000929cec723c */ /* 0x008fde00000810ec */
[----:B------:R-:W-:-:S04]  /*38300*/  NOP ;  /* 0x0000000000007918 */ /* 0x000fc80000000000 */
[----:B------:R-:W-:Y:S04]  /*38310*/  STL.64 [R1+0x330], R236 ;  /* 0x000330ec01007387 */ /* 0x000fe80000100a00 */
[----:B------:R4:W-:Y:S04]  /*38320*/  STL.64 [R1+0x338], R238 ;  /* 0x000338ee01007387 */ /* 0x0009e80000100a00 */
[----:B------:R-:W-:Y:S04]  /*38330*/  STL.64 [R1+0x320], R8 ;  /* 0x0003200801007387 */ /* 0x000fe80000100a00 */
[----:B------:R1:W-:Y:S01]  /*38340*/  STL.64 [R1+0x328], R10 ;  /* 0x0003280a01007387 */ /* 0x0003e20000100a00 */
[C---:B----4-:R-:W-:Y:S08]  /*38350*/  HMMA.1688.F32.TF32 R236, R156.reuse, R138, R12 ;  /* 0x0000008a9cec723c */ /* 0x050ff0000008100c */
[C---:B------:R-:W-:Y:S08]  /*38360*/  HMMA.1688.F32.TF32 R12, R156.reuse, R134, R16 ;  /* 0x000000869c0c723c */ /* 0x040ff00000081010 */
[C---:B-1----:R-:W-:Y:S03]  /*38370*/  HMMA.1688.F32.TF32 R8, R156.reuse, R130, R20 ;  /* 0x000000829c08723c */ /* 0x042fe60000081014 */
[----:B------:R-:W-:Y:S04]  /*38380*/  STL.64 [R1+0x310], R236 ;  /* 0x000310ec01007387 */ /* 0x000fe80000100a00 */
[----:B------:R-:W-:Y:S01]  /*38390*/  STL.64 [R1+0x318], R238 ;  /* 0x000318ee01007387 */ /* 0x000fe20000100a00 */
[----:B------:R-:W-:Y:S03]  /*383a0*/  HMMA.1688.F32.TF32 R16, R156, R126, R24 ;  /* 0x0000007e9c10723c */ /* 0x000fe60000081018 */
[----:B------:R-:W-:Y:S04]  /*383b0*/  STL.64 [R1+0x300], R12 ;  /* 0x0003000c01007387 */ /* 0x000fe80000100a00 */
[----:B------:R1:W-:Y:S04]  /*383c0*/  STL.64 [R1+0x308], R14 ;  /* 0x0003080e01007387 */ /* 0x0003e80000100a00 */
        /* <DEDUP_REMOVED lines=20> */
[C---:B-1----:R-:W-:Y:S01]  /*38510*/  HMMA.1688.F32.TF32 R8, R160.reuse, R138, R44 ;  /* 0x0000008aa008723c */ /* 0x042fe2000008102c */
[----:B------:R-:W-:Y:S04]  /*38520*/  STL.64 [R1+0x240], R16 ;  /* 0x0002401001007387 */ /* 0x000fe80000100a00 */
[----:B------:R1:W-:Y:S04]  /*38530*/  STL.64 [R1+0x248], R18 ;  /* 0x0002481201007387 */ /* 0x0003e80000100a00 */
[----:B------:R-:W-:Y:S04]  /*38540*/  STL.64 [R1+0x230], R12 ;  /* 0x0002300c01007387 */ /* 0x000fe80000100a00 */
[----:B------:R-:W-:Y:S01]  /*38550*/  STL.64 [R1+0x238], R14 ;  /* 0x0002380e01007387 */ /* 0x000fe20000100a00 */
[----:B------:R-:W-:Y:S01]  /*38560*/  MOV R31, R231 ;  /* 0x000000e7001f7202 */ /* 0x000fe20000000f00 */
[----:B------:R-:W-:Y:S01]  /*38570*/  IMAD.MOV.U32 R24, RZ, RZ, R224 ;  /* 0x000000ffff187224 */ /* 0x000fe200078e00e0 */
[----:B------:R-:W-:Y:S01]  /*38580*/  MOV R25, R225 ;  /* 0x000000e100197202 */ /* 0x000fe20000000f00 */
[----:B------:R-:W-:Y:S01]  /*38590*/  IMAD.MOV.U32 R26, RZ, RZ, R226 ;  /* 0x000000ffff1a7224 */ /* 0x000fe200078e00e2 */
[----:B------:R-:W-:Y:S01]  /*385a0*/  MOV R27, R212 ;  /* 0x000000d4001b7202 */ /* 0x000fe20000000f00 */
[----:B------:R-:W-:Y:S04]  /*385b0*/  STL.64 [R1+0x220], R8 ;  /* 0x0002200801007387 */ /* 0x000fe80000100a00 */
[----:B------:R2:W-:Y:S01]  /*385c0*/  STL.64 [R1+0x228], R10 ;  /* 0x0002280a01007387 */ /* 0x0005e20000100a00 */
[----:B-1----:R-:W-:Y:S03]  /*385d0*/  HMMA.1688.F32.TF32 R16, R160, R130, R52 ;  /* 0x00000082a010723c */ /* 0x002fe60000081034 */
[----:B------:R-:W-:Y:S04]  /*385e0*/  LDS R36, [R3+UR7+0x1a300] ;  /* 0x01a3000703247984 */ /* 0x000fe80008000800 */
[----:B------:R-:W-:Y:S01]  /*385f0*/  LDS R38, [R3+UR7+0x1b300] ;  /* 0x01b3000703267984 */ /* 0x000fe20008000800 */
[----:B--2---:R-:W-:Y:S03]  /*38600*/  HMMA.1688.F32.TF32 R8, R216, R154, R60 ;  /* 0x0000009ad808723c */ /* 0x004fe6000008103c */
[----:B------:R-:W-:Y:S04]  /*38610*/  LDS R37, [R7+UR7+0x1a300] ;  /* 0x01a3000707257984 */ /* 0x000fe80008000800 */
[----:B------:R-:W1:Y:S01]  /*38620*/  LDS R39, [R7+UR7+0x1b300] ;  /* 0x01b3000707277984 */ /* 0x000e620008000800 */
[----:B------:R-:W-:Y:S03]  /*38630*/  HMMA.1688.F32.TF32 R12, R160, R126, R56 ;  /* 0x0000007ea00c723c */ /* 0x000fe60000081038 */
[----:B------:R-:W-:Y:S01]  /*38640*/  STL [R1+0x20fc], R156 ;  /* 0x0020fc9c01007387 */ /* 0x000fe20000100800 */
[----:B------:R-:W-:Y:S01]  /*38650*/  IMAD.MOV.U32 R240, RZ, RZ, R242 ;  /* 0x000000fffff07224 */ /* 0x000fe200078e00f2 */
[----:B------:R-:W-:-:S02]  /*38660*/  MOV R241, R243 ;  /* 0x000000f300f17202 */ /* 0x000fc40000000f00 */
[----:B------:R-:W-:Y:S04]  /*38670*/  LDS R40, [R3+UR7+0x1a380] ;  /* 0x01a3800703287984 */ /* 0x000fe80008000800 */
[----:B------:R-:W-:Y:S01]  /*38680*/  LDS R42, [R3+UR7+0x1b380] ;  /* 0x01b38007032a7984 */ /* 0x000fe20008000800 */
[----:B------:R-:W-:Y:S01]  /*38690*/  IMAD.MOV.U32 R163, RZ, RZ, R8 ;  /* 0x000000ffffa37224 */ /* 0x000fe200078e0008 */
[----:B------:R-:W-:Y:S01]  /*386a0*/  MOV R162, R9 ;  /* 0x0000000900a27202 */ /* 0x000fe20000000f00 */
[----:B------:R-:W-:Y:S01]  /*386b0*/  IMAD.MOV.U32 R161, RZ, RZ, R10 ;  /* 0x000000ffffa17224 */ /* 0x000fe200078e000a */
[----:B------:R-:W-:Y:S01]  /*386c0*/  MOV R160, R11 ;  /* 0x0000000b00a07202 */ /* 0x000fe20000000f00 */
[----:B------:R-:W-:Y:S01]  /*386d0*/  LDS R41, [R7+UR7+0x1a380] ;  /* 0x01a3800707297984 */ /* 0x000fe20008000800 */
[C---:B------:R-:W-:Y:S03]  /*386e0*/  HMMA.1688.F32.TF32 R8, R216.reuse, R146, R68 ;  /* 0x00000092d808723c */ /* 0x040fe60000081044 */
[----:B------:R-:W-:Y:S04]  /*386f0*/  STL [R1+0x20f8], R157 ;  /* 0x0020f89d01007387 */ /* 0x000fe80000100800 */
[----:B------:R-:W-:Y:S04]  /*38700*/  STL [R1+0x20f4], R158 ;  /* 0x0020f49e01007387 */ /* 0x000fe80000100800 */
[----:B------:R-:W-:Y:S04]  /*38710*/  STL [R1+0x20f0], R159 ;  /* 0x0020f09f01007387 */ /* 0x000fe80000100800 */
[----:B------:R-:W-:Y:S04]  /*38720*/  STL.64 [R1+0x210], R16 ;  /* 0x0002101001007387 */ /* 0x000fe80000100a00 */
[----:B------:R-:W-:Y:S04]  /*38730*/  STL.64 [R1+0x218], R18 ;  /* 0x0002181201007387 */ /* 0x000fe80000100a00 */
[----:B------:R-:W-:Y:S04]  /*38740*/  STL.64 [R1+0x200], R12 ;  /* 0x0002000c01007387 */ /* 0x000fe80000100a00 */
[----:B------:R2:W-:Y:S04]  /*38750*/  STL.64 [R1+0x208], R14 ;  /* 0x0002080e01007387 */ /* 0x0005e80000100a00 */
[----:B------:R3:W-:Y:S04]  /*38760*/  STL [R1+0x210c], R160 ;  /* 0x00210ca001007387 */ /* 0x0007e80000100800 */
[----:B------:R4:W-:Y:S01]  /*38770*/  STL [R1+0x2108], R162 ;  /* 0x002108a201007387 */ /* 0x0009e20000100800 */
[----:B--2---:R-:W-:Y:S03]  /*38780*/  HMMA.1688.F32.TF32 R12, R216, R150, R64 ;  /* 0x00000096d80c723c */ /* 0x004fe60000081040 */
[----:B------:R2:W-:Y:S01]  /*38790*/  STL [R1+0x2104], R163 ;  /* 0x002104a301007387 */ /* 0x0005e20000100800 */
[----:B---3--:R-:W-:-:S03]  /*387a0*/  IMAD.MOV.U32 R160, RZ, RZ, R8 ;  /* 0x000000ffffa07224 */ /* 0x008fc600078e0008 */
[----:B------:R3:W-:Y:S01]  /*387b0*/  STL [R1+0x2100], R161 ;  /* 0x002100a101007387 */ /* 0x0007e20000100800 */
[----:B----4-:R-:W-:-:S03]  /*387c0*/  MOV R162, R9 ;  /* 0x0000000900a27202 */ /* 0x010fc60000000f00 */
[----:B------:R-:W-:Y:S01]  /*387d0*/  LDS R43, [R7+UR7+0x1b380] ;  /* 0x01b38007072b7984 */ /* 0x000fe20008000800 */
[----:B--2---:R-:W-:Y:S01]  /*387e0*/  IMAD.MOV.U32 R163, RZ, RZ, R10 ;  /* 0x000000ffffa37224 */ /* 0x004fe200078e000a */
[----:B---3--:R-:W-:Y:S02]  /*387f0*/  MOV R161, R11 ;  /* 0x0000000b00a17202 */ /* 0x008fe40000000f00 */
[C---:B------:R-:W-:Y:S04]  /*38800*/  HMMA.1688.F32.TF32 R8, R216.reuse, R142, R72 ;  /* 0x0000008ed808723c */ /* 0x040fe80000081048 */
[----:B------:R-:W-:Y:S04]  /*38810*/  STL.64 [R1+0x1e0], R12 ;  /* 0x0001e00c01007387 */ /* 0x000fe80000100a00 */
[----:B------:R-:W-:Y:S04]  /*38820*/  STL.64 [R1+0x1e8], R14 ;  /* 0x0001e80e01007387 */ /* 0x000fe80000100a00 */
[----:B------:R-:W-:Y:S04]  /*38830*/  STL [R1+0x211c], R160 ;  /* 0x00211ca001007387 */ /* 0x000fe80000100800 */
[----:B------:R-:W-:Y:S04]  /*38840*/  STL [R1+0x2118], R162 ;  /* 0x002118a201007387 */ /* 0x000fe80000100800 */
[----:B------:R-:W-:Y:S04]  /*38850*/  STL [R1+0x2114], R163 ;  /* 0x002114a301007387 */ /* 0x000fe80000100800 */
[----:B------:R-:W-:Y:S04]  /*38860*/  STL [R1+0x2110], R161 ;  /* 0x002110a101007387 */ /* 0x000fe80000100800 */
[----:B------:R-:W-:Y:S04]  /*38870*/  STL.64 [R1+0x1c0], R8 ;  /* 0x0001c00801007387 */ /* 0x000fe80000100a00 */
[----:B------:R2:W-:Y:S02]  /*38880*/  STL.64 [R1+0x1c8], R10 ;  /* 0x0001c80a01007387 */ /* 0x0005e40000100a00 */
[----:B--2---:R-:W-:-:S15]  /*38890*/  HMMA.1688.F32.TF32 R8, R216, R138, R76 ;  /* 0x0000008ad808723c */ /* 0x004fde000008104c */
[----:B------:R-:W-:-:S04]  /*388a0*/  NOP ;  /* 0x0000000000007918 */ /* 0x000fc80000000000 */
[----:B------:R-:W-:Y:S01]  /*388b0*/  IMAD.MOV.U32 R163, RZ, RZ, R8 ;  /* 0x000000ffffa37224 */ /* 0x000fe200078e0008 */
[----:B------:R2:W-:Y:S01]  /*388c0*/  STL.64 [R1+0x1b8], R10 ;  /* 0x0001b80a01007387 */ /* 0x0005e20000100a00 */
[----:B------:R-:W-:Y:S02]  /*388d0*/  MOV R161, R9 ;  /* 0x0000000900a17202 */ /* 0x000fe40000000f00 */
[----:B--2---:R-:W-:Y:S01]  /*388e0*/  HMMA.1688.F32.TF32 R8, R216, R134, R80 ;  /* 0x00000086d808723c */ /* 0x004fe20000081050 */
[----:B------:R-:W-:Y:S04]  /*388f0*/  STL [R1+0x2124], R163 ;  /* 0x002124a301007387 */ /* 0x000fe80000100800 */
[----:B------:R-:W-:-:S14]  /*38900*/  STL [R1+0x2120], R161 ;  /* 0x002120a101007387 */ /* 0x000fdc0000100800 */
[----:B------:R-:W-:Y:S01]  /*38910*/  IMAD.MOV.U32 R160, RZ, RZ, R10 ;  /* 0x000000ffffa07224 */ /* 0x000fe200078e000a */
[----:B------:R2:W-:Y:S01]  /*38920*/  STL.64 [R1+0x1a0], R8 ;  /* 0x0001a00801007387 */ /* 0x0005e20000100a00 */
[----:B------:R-:W-:Y:S02]  /*38930*/  MOV R162, R11 ;  /* 0x0000000b00a27202 */ /* 0x000fe40000000f00 */
[C---:B--2---:R-:W-:Y:S03]  /*38940*/  HMMA.1688.F32.TF32 R8, R216.reuse, R130, R84 ;  /* 0x00000082d808723c */ /* 0x044fe60000081054 */
[----:B------:R-:W-:Y:S04]  /*38950*/  STL [R1+0x212c], R162 ;  /* 0x00212ca201007387 */ /* 0x000fe80000100800 */
[----:B------:R-:W-:Y:S01]  /*38960*/  STL [R1+0x2128], R160 ;  /* 0x002128a001007387 */ /* 0x000fe20000100800 */
[----:B------:R-:W-:Y:S11]  /*38970*/  HMMA.1688.F32.TF32 R12, R216, R126, R88 ;  /* 0x0000007ed80c723c */ /* 0x000ff60000081058 */
[----:B------:R-:W-:Y:S01]  /*38980*/  IMAD.MOV.U32 R163, RZ, RZ, R10 ;  /* 0x000000ffffa37224 */ /* 0x000fe200078e000a */
[----:B------:R2:W-:Y:S01]  /*38990*/  STL.64 [R1+0x190], R8 ;  /* 0x0001900801007387 */ /* 0x0005e20000100a00 */
[----:B------:R-:W-:-:S02]  /*389a0*/  MOV R161, R11 ;  /* 0x0000000b00a17202 */ /* 0x000fc40000000f00 */
[----:B--2---:R-:W-:Y:S01]  /*389b0*/  HMMA.1688.F32.TF32 R8, R220, R154, R92 ;  /* 0x0000009adc08723c */ /* 0x004fe2000008105c */
[----:B------:R-:W-:Y:S04]  /*389c0*/  STL [R1+0x2130], R163 ;  /* 0x002130a301007387 */ /* 0x000fe80000100800 */
[----:B------:R-:W-:Y:S04]  /*389d0*/  STL.64 [R1+0x180], R12 ;  /* 0x0001800c01007387 */ /* 0x000fe80000100a00 */
[----:B------:R2:W-:Y:S10]  /*389e0*/  STL.64 [R1+0x188], R14 ;  /* 0x0001880e01007387 */ /* 0x0005f40000100a00 */
[----:B------:R-:W-:Y:S01]  /*389f0*/  IMAD.MOV.U32 R95, RZ, RZ, R8 ;  /* 0x000000ffff5f7224 */ /* 0x000fe200078e0008 */
[----:B------:R-:W-:Y:S01]  /*38a00*/  MOV R94, R9 ;  /* 0x00000009005e7202 */ /* 0x000fe20000000f00 */
[----:B------:R-:W-:Y:S01]  /*38a10*/  IMAD.MOV.U32 R93, RZ, RZ, R10 ;  /* 0x000000ffff5d7224 */ /* 0x000fe200078e000a */
[----:B------:R-:W-:-:S02]  /*38a20*/  MOV R92, R11 ;  /* 0x0000000b005c7202 */ /* 0x000fc40000000f00 */
[C---:B------:R-:W-:Y:S08]  /*38a30*/  HMMA.1688.F32.TF32 R8, R220.reuse, R150, R96 ;  /* 0x00000096dc08723c */ /* 0x040ff00000081060 */
[----:B--2---:R-:W-:Y:S11]  /*38a40*/  HMMA.1688.F32.TF32 R12, R220, R142, R104 ;  /* 0x0000008edc0c723c */ /* 0x004ff60000081068 */
[----:B------:R-:W-:Y:S01]  /*38a50*/  IMAD.MOV.U32 R99, RZ, RZ, R8 ;  /* 0x000000ffff637224 */ /* 0x000fe200078e0008 */
[----:B------:R-:W-:Y:S01]  /*38a60*/  MOV R98, R9 ;  /* 0x0000000900627202 */ /* 0x000fe20000000f00 */
[----:B------:R-:W-:Y:S01]  /*38a70*/  IMAD.MOV.U32 R97, RZ, RZ, R10 ;  /* 0x000000ffff617224 */ /* 0x000fe200078e000a */
[----:B------:R-:W-:-:S02]  /*38a80*/  MOV R96, R11 ;  /* 0x0000000b00607202 */ /* 0x000fc40000000f00 */
[C---:B------:R-:W-:Y:S01]  /*38a90*/  HMMA.1688.F32.TF32 R8, R220.reuse, R146, R100 ;  /* 0x00000092dc08723c */ /* 0x040fe20000081064 */
[----:B------:R-:W-:Y:S01]  /*38aa0*/  IMAD.MOV.U32 R84, RZ, RZ, R204 ;  /* 0x000000ffff547224 */ /* 0x000fe200078e00cc */
[----:B------:R-:W-:Y:S01]  /*38ab0*/  MOV R85, R205 ;  /* 0x000000cd00557202 */ /* 0x000fe20000000f00 */
[----:B------:R-:W-:Y:S04]  /*38ac0*/  STL.64 [R1+0x140], R12 ;  /* 0x0001400c01007387 */ /* 0x000fe80000100a00 */
[----:B------:R-:W-:Y:S04]  /*38ad0*/  STL.64 [R1+0x148], R14 ;  /* 0x0001480e01007387 */ /* 0x000fe80000100a00 */
[----:B------:R-:W-:Y:S04]  /*38ae0*/  LDS R12, [R3+UR7+0x1a200] ;  /* 0x01a20007030c7984 */ /* 0x000fe80008000800 */
[----:B------:R-:W-:Y:S04]  /*38af0*/  LDS R14, [R3+UR7+0x1b200] ;  /* 0x01b20007030e7984 */ /* 0x000fe80008000800 */
[----:B------:R-:W-:Y:S04]  /*38b00*/  LDS R13, [R7+UR7+0x1a200] ;  /* 0x01a20007070d7984 */ /* 0x000fe80008000800 */
[----:B------:R-:W2:Y:S01]  /*38b10*/  LDS R15, [R7+UR7+0x1b200] ;  /* 0x01b20007070f7984 */ /* 0x000ea20008000800 */
[----:B------:R-:W-:Y:S01]  /*38b20*/  IMAD.MOV.U32 R44, RZ, RZ, R8 ;  /* 0x000000ffff2c7224 */ /* 0x000fe200078e0008 */
[----:B------:R-:W-:Y:S01]  /*38b30*/  MOV R163, R9 ;  /* 0x0000000900a37202 */ /* 0x000fe20000000f00 */
[----:B------:R-:W-:Y:S01]  /*38b40*/  IMAD.MOV.U32 R162, RZ, RZ, R10 ;  /* 0x000000ffffa27224 */ /* 0x000fe200078e000a */
[----:B------:R-:W-:Y:S01]  /*38b50*/  MOV R160, R11 ;  /* 0x0000000b00a07202 */ /* 0x000fe20000000f00 */
        /* <DEDUP_REMOVED lines=20> */
[----:B------:R-:W-:Y:S02]  /*38ca0*/  LDS R101, [R7+UR7+0x1c000] ;  /* 0x01c0000707657984 */ /* 0x000fe40008000800 */
[----:B------:R-:W-:Y:S01]  /*38cb0*/  IMAD.MOV.U32 R156, RZ, RZ, R10 ;  /* 0x000000ffff9c7224 */ /* 0x000fe200078e000a */
[----:B------:R-:W-:Y:S01]  /*38cc0*/  MOV R157, R11 ;  /* 0x0000000b009d7202 */ /* 0x000fe20000000f00 */
[----:B------:R1:W-:Y:S03]  /*38cd0*/  STL.64 [R1+0x130], R8 ;  /* 0x0001300801007387 */ /* 0x0003e60000100a00 */
[----:B------:R-:W-:Y:S01]  /*38ce0*/  HMMA.1688.F32.TF32 R32, R36, R130, R32 ;  /* 0x000000822420723c */ /* 0x000fe20000081020 */
[----:B------:R-:W-:Y:S07]  /*38cf0*/  LDS R103, [R7+UR7+0x1d000] ;  /* 0x01d0000707677984 */ /* 0x000fee0008000800 */
[C---:B-1----:R-:W-:Y:S08]  /*38d00*/  HMMA.1688.F32.TF32 R8, R220.reuse, R134, R112 ;  /* 0x00000086dc08723c */ /* 0x042ff00000081070 */
[----:B------:R-:W-:Y:S08]  /*38d10*/  HMMA.1688.F32.TF32 R220, R220, R126, R120 ;  /* 0x0000007edcdc723c */ /* 0x000ff00000081078 */
[C---:B--2---:R-:W-:Y:S08]  /*38d20*/  HMMA.1688.F32.TF32 R16, R12.reuse, R154, R164 ;  /* 0x0000009a0c10723c */ /* 0x044ff000000810a4 */
[----:B------:R-:W-:Y:S01]  /*38d30*/  HMMA.1688.F32.TF32 R20, R12, R146, R172 ;  /* 0x000000920c14723c */ /* 0x000fe200000810ac */
[----:B------:R-:W-:Y:S04]  /*38d40*/  STL.64 [R1+0x128], R10 ;  /* 0x0001280a01007387 */ /* 0x000fe80000100a00 */
[----:B------:R-:W-:Y:S04]  /*38d50*/  STL [R1+0x20dc], R220 ;  /* 0x0020dcdc01007387 */ /* 0x000fe80000100800 */
[----:B------:R-:W-:Y:S04]  /*38d60*/  STL [R1+0x20d8], R221 ;  /* 0x0020d8dd01007387 */ /* 0x000fe80000100800 */
[----:B------:R-:W-:Y:S04]  /*38d70*/  STL [R1+0x20d4], R222 ;  /* 0x0020d4de01007387 */ /* 0x000fe80000100800 */
[----:B------:R-:W-:Y:S04]  /*38d80*/  STL [R1+0x20d0], R223 ;  /* 0x0020d0df01007387 */ /* 0x000fe80000100800 */
[----:B------:R-:W-:Y:S04]  /*38d90*/  STL.64 [R1+0x2e0], R16 ;  /* 0x0002e01001007387 */ /* 0x000fe80000100a00 */
[----:B------:R1:W-:Y:S01]  /*38da0*/  STL.64 [R1+0x2e8], R18 ;  /* 0x0002e81201007387 */ /* 0x0003e20000100a00 */
[----:B------:R-:W-:Y:S01]  /*38db0*/  IMAD.MOV.U32 R158, RZ, RZ, R8 ;  /* 0x000000ffff9e7224 */ /* 0x000fe200078e0008 */
[----:B------:R-:W-:-:S02]  /*38dc0*/  MOV R159, R9 ;  /* 0x00000009009f7202 */ /* 0x000fc40000000f00 */
[----:B------:R-:W-:Y:S04]  /*38dd0*/  LDS R8, [R3+UR7+0x1a280] ;  /* 0x01a2800703087984 */ /* 0x000fe80008000800 */
[----:B------:R-:W-:Y:S01]  /*38de0*/  LDS R10, [R3+UR7+0x1b280] ;  /* 0x01b28007030a7984 */ /* 0x000fe20008000800 */
[----:B-1----:R-:W-:Y:S03]  /*38df0*/  HMMA.1688.F32.TF32 R16, R12, R150, R168 ;  /* 0x000000960c10723c */ /* 0x002fe600000810a8 */
        /* <DEDUP_REMOVED lines=11> */
[----:B------:R-:W-:Y:S01]  /*38eb0*/  IMAD.MOV.U32 R220, RZ, RZ, R18 ;  /* 0x000000ffffdc7224 */ /* 0x000fe200078e0012 */
[----:B------:R-:W-:-:S02]  /*38ec0*/  MOV R221, R19 ;  /* 0x0000001300dd7202 */ /* 0x000fc40000000f00 */
[----:B------:R2:W-:Y:S04]  /*38ed0*/  STL.64 [R1+0x2d0], R16 ;  /* 0x0002d01001007387 */ /* 0x0005e80000100a00 */
[----:B------:R-:W-:Y:S04]  /*38ee0*/  LDS R165, [R7+UR7+0x1c080] ;  /* 0x01c0800707a57984 */ /* 0x000fe80008000800 */
[----:B------:R-:W-:Y:S01]  /*38ef0*/  LDS R167, [R7+UR7+0x1d080] ;  /* 0x01d0800707a77984 */ /* 0x000fe20008000800 */
[----:B--2---:R-:W-:Y:S03]  /*38f00*/  HMMA.1688.F32.TF32 R16, R12, R142, R176 ;  /* 0x0000008e0c10723c */ /* 0x004fe600000810b0 */
[----:B------:R2:W-:Y:S04]  /*38f10*/  STL [R1+0x20e4], R221 ;  /* 0x0020e4dd01007387 */ /* 0x0005e80000100800 */
[----:B------:R3:W-:Y:S04]  /*38f20*/  STL [R1+0x20e0], R220 ;  /* 0x0020e0dc01007387 */ /* 0x0007e80000100800 */
[----:B------:R-:W-:Y:S04]  /*38f30*/  STL.64 [R1+0x2c0], R20 ;  /* 0x0002c01401007387 */ /* 0x000fe80000100a00 */
[----:B------:R-:W-:Y:S04]  /*38f40*/  STL.64 [R1+0x2c8], R22 ;  /* 0x0002c81601007387 */ /* 0x000fe80000100a00 */
[----:B--2---:R-:W-:Y:S01]  /*38f50*/  IMAD.MOV.U32 R221, RZ, RZ, R18 ;  /* 0x000000ffffdd7224 */ /* 0x004fe200078e0012 */
[----:B------:R2:W-:Y:S01]  /*38f60*/  STL.64 [R1+0x2b0], R16 ;  /* 0x0002b01001007387 */ /* 0x0005e20000100a00 */
[----:B---3--:R-:W-:-:S02]  /*38f70*/  MOV R220, R19 ;  /* 0x0000001300dc7202 */ /* 0x008fc40000000f00 */
[----:B--2---:R-:W-:Y:S03]  /*38f80*/  HMMA.1688.F32.TF32 R16, R12, R138, R180 ;  /* 0x0000008a0c10723c */ /* 0x004fe600000810b4 */
[----:B------:R-:W-:Y:S04]  /*38f90*/  STL [R1+0x20ec], R220 ;  /* 0x0020ecdc01007387 */ /* 0x000fe80000100800 */
[----:B------:R-:W-:-:S12]  /*38fa0*/  STL [R1+0x20e8], R221 ;  /* 0x0020e8dd01007387 */ /* 0x000fd80000100800 */
[----:B------:R-:W-:Y:S04]  /*38fb0*/  STL.64 [R1+0x2a0], R16 ;  /* 0x0002a01001007387 */ /* 0x000fe80000100a00 */
[----:B------:R2:W-:Y:S02]  /*38fc0*/  STL.64 [R1+0x2a8], R18 ;  /* 0x0002a81201007387 */ /* 0x0005e40000100a00 */
[----:B--2---:R-:W-:-:S15]  /*38fd0*/  HMMA.1688.F32.TF32 R16, R12, R134, R184 ;  /* 0x000000860c10723c */ /* 0x004fde00000810b8 */
[----:B------:R-:W-:-:S04]  /*38fe0*/  NOP ;  /* 0x0000000000007918 */ /* 0x000fc80000000000 */
[----:B------:R-:W-:Y:S01]  /*38ff0*/  IMAD.MOV.U32 R222, RZ, RZ, R16 ;  /* 0x000000ffffde7224 */ /* 0x000fe200078e0010 */
[----:B------:R2:W-:Y:S01]  /*39000*/  STL.64 [R1+0x298], R18 ;  /* 0x0002981201007387 */ /* 0x0005e20000100a00 */
[----:B------:R-:W-:Y:S02]  /*39010*/  MOV R223, R17 ;  /* 0x0000001100df7202 */ /* 0x000fe40000000f00 */
[C---:B--2---:R-:W-:Y:S08]  /*39020*/  HMMA.1688.F32.TF32 R16, R12.reuse, R130, R188 ;  /* 0x000000820c10723c */ /* 0x044ff000000810bc */
[----:B------:R-:W-:Y:S11]  /*39030*/  HMMA.1688.F32.TF32 R12, R12, R126, R192 ;  /* 0x0000007e0c0c723c */ /* 0x000ff600000810c0 */
[----:B------:R2:W-:Y:S08]  /*39040*/  STL.64 [R1+0x280], R16 ;  /* 0x0002801001007387 */ /* 0x0005f00000100a00 */
[----:B------:R1:W-:Y:S04]  /*39050*/  STL.64 [R1+0x110], R12 ;  /* 0x0001100c01007387 */ /* 0x0003e80000100a00 */
        /* <DEDUP_REMOVED lines=8> */
[----:B--2---:R-:W-:-:S03]  /*390e0*/  IMAD.MOV.U32 R16, RZ, RZ, R213 ;  /* 0x000000ffff107224 */ /* 0x004fc600078e00d5 */
[----:B------:R-:W2:Y:S01]  /*390f0*/  LDL.LU R224, [R1+0x2180] ;  /* 0x0021800001e07983 */ /* 0x000ea20000300800 */
[----:B------:R-:W-:-:S03]  /*39100*/  IMAD.MOV.U32 R220, RZ, RZ, R18 ;  /* 0x000000ffffdc7224 */ /* 0x000fc600078e0012 */
[----:B------:R-:W2:Y:S01]  /*39110*/  LDL.LU R225, [R1+0x217c] ;  /* 0x00217c0001e17983 */ /* 0x000ea20000300800 */
[----:B------:R-:W-:-:S03]  /*39120*/  MOV R17, R214 ;  /* 0x000000d600117202 */ /* 0x000fc60000000f00 */
[----:B------:R-:W2:Y:S01]  /*39130*/  LDL.LU R226, [R1+0x2178] ;  /* 0x0021780001e27983 */ /* 0x000ea20000300800 */
[----:B------:R-:W-:Y:S01]  /*39140*/  MOV R221, R19 ;  /* 0x0000001300dd7202 */ /* 0x000fe20000000f00 */
[----:B------:R-:W-:Y:S02]  /*39150*/  IMAD.MOV.U32 R18, RZ, RZ, R208 ;  /* 0x000000ffff127224 */ /* 0x000fe400078e00d0 */
[----:B------:R-:W2:Y:S01]  /*39160*/  LDL.LU R212, [R1+0x2174] ;  /* 0x0021740001d47983 */ /* 0x000ea20000300800 */
[----:B------:R-:W-:-:S03]  /*39170*/  MOV R19, R209 ;  /* 0x000000d100137202 */ /* 0x000fc60000000f00 */
        /* <DEDUP_REMOVED lines=8> */
[----:B------:R-:W-:-:S03]  /*39200*/  IMAD.MOV.U32 R20, RZ, RZ, R201 ;  /* 0x000000ffff147224 */ /* 0x000fc600078e00c9 */
[----:B------:R-:W2:Y:S01]  /*39210*/  LDL.LU R204, [R1+0x2160] ;  /* 0x0021600001cc7983 */ /* 0x000ea20000300800 */
[----:B------:R-:W-:-:S03]  /*39220*/  MOV R21, R202 ;  /* 0x000000ca00157202 */ /* 0x000fc60000000f00 */
[----:B------:R-:W2:Y:S01]  /*39230*/  LDL.LU R205, [R1+0x215c] ;  /* 0x00215c0001cd7983 */ /* 0x000ea20000300800 */
[----:B------:R-:W-:-:S03]  /*39240*/  IMAD.MOV.U32 R22, RZ, RZ, R203 ;  /* 0x000000ffff167224 */ /* 0x000fc600078e00cb */
[----:B------:R-:W2:Y:S04]  /*39250*/  LDL.LU R206, [R1+0x2158] ;  /* 0x0021580001ce7983 */ /* 0x000ea80000300800 */
        /* <DEDUP_REMOVED lines=57> */
[----:B------:R-:W-:-:S02]  /*395f0*/  MOV R6, R15 ;  /* 0x0000000f00067202 */ /* 0x000fc40000000f00 */
[----:B-1----:R-:W-:Y:S01]  /*39600*/  HMMA.1688.F32.TF32 R12, R8, R154, R196 ;  /* 0x0000009a080c723c */ /* 0x002fe200000810c4 */
[----:B------:R-:W-:Y:S01]  /*39610*/  IMAD.MOV.U32 R136, RZ, RZ, R145 ;  /* 0x000000ffff887224 */ /* 0x000fe200078e0091 */
[----:B------:R-:W-:Y:S01]  /*39620*/  MOV R137, R144 ;  /* 0x0000009000897202 */ /* 0x000fe20000000f00 */
[----:B------:R-:W-:-:S05]  /*39630*/  IMAD.MOV.U32 R144, RZ, RZ, R2 ;  /* 0x000000ffff907224 */ /* 0x000fca00078e0002 */
[C---:B------:R-:W-:Y:S01]  /*39640*/  HMMA.1688.F32.TF32 R16, R36.reuse, R146, R16 ;  /* 0x000000922410723c */ /* 0x040fe20000081010 */
[----:B------:R-:W-:Y:S01]  /*39650*/  IMAD.MOV.U32 R70, RZ, RZ, R136 ;  /* 0x000000ffff467224 */ /* 0x000fe200078e0088 */
[----:B------:R-:W-:Y:S01]  /*39660*/  MOV R71, R137 ;  /* 0x0000008900477202 */ /* 0x000fe20000000f00 */
[----:B------:R-:W-:Y:S01]  /*39670*/  IMAD.MOV.U32 R140, RZ, RZ, R5 ;  /* 0x000000ffff8c7224 */ /* 0x000fe200078e0005 */
[----:B------:R-:W-:Y:S01]  /*39680*/  MOV R145, R0 ;  /* 0x0000000000917202 */ /* 0x000fe20000000f00 */
[----:B------:R-:W-:Y:S01]  /*39690*/  IMAD.MOV.U32 R74, RZ, RZ, R144 ;  /* 0x000000ffff4a7224 */ /* 0x000fe200078e0090 */
[----:B------:R-:W-:Y:S02]  /*396a0*/  MOV R141, R4 ;  /* 0x00000004008d7202 */ /* 0x000fe40000000f00 */
[----:B------:R-:W-:Y:S01]  /*396b0*/  HMMA.1688.F32.TF32 R20, R36, R142, R20 ;  /* 0x0000008e2414723c */ /* 0x000fe20000081014 */
[----:B------:R-:W-:-:S07]  /*396c0*/  MOV R75, R145 ;  /* 0x00000091004b7202 */ /* 0x000fce0000000f00 */
[C---:B---3--:R-:W-:Y:S08]  /*396d0*/  HMMA.1688.F32.TF32 R232, R8.reuse, R126, R232 ;  /* 0x0000007e08e8723c */ /* 0x048ff000000810e8 */
[----:B----4-:R-:W-:Y:S01]  /*396e0*/  HMMA.1688.F32.TF32 R228, R8, R130, R228 ;  /* 0x0000008208e4723c */ /* 0x010fe200000810e4 */
[----:B------:R-:W-:Y:S01]  /*396f0*/  IMAD.MOV.U32 R5, RZ, RZ, R12 ;  /* 0x000000ffff057224 */ /* 0x000fe200078e000c */
[----:B------:R-:W-:Y:S01]  /*39700*/  MOV R4, R13 ;  /* 0x0000000d00047202 */ /* 0x000fe20000000f00 */
[----:B------:R-:W-:Y:S01]  /*39710*/  IMAD.MOV.U32 R2, RZ, RZ, R14 ;  /* 0x000000ffff027224 */ /* 0x000fe200078e000e */
[----:B------:R-:W-:-:S04]  /*39720*/  MOV R0, R15 ;  /* 0x0000000f00007202 */ /* 0x000fc80000000f00 */
[C---:B--2---:R-:W-:Y:S01]  /*39730*/  HMMA.1688.F32.TF32 R224, R8.reuse, R134, R224 ;  /* 0x0000008608e0723c */ /* 0x044fe200000810e0 */
        /* <DEDUP_REMOVED lines=8> */
[----:B------:R-:W-:Y:S04]  /*397c0*/  LDS R196, [R3+UR7+0x1c100] ;  /* 0x01c1000703c47984 */ /* 0x000fe80008000800 */
[----:B------:R-:W-:Y:S03]  /*397d0*/  LDS R198, [R3+UR7+0x1d100] ;  /* 0x01d1000703c67984 */ /* 0x000fe60008000800 */
[C---:B------:R-:W-:Y:S01]  /*397e0*/  HMMA.1688.F32.TF32 R244, R8.reuse, R146, R204 ;  /* 0x0000009208f4723c */ /* 0x040fe200000810cc */
[----:B------:R-:W-:Y:S04]  /*397f0*/  LDS R197, [R7+UR7+0x1c100] ;  /* 0x01c1000707c57984 */ /* 0x000fe80008000800 */
[----:B------:R-:W-:Y:S03]  /*39800*/  LDS R199, [R7+UR7+0x1d100] ;  /* 0x01d1000707c77984 */ /* 0x000fe60008000800 */
[C---:B------:R-:W-:Y:S08]  /*39810*/  HMMA.1688.F32.TF32 R240, R8.reuse, R142, R208 ;  /* 0x0000008e08f0723c */ /* 0x040ff000000810d0 */
[----:B------:R-:W-:Y:S01]  /*39820*/  HMMA.1688.F32.TF32 R236, R8, R138, R212 ;  /* 0x0000008a08ec723c */ /* 0x000fe200000810d4 */
[----:B------:R-:W-:Y:S07]  /*39830*/  STL.64 [R1+0x2058], R250 ;  /* 0x002058fa01007387 */ /* 0x000fee0000100a00 */
[----:B------:R-:W-:Y:S01]  /*39840*/  HMMA.1688.F32.TF32 R144, R40, R146, R68 ;  /* 0x000000922890723c */ /* 0x000fe20000081044 */
[----:B------:R-:W-:Y:S07]  /*39850*/  STL.64 [R1+0x2050], R248 ;  /* 0x002050f801007387 */ /* 0x000fee0000100a00 */
[----:B------:R-:W-:Y:S01]  /*39860*/  HMMA.1688.F32.TF32 R12, R36, R150, R84 ;  /* 0x00000096240c723c */ /* 0x000fe20000081054 */
[----:B------:R-:W-:Y:S01]  /*39870*/  STL.64 [R1+0x2068], R246 ;  /* 0x002068f601007387 */ /* 0x000fe20000100a00 */
[----:B------:R-:W-:Y:S01]  /*39880*/  IMAD.MOV.U32 R72, RZ, RZ, R140 ;  /* 0x000000ffff487224 */ /* 0x000fe200078e008c */
[----:B------:R-:W-:-:S05]  /*39890*/  MOV R73, R141 ;  /* 0x0000008d00497202 */ /* 0x000fca0000000f00 */
[C---:B------:R-:W-:Y:S08]  /*398a0*/  HMMA.1688.F32.TF32 R128, R40.reuse, R130, R52 ;  /* 0x000000822880723c */ /* 0x040ff00000081034 */
        /* <DEDUP_REMOVED lines=22> */
[----:B------:R-:W2:Y:S04]  /*39a10*/  LDL.LU R71, [R1+0x1758] ;  /* 0x0017580001477983 */ /* 0x000ea80000300800 */
        /* <DEDUP_REMOVED lines=18> */
[----:B------:R-:W-:Y:S01]  /*39b40*/  HMMA.1688.F32.TF32 R124, R40, R126, R48 ;  /* 0x0000007e287c723c */ /* 0x000fe20000081030 */
[----:B------:R-:W-:-:S02]  /*39b50*/  MOV R204, R99 ;  /* 0x0000006300cc7202 */ /* 0x000fc40000000f00 */
[----:B------:R-:W-:Y:S04]  /*39b60*/  LDS R208, [R3+UR7+0x1c180] ;  /* 0x01c1800703d07984 */ /* 0x000fe80008000800 */
[----:B------:R-:W-:Y:S01]  /*39b70*/  LDS R210, [R3+UR7+0x1d180] ;  /* 0x01d1800703d27984 */ /* 0x000fe20008000800 */
[C---:B------:R-:W-:Y:S03]  /*39b80*/  HMMA.1688.F32.TF32 R136, R40.reuse, R138, R60 ;  /* 0x0000008a2888723c */ /* 0x040fe6000008103c */
[----:B------:R-:W-:Y:S04]  /*39b90*/  LDS R209, [R7+UR7+0x1c180] ;  /* 0x01c1800707d17984 */ /* 0x000fe80008000800 */
[----:B------:R-:W-:Y:S01]  /*39ba0*/  LDS R211, [R7+UR7+0x1d180] ;  /* 0x01d1800707d37984 */ /* 0x000fe20008000800 */
[C---:B------:R-:W-:Y:S08]  /*39bb0*/  HMMA.1688.F32.TF32 R140, R40.reuse, R142, R64 ;  /* 0x0000008e288c723c */ /* 0x040ff00000081040 */
[----:B------:R-:W-:Y:S01]  /*39bc0*/  HMMA.1688.F32.TF32 R148, R40, R150, R72 ;  /* 0x000000962894723c */ /* 0x000fe20000081048 */
[----:B------:R-:W4:Y:S04]  /*39bd0*/  LDL.LU R72, [R1+0x350] ;  /* 0x0003500001487983 */ /* 0x000f280000300800 */
[----:B------:R-:W4:Y:S04]  /*39be0*/  LDL.LU R73, [R1+0x354] ;  /* 0x0003540001497983 */ /* 0x000f280000300800 */
[----:B------:R-:W4:Y:S04]  /*39bf0*/  LDL.LU R74, [R1+0x358] ;  /* 0x00035800014a7983 */ /* 0x000f280000300800 */
[----:B------:R-:W4:Y:S01]  /*39c00*/  LDL.LU R75, [R1+0x35c] ;  /* 0x00035c00014b7983 */ /* 0x000f220000300800 */
[----:B------:R-:W-:-:S03]  /*39c10*/  IMAD.MOV.U32 R213, RZ, RZ, R163 ;  /* 0x000000ffffd57224 */ /* 0x000fc600078e00a3 */
[----:B--2---:R-:W1:Y:S04]  /*39c20*/  LDSM.16.M88.4 R44, [R71+UR10+0x41180] ;  /* 0x0411800a472c783b */ /* 0x004e680008000200 */
[----:B------:R-:W3:Y:S04]  /*39c30*/  LDSM.16.M88.4 R48, [R71+UR10+0x42180] ;  /* 0x0421800a4730783b */ /* 0x000ee80008000200 */
[----:B------:R-:W2:Y:S04]  /*39c40*/  LDSM.16.M88.4 R52, [R71+UR10+0x43180] ;  /* 0x0431800a4734783b */ /* 0x000ea80008000200 */
[----:B------:R-:W2:Y:S04]  /*39c50*/  LDSM.16.M88.4 R56, [R71+UR10+0x44180] ;  /* 0x0441800a4738783b */ /* 0x000ea80008000200 */
[----:B------:R-:W2:Y:S04]  /*39c60*/  LDSM.16.M88.4 R60, [R71+UR10+0x45180] ;  /* 0x0451800a473c783b */ /* 0x000ea80008000200 */
[----:B------:R-:W2:Y:S04]  /*39c70*/  LDSM.16.M88.4 R64, [R71+UR10+0x46180] ;  /* 0x0461800a4740783b */ /* 0x000ea80008000200 */
[----:B------:R-:W-:Y:S04]  /*39c80*/  LDSM.16.M88.4 R40, [R71+UR10+0x40180] ;  /* 0x0401800a4728783b */ /* 0x000fe80008000200 */
[----:B------:R-:W4:Y:S04]  /*39c90*/  LDSM.16.M88.4 R68, [R71+UR10+0x47180] ;  /* 0x0471800a4744783b */ /* 0x000f280008000200 */
[----:B-1----:R-:W-:Y:S04]  /*39ca0*/  STL [R1+0x2018], R46 ;  /* 0x0020182e01007387 */ /* 0x002fe80000100800 */
[----:B------:R-:W-:Y:S01]  /*39cb0*/  STL [R1+0x2014], R47 ;  /* 0x0020142f01007387 */ /* 0x000fe20000100800 */
[C---:B---3--:R-:W-:Y:S03]  /*39cc0*/  HMMA.1688.F32.TF32 R80, R100.reuse, R48, R80 ;  /* 0x000000306450723c */ /* 0x048fe60000081050 */
[----:B------:R-:W-:Y:S04]  /*39cd0*/  STL [R1+0x2020], R50 ;  /* 0x0020203201007387 */ /* 0x000fe80000100800 */
[----:B------:R-:W-:Y:S01]  /*39ce0*/  STL [R1+0x201c], R51 ;  /* 0x00201c3301007387 */ /* 0x000fe20000100800 */
[----:B----4-:R-:W-:Y:S03]  /*39cf0*/  HMMA.1688.F32.TF32 R76, R100, R44, R76 ;  /* 0x0000002c644c723c */ /* 0x010fe6000008104c */
[----:B--2---:R-:W-:Y:S04]  /*39d00*/  STL [R1+0x2024], R54 ;  /* 0x0020243601007387 */ /* 0x004fe80000100800 */
        /* <DEDUP_REMOVED lines=15> */
[----:B------:R-:W2:Y:S01]  /*39e00*/  LDL.LU R163, [R1+0x2130] ;  /* 0x0021300001a37983 */ /* 0x000ea20000300800 */
[----:B------:R-:W-:Y:S01]  /*39e10*/  MOV R214, R162 ;  /* 0x000000a200d67202 */ /* 0x000fe20000000f00 */
[----:B------:R-:W-:-:S02]  /*39e20*/  IMAD.MOV.U32 R215, RZ, RZ, R160 ;  /* 0x000000ffffd77224 */ /* 0x000fc400078e00a0 */
[----:B------:R-:W3:Y:S04]  /*39e30*/  LDL.LU R162, [R1+0x212c] ;  /* 0x00212c0001a27983 */ /* 0x000ee80000300800 */
[----:B------:R-:W4:Y:S04]  /*39e40*/  LDL.LU R160, [R1+0x2128] ;  /* 0x0021280001a07983 */ /* 0x000f280000300800 */
[----:B------:R-:W4:Y:S04]  /*39e50*/  LDL.LU R192, [R1+0x190] ;  /* 0x0001900001c07983 */ /* 0x000f280000300800 */
[----:B------:R-:W4:Y:S01]  /*39e60*/  LDL.LU R193, [R1+0x194] ;  /* 0x0001940001c17983 */ /* 0x000f220000300800 */
[----:B--2---:R-:W-:-:S03]  /*39e70*/  MOV R194, R163 ;  /* 0x000000a300c27202 */ /* 0x004fc60000000f00 */
[----:B------:R-:W2:Y:S04]  /*39e80*/  LDL.LU R163, [R1+0x2124] ;  /* 0x0021240001a37983 */ /* 0x000ea80000300800 */
[----:B------:R-:W2:Y:S01]  /*39e90*/  LDL.LU R161, [R1+0x2120] ;  /* 0x0021200001a17983 */ /* 0x000ea20000300800 */
[----:B---3--:R-:W-:Y:S01]  /*39ea0*/  IMAD.MOV.U32 R191, RZ, RZ, R162 ;  /* 0x000000ffffbf7224 */ /* 0x008fe200078e00a2 */
[----:B----4-:R-:W-:Y:S02]  /*39eb0*/  MOV R190, R160 ;  /* 0x000000a000be7202 */ /* 0x010fe40000000f00 */
[----:B------:R-:W3:Y:S04]  /*39ec0*/  LDL.LU R188, [R1+0x1a0] ;  /* 0x0001a00001bc7983 */ /* 0x000ee80000300800 */
[----:B------:R-:W3:Y:S04]  /*39ed0*/  LDL.LU R189, [R1+0x1a4] ;  /* 0x0001a40001bd7983 */ /* 0x000ee80000300800 */
[----:B------:R-:W4:Y:S04]  /*39ee0*/  LDL.LU R160, [R1+0x211c] ;  /* 0x00211c0001a07983 */ /* 0x000f280000300800 */
[----:B------:R-:W3:Y:S01]  /*39ef0*/  LDL.LU R162, [R1+0x2118] ;  /* 0x0021180001a27983 */ /* 0x000ee20000300800 */
[----:B--2---:R-:W-:-:S03]  /*39f00*/  MOV R184, R163 ;  /* 0x000000a300b87202 */ /* 0x004fc60000000f00 */
[----:B------:R-:W2:Y:S01]  /*39f10*/  LDL.LU R163, [R1+0x2114] ;  /* 0x0021140001a37983 */ /* 0x000ea20000300800 */
[----:B------:R-:W-:-:S03]  /*39f20*/  IMAD.MOV.U32 R185, RZ, RZ, R161 ;  /* 0x000000ffffb97224 */ /* 0x000fc600078e00a1 */
[----:B------:R-:W2:Y:S04]  /*39f30*/  LDL.LU R161, [R1+0x2110] ;  /* 0x0021100001a17983 */ /* 0x000ea80000300800 */
[----:B------:R-:W2:Y:S04]  /*39f40*/  LDL.LU R186, [R1+0x1b8] ;  /* 0x0001b80001ba7983 */ /* 0x000ea80000300800 */
[----:B------:R-:W2:Y:S01]  /*39f50*/  LDL.LU R187, [R1+0x1bc] ;  /* 0x0001bc0001bb7983 */ /* 0x000ea20000300800 */
[----:B----4-:R-:W-:-:S03]  /*39f60*/  MOV R176, R160 ;  /* 0x000000a000b07202 */ /* 0x010fc60000000f00 */
[----:B------:R-:W4:Y:S01]  /*39f70*/  LDL.LU R160, [R1+0x210c] ;  /* 0x00210c0001a07983 */ /* 0x000f220000300800 */
[----:B---3--:R-:W-:-:S03]  /*39f80*/  IMAD.MOV.U32 R177, RZ, RZ, R162 ;  /* 0x000000ffffb17224 */ /* 0x008fc600078e00a2 */
[----:B------:R-:W3:Y:S01]  /*39f90*/  LDL.LU R162, [R1+0x2108] ;  /* 0x0021080001a27983 */ /* 0x000ee20000300800 */
[----:B--2---:R-:W-:-:S03]  /*39fa0*/  MOV R178, R163 ;  /* 0x000000a300b27202 */ /* 0x004fc60000000f00 */
[----:B------:R-:W2:Y:S01]  /*39fb0*/  LDL.LU R163, [R1+0x2104] ;  /* 0x0021040001a37983 */ /* 0x000ea20000300800 */
[----:B------:R-:W-:-:S03]  /*39fc0*/  IMAD.MOV.U32 R179, RZ, RZ, R161 ;  /* 0x000000ffffb37224 */ /* 0x000fc600078e00a1 */
[----:B------:R-:W2:Y:S04]  /*39fd0*/  LDL.LU R161, [R1+0x2100] ;  /* 0x0021000001a17983 */ /* 0x000ea80000300800 */
[----:B------:R-:W2:Y:S04]  /*39fe0*/  LDL.LU R172, [R1+0x1e0] ;  /* 0x0001e00001ac7983 */ /* 0x000ea80000300800 */
[----:B------:R-:W2:Y:S01]  /*39ff0*/  LDL.LU R173, [R1+0x1e4] ;  /* 0x0001e40001ad7983 */ /* 0x000ea20000300800 */
[----:B----4-:R-:W-:-:S03]  /*3a000*/  IMAD.MOV.U32 R171, RZ, RZ, R160 ;  /* 0x000000ffffab7224 */ /* 0x010fc600078e00a0 */
[----:B------:R-:W4:Y:S01]  /*3a010*/  LDL.LU R174, [R1+0x1e8] ;  /* 0x0001e80001ae7983 */ /* 0x000f220000300800 */
[----:B---3--:R-:W-:-:S03]  /*3a020*/  IMAD.MOV.U32 R169, RZ, RZ, R162 ;  /* 0x000000ffffa97224 */ /* 0x008fc600078e00a2 */
[----:B------:R-:W4:Y:S04]  /*3a030*/  LDL.LU R175, [R1+0x1ec] ;  /* 0x0001ec0001af7983 */ /* 0x000f280000300800 */
[----:B------:R-:W3:Y:S01]  /*3a040*/  LDL.LU R160, [R1+0x210] ;  /* 0x0002100001a07983 */ /* 0x000ee20000300800 */
[----:B------:R-:W-:Y:S02]  /*3a050*/  MOV R212, R107 ;  /* 0x0000006b00d47202 */ /* 0x000fe40000000f00 */
[----:B--2---:R-:W-:Y:S02]  /*3a060*/  MOV R168, R163 ;  /* 0x000000a300a87202 */ /* 0x004fe40000000f00 */
[----:B------:R-:W-:Y:S02]  /*3a070*/  MOV R170, R161 ;  /* 0x000000a100aa7202 */ /* 0x000fe40000000f00 */
[----:B------:R-:W3:Y:S04]  /*3a080*/  LDL.LU R161, [R1+0x214] ;  /* 0x0002140001a17983 */ /* 0x000ee80000300800 */
[----:B------:R-:W3:Y:S04]  /*3a090*/  LDL.LU R162, [R1+0x218] ;  /* 0x0002180001a27983 */ /* 0x000ee80000300800 */
[----:B------:R-:W3:Y:S04]  /*3a0a0*/  LDL.LU R163, [R1+0x21c] ;  /* 0x00021c0001a37983 */ /* 0x000ee80000300800 */
        /* <DEDUP_REMOVED lines=49> */
[----:B------:R-:W3:Y:S01]  /*3a3c0*/  LDL.LU R245, [R1+0x134] ;  /* 0x0001340001f57983 */ /* 0x000ee20000300800 */
[----:B-1----:R-:W-:Y:S01]  /*3a3d0*/  HMMA.1688.F32.TF32 R76, R208, R48, R212 ;  /* 0x00000030d04c723c */ /* 0x002fe200000810d4 */
[----:B------:R-:W-:Y:S01]  /*3a3e0*/  MOV R246, R156 ;  /* 0x0000009c00f67202 */ /* 0x000fe20000000f00 */
[----:B------:R-:W-:Y:S01]  /*3a3f0*/  IMAD.MOV.U32 R247, RZ, RZ, R157 ;  /* 0x000000fffff77224 */ /* 0x000fe200078e009d */
[----:B------:R-:W3:Y:S01]  /*3a400*/  LDL.LU R156, [R1+0x20fc] ;  /* 0x0020fc00019c7983 */ /* 0x000ee20000300800 */
[----:B------:R-:W-:Y:S01]  /*3a410*/  MOV R248, R158 ;  /* 0x0000009e00f87202 */ /* 0x000fe20000000f00 */
[----:B------:R-:W-:-:S02]  /*3a420*/  IMAD.MOV.U32 R249, RZ, RZ, R159 ;  /* 0x000000fffff97224 */ /* 0x000fc400078e009f */
[----:B------:R-:W3:Y:S04]  /*3a430*/  LDL.LU R157, [R1+0x20f8] ;  /* 0x0020f800019d7983 */ /* 0x000ee80000300800 */
[----:B------:R-:W3:Y:S04]  /*3a440*/  LDL.LU R158, [R1+0x20f4] ;  /* 0x0020f400019e7983 */ /* 0x000ee80000300800 */
[----:B------:R-:W3:Y:S04]  /*3a450*/  LDL.LU R159, [R1+0x20f0] ;  /* 0x0020f000019f7983 */ /* 0x000ee80000300800 */
[----:B------:R-:W3:Y:S04]  /*3a460*/  LDL.LU R250, [R1+0x128] ;  /* 0x0001280001fa7983 */ /* 0x000ee80000300800 */
[----:B------:R-:W3:Y:S04]  /*3a470*/  LDL.LU R251, [R1+0x12c] ;  /* 0x00012c0001fb7983 */ /* 0x000ee80000300800 */
[----:B------:R-:W-:Y:S04]  /*3a480*/  STL.64 [R1+0x10], R76 ;  /* 0x0000104c01007387 */ /* 0x000fe80000100a00 */
[----:B------:R1:W-:Y:S01]  /*3a490*/  STL.64 [R1+0x18], R78 ;  /* 0x0000184e01007387 */ /* 0x0003e20000100a00 */
[C---:B------:R-:W-:Y:S03]  /*3a4a0*/  HMMA.1688.F32.TF32 R168, R196.reuse, R40, R168 ;  /* 0x00000028c4a8723c */ /* 0x040fe600000810a8 */
[----:B------:R-:W-:Y:S04]  /*3a4b0*/  LDS R212, [R3+UR7+0x1c280] ;  /* 0x01c2800703d47984 */ /* 0x000fe80008000800 */
[----:B------:R-:W-:Y:S01]  /*3a4c0*/  LDS R214, [R3+UR7+0x1d280] ;  /* 0x01d2800703d67984 */ /* 0x000fe20008000800 */
[----:B----4-:R-:W-:Y:S03]  /*3a4d0*/  HMMA.1688.F32.TF32 R172, R196, R44, R172 ;  /* 0x0000002cc4ac723c */ /* 0x010fe600000810ac */
[----:B------:R-:W-:Y:S04]  /*3a4e0*/  LDS R213, [R7+UR7+0x1c280] ;  /* 0x01c2800707d57984 */ /* 0x000fe80008000800 */
[----:B------:R-:W-:Y:S01]  /*3a4f0*/  LDS R215, [R7+UR7+0x1d280] ;  /* 0x01d2800707d77984 */ /* 0x000fe20008000800 */
[----:B--2---:R-:W-:-:S15]  /*3a500*/  HMMA.1688.F32.TF32 R8, R208, R52, R240 ;  /* 0x00000034d008723c */ /* 0x004fde00000810f0 */
[----:B------:R-:W-:-:S04]  /*3a510*/  NOP ;  /* 0x0000000000007918 */ /* 0x000fc80000000000 */
[----:B------:R-:W-:Y:S01]  /*3a520*/  MOV R51, R8 ;  /* 0x0000000800337202 */ /* 0x000fe20000000f00 */
[----:B------:R-:W-:Y:S01]  /*3a530*/  IMAD.MOV.U32 R46, RZ, RZ, R9 ;  /* 0x000000ffff2e7224 */ /* 0x000fe200078e0009 */
[----:B------:R-:W-:Y:S01]  /*3a540*/  MOV R47, R10 ;  /* 0x0000000a002f7202 */ /* 0x000fe20000000f00 */
[----:B------:R-:W-:Y:S02]  /*3a550*/  IMAD.MOV.U32 R55, RZ, RZ, R11 ;  /* 0x000000ffff377224 */ /* 0x000fe400078e000b */
[----:B---3--:R-:W-:Y:S01]  /*3a560*/  HMMA.1688.F32.TF32 R8, R208, R56, R244 ;  /* 0x00000038d008723c */ /* 0x008fe200000810f4 */
[----:B------:R-:W2:Y:S01]  /*3a570*/  LDL.LU R244, [R1+0x280] ;  /* 0x0002800001f47983 */ /* 0x000ea20000300800 */
[----:B------:R-:W-:Y:S01]  /*3a580*/  MOV R246, R220 ;  /* 0x000000dc00f67202 */ /* 0x000fe20000000f00 */
[----:B------:R-:W-:Y:S02]  /*3a590*/  IMAD.MOV.U32 R247, RZ, RZ, R221 ;  /* 0x000000fffff77224 */ /* 0x000fe400078e00dd */
[----:B------:R-:W2:Y:S04]  /*3a5a0*/  LDL.LU R245, [R1+0x284] ;  /* 0x0002840001f57983 */ /* 0x000ea80000300800 */
[----:B------:R-:W3:Y:S04]  /*3a5b0*/  LDL.LU R220, [R1+0x20ec] ;  /* 0x0020ec0001dc7983 */ /* 0x000ee80000300800 */
[----:B------:R-:W4:Y:S01]  /*3a5c0*/  LDL.LU R221, [R1+0x20e8] ;  /* 0x0020e80001dd7983 */ /* 0x000f220000300800 */
[C---:B------:R-:W-:Y:S08]  /*3a5d0*/  HMMA.1688.F32.TF32 R176, R196.reuse, R48, R176 ;  /* 0x00000030c4b0723c */ /* 0x040ff000000810b0 */
[C---:B------:R-:W-:Y:S08]  /*3a5e0*/  HMMA.1688.F32.TF32 R180, R196.reuse, R52, R180 ;  /* 0x00000034c4b4723c */ /* 0x040ff000000810b4 */
[C---:B------:R-:W-:Y:S08]  /*3a5f0*/  HMMA.1688.F32.TF32 R184, R196.reuse, R56, R184 ;  /* 0x00000038c4b8723c */ /* 0x040ff000000810b8 */
[C---:B------:R-:W-:Y:S08]  /*3a600*/  HMMA.1688.F32.TF32 R188, R196.reuse, R60, R188 ;  /* 0x0000003cc4bc723c */ /* 0x040ff000000810bc */
[C---:B------:R-:W-:Y:S08]  /*3a610*/  HMMA.1688.F32.TF32 R192, R196.reuse, R64, R192 ;  /* 0x00000040c4c0723c */ /* 0x040ff000000810c0 */
[----:B------:R-:W-:Y:S01]  /*3a620*/  HMMA.1688.F32.TF32 R196, R196, R68, R236 ;  /* 0x00000044c4c4723c */ /* 0x000fe200000810ec */
[----:B------:R-:W2:Y:S04]  /*3a630*/  LDL.LU R236, [R1+0x2a0] ;  /* 0x0002a00001ec7983 */ /* 0x000ea80000300800 */
[----:B------:R-:W2:Y:S03]  /*3a640*/  LDL.LU R237, [R1+0x2a4] ;  /* 0x0002a40001ed7983 */ /* 0x000ea60000300800 */
[C---:B------:R-:W-:Y:S01]  /*3a650*/  HMMA.1688.F32.TF32 R104, R164.reuse, R40, R104 ;  /* 0x00000028a468723c */ /* 0x040fe20000081068 */
[----:B------:R-:W2:Y:S04]  /*3a660*/  LDL.LU R238, [R1+0x2a8] ;  /* 0x0002a80001ee7983 */ /* 0x000ea80000300800 */
[----:B------:R-:W2:Y:S03]  /*3a670*/  LDL.LU R239, [R1+0x2ac] ;  /* 0x0002ac0001ef7983 */ /* 0x000ea60000300800 */
[C---:B------:R-:W-:Y:S08]  /*3a680*/  HMMA.1688.F32.TF32 R108, R164.reuse, R44, R108 ;  /* 0x0000002ca46c723c */ /* 0x040ff0000008106c */
[C---:B------:R-:W-:Y:S08]  /*3a690*/  HMMA.1688.F32.TF32 R112, R164.reuse, R48, R112 ;  /* 0x00000030a470723c */ /* 0x040ff00000081070 */
[C---:B------:R-:W-:Y:S08]  /*3a6a0*/  HMMA.1688.F32.TF32 R116, R164.reuse, R52, R116 ;  /* 0x00000034a474723c */ /* 0x040ff00000081074 */
[C---:B------:R-:W-:Y:S08]  /*3a6b0*/  HMMA.1688.F32.TF32 R120, R164.reuse, R56, R120 ;  /* 0x00000038a478723c */ /* 0x040ff00000081078 */
[C---:B------:R-:W-:Y:S08]  /*3a6c0*/  HMMA.1688.F32.TF32 R156, R164.reuse, R60, R156 ;  /* 0x0000003ca49c723c */ /* 0x040ff0000008109c */
[C---:B------:R-:W-:Y:S08]  /*3a6d0*/  HMMA.1688.F32.TF32 R160, R164.reuse, R64, R160 ;  /* 0x00000040a4a0723c */ /* 0x040ff000000810a0 */
[----:B------:R-:W-:Y:S01]  /*3a6e0*/  HMMA.1688.F32.TF32 R164, R164, R68, R224 ;  /* 0x00000044a4a4723c */ /* 0x000fe200000810e0 */
        /* <DEDUP_REMOVED lines=9> */
[----:B------:R-:W-:Y:S02]  /*3a780*/  IMAD.MOV.U32 R50, RZ, RZ, R11 ;  /* 0x000000ffff327224 */ /* 0x000fe400078e000b */
[----:B------:R-:W-:-:S15]  /*3a790*/  HMMA.1688.F32.TF32 R8, R208, R60, R248 ;  /* 0x0000003cd008723c */ /* 0x000fde00000810f8 */
[----:B------:R-:W-:-:S04]  /*3a7a0*/  NOP ;  /* 0x0000000000007918 */ /* 0x000fc80000000000 */
[----:B-1----:R-:W-:Y:S01]  /*3a7b0*/  MOV R78, R8 ;  /* 0x00000008004e7202 */ /* 0x002fe20000000f00 */
[----:B------:R-:W-:Y:S01]  /*3a7c0*/  IMAD.MOV.U32 R79, RZ, RZ, R9 ;  /* 0x000000ffff4f7224 */ /* 0x000fe200078e0009 */
[----:B------:R-:W-:Y:S01]  /*3a7d0*/  MOV R70, R10 ;  /* 0x0000000a00467202 */ /* 0x000fe20000000f00 */
[----:B------:R-:W-:Y:S02]  /*3a7e0*/  IMAD.MOV.U32 R71, RZ, RZ, R11 ;  /* 0x000000ffff477224 */ /* 0x000fe400078e000b */
[----:B------:R-:W-:Y:S08]  /*3a7f0*/  HMMA.1688.F32.TF32 R8, R208, R64, R216 ;  /* 0x00000040d008723c */ /* 0x000ff000000810d8 */
[C---:B------:R-:W-:Y:S08]  /*3a800*/  HMMA.1688.F32.TF32 R72, R100.reuse, R40, R72 ;  /* 0x000000286448723c */ /* 0x040ff00000081048 */
[C---:B------:R-:W-:Y:S08]  /*3a810*/  HMMA.1688.F32.TF32 R84, R100.reuse, R52, R84 ;  /* 0x000000346454723c */ /* 0x040ff00000081054 */
[----:B------:R-:W-:Y:S01]  /*3a820*/  HMMA.1688.F32.TF32 R88, R100, R56, R88 ;  /* 0x000000386458723c */ /* 0x000fe20000081058 */
[----:B------:R-:W-:Y:S01]  /*3a830*/  MOV R82, R8 ;  /* 0x0000000800527202 */ /* 0x000fe20000000f00 */
[----:B------:R-:W-:-:S06]  /*3a840*/  IMAD.MOV.U32 R83, RZ, RZ, R9 ;  /* 0x000000ffff537224 */ /* 0x000fcc00078e0009 */
[----:B------:R-:W-:Y:S01]  /*3a850*/  HMMA.1688.F32.TF32 R92, R100, R60, R92 ;  /* 0x0000003c645c723c */ /* 0x000fe2000008105c */
[----:B------:R-:W-:-:S07]  /*3a860*/  MOV R76, R10 ;  /* 0x0000000a004c7202 */ /* 0x000fce0000000f00 */
[----:B------:R-:W-:Y:S01]  /*3a870*/  HMMA.1688.F32.TF32 R96, R100, R64, R96 ;  /* 0x000000406460723c */ /* 0x000fe20000081060 */
[----:B------:R-:W-:Y:S01]  /*3a880*/  IMAD.MOV.U32 R77, RZ, RZ, R11 ;  /* 0x000000ffff4d7224 */ /* 0x000fe200078e000b */
[----:B------:R-:W-:Y:S01]  /*3a890*/  MOV R240, R222 ;  /* 0x000000de00f07202 */ /* 0x000fe20000000f00 */
[----:B------:R-:W-:Y:S02]  /*3a8a0*/  IMAD.MOV.U32 R241, RZ, RZ, R223 ;  /* 0x000000fffff17224 */ /* 0x000fe400078e00df */
[----:B---3--:R-:W-:-:S03]  /*3a8b0*/  IMAD.MOV.U32 R235, RZ, RZ, R221 ;  /* 0x000000ffffeb7224 */ /* 0x008fc600078e00dd */
[----:B------:R-:W-:Y:S01]  /*3a8c0*/  HMMA.1688.F32.TF32 R100, R100, R68, R228 ;  /* 0x000000446464723c */ /* 0x000fe200000810e4 */
[----:B------:R-:W3:Y:S04]  /*3a8d0*/  LDL.LU R228, [R1+0x2c0] ;  /* 0x0002c00001e47983 */ /* 0x000ee80000300800 */
[----:B------:R-:W3:Y:S04]  /*3a8e0*/  LDL.LU R229, [R1+0x2c4] ;  /* 0x0002c40001e57983 */ /* 0x000ee80000300800 */
[----:B------:R-:W3:Y:S04]  /*3a8f0*/  LDL.LU R230, [R1+0x2c8] ;  /* 0x0002c80001e67983 */ /* 0x000ee80000300800 */
[----:B------:R-:W3:Y:S04]  /*3a900*/  LDL.LU R231, [R1+0x2cc] ;  /* 0x0002cc0001e77983 */ /* 0x000ee80000300800 */
[----:B------:R-:W2:Y:S04]  /*3a910*/  LDL.LU R8, [R1+0x2e0] ;  /* 0x0002e00001087983 */ /* 0x000ea80000300800 */
[----:B------:R-:W2:Y:S01]  /*3a920*/  LDL.LU R9, [R1+0x2e4] ;  /* 0x0002e40001097983 */ /* 0x000ea20000300800 */
[----:B----4-:R-:W-:-:S03]  /*3a930*/  MOV R234, R220 ;  /* 0x000000dc00ea7202 */ /* 0x010fc60000000f00 */
[----:B------:R-:W2:Y:S04]  /*3a940*/  LDL.LU R10, [R1+0x2e8] ;  /* 0x0002e800010a7983 */ /* 0x000ea80000300800 */
[----:B------:R-:W2:Y:S04]  /*3a950*/  LDL.LU R11, [R1+0x2ec] ;  /* 0x0002ec00010b7983 */ /* 0x000ea80000300800 */
[----:B------:R-:W4:Y:S04]  /*3a960*/  LDL.LU R232, [R1+0x2d0] ;  /* 0x0002d00001e87983 */ /* 0x000f280000300800 */
[----:B------:R-:W4:Y:S04]  /*3a970*/  LDL.LU R233, [R1+0x2d4] ;  /* 0x0002d40001e97983 */ /* 0x000f280000300800 */
[----:B------:R-:W2:Y:S04]  /*3a980*/  LDL.LU R220, [R1+0x20dc] ;  /* 0x0020dc0001dc7983 */ /* 0x000ea80000300800 */
[----:B------:R-:W2:Y:S04]  /*3a990*/  LDL.LU R221, [R1+0x20d8] ;  /* 0x0020d80001dd7983 */ /* 0x000ea80000300800 */
[----:B------:R-:W2:Y:S04]  /*3a9a0*/  LDL.LU R222, [R1+0x20d4] ;  /* 0x0020d40001de7983 */ /* 0x000ea80000300800 */
[----:B------:R-:W2:Y:S04]  /*3a9b0*/  LDL.LU R223, [R1+0x20d0] ;  /* 0x0020d00001df7983 */ /* 0x000ea80000300800 */
[----:B------:R-:W3:Y:S04]  /*3a9c0*/  LDL.LU R242, [R1+0x298] ;  /* 0x0002980001f27983 */ /* 0x000ee80000300800 */
[----:B------:R-:W3:Y:S04]  /*3a9d0*/  LDL.LU R243, [R1+0x29c] ;  /* 0x00029c0001f37983 */ /* 0x000ee80000300800 */
[----:B------:R-:W3:Y:S04]  /*3a9e0*/  LDL.LU R248, [R1+0x110] ;  /* 0x0001100001f87983 */ /* 0x000ee80000300800 */
[----:B------:R-:W3:Y:S01]  /*3a9f0*/  LDL.LU R249, [R1+0x114] ;  /* 0x0001140001f97983 */ /* 0x000ee20000300800 */
[C---:B------:R-:W-:Y:S08]  /*3aa00*/  HMMA.1688.F32.TF32 R200, R208.reuse, R40, R200 ;  /* 0x00000028d0c8723c */ /* 0x040ff000000810c8 */
[C---:B------:R-:W-:Y:S01]  /*3aa10*/  HMMA.1688.F32.TF32 R204, R208.reuse, R44, R204 ;  /* 0x0000002cd0cc723c */ /* 0x040fe200000810cc */
[----:B------:R-:W-:Y:S01]  /*3aa20*/  MOV R250, R252 ;  /* 0x000000fc00fa7202 */ /* 0x000fe20000000f00 */
[----:B------:R-:W-:Y:S01]  /*3aa30*/  IMAD.MOV.U32 R251, RZ, RZ, R6 ;  /* 0x000000fffffb7224 */ /* 0x000fe200078e0006 */
[----:B------:R-:W-:Y:S04]  /*3aa40*/  LDS R216, [R3+UR7+0x1c300] ;  /* 0x01c3000703d87984 */ /* 0x000fe80008000800 */
[----:B------:R-:W-:Y:S04]  /*3aa50*/  LDS R218, [R3+UR7+0x1d300] ;  /* 0x01d3000703da7984 */ /* 0x000fe80008000800 */
[----:B------:R-:W-:Y:S04]  /*3aa60*/  LDS R217, [R7+UR7+0x1c300] ;  /* 0x01c3000707d97984 */ /* 0x000fe80008000800 */
[----:B------:R-:W-:Y:S01]  /*3aa70*/  LDS R219, [R7+UR7+0x1d300] ;  /* 0x01d3000707db7984 */ /* 0x000fe20008000800 */
[----:B--2---:R-:W-:Y:S03]  /*3aa80*/  HMMA.1688.F32.TF32 R208, R208, R68, R220 ;  /* 0x00000044d0d0723c */ /* 0x004fe600000810dc */
[----:B------:R-:W-:Y:S04]  /*3aa90*/  LDS R220, [R3+UR7+0x1c380] ;  /* 0x01c3800703dc7984 */ /* 0x000fe80008000800 */
[----:B------:R-:W-:Y:S04]  /*3aaa0*/  LDS R222, [R3+UR7+0x1d380] ;  /* 0x01d3800703de7984 */ /* 0x000fe80008000800 */
[----:B------:R-:W-:Y:S04]  /*3aab0*/  LDS R221, [R7+UR7+0x1c380] ;  /* 0x01c3800707dd7984 */ /* 0x000fe80008000800 */
[----:B------:R-:W-:Y:S04]  /*3aac0*/  LDS R223, [R7+UR7+0x1d380] ;  /* 0x01d3800707df7984 */ /* 0x000fe80008000800 */
[----:B------:R-:W-:Y:S01]  /*3aad0*/  MOV R59, R208 ;  /* 0x000000d0003b7202 */ /* 0x000fe20000000f00 */
[----:B------:R-:W-:Y:S01]  /*3aae0*/  IMAD.MOV.U32 R62, RZ, RZ, R209 ;  /* 0x000000ffff3e7224 */ /* 0x000fe200078e00d1 */
[----:B------:R-:W-:Y:S01]  /*3aaf0*/  MOV R63, R210 ;  /* 0x000000d2003f7202 */ /* 0x000fe20000000f00 */
[----:B------:R-:W-:Y:S01]  /*3ab00*/  IMAD.MOV.U32 R67, RZ, RZ, R211 ;  /* 0x000000ffff437224 */ /* 0x000fe200078e00d3 */
[----:B------:R-:W-:Y:S04]  /*3ab10*/  LDS R208, [R3+UR7+0x1c200] ;  /* 0x01c2000703d07984 */ /* 0x000fe80008000800 */
[----:B------:R-:W-:Y:S04]  /*3ab20*/  LDS R210, [R3+UR7+0x1d200] ;  /* 0x01d2000703d27984 */ /* 0x000fe80008000800 */
[----:B------:R-:W-:Y:S04]  /*3ab30*/  LDS R209, [R7+UR7+0x1c200] ;  /* 0x01c2000707d17984 */ /* 0x000fe80008000800 */
[----:B------:R-:W1:Y:S02]  /*3ab40*/  LDS R211, [R7+UR7+0x1d200] ;  /* 0x01d2000707d37984 */ /* 0x000e640008000800 */
[C---:B-1----:R-:W-:Y:S08]  /*3ab50*/  HMMA.1688.F32.TF32 R8, R208.reuse, R40, R8 ;  /* 0x00000028d008723c */ /* 0x042ff00000081008 */
[C---:B----4-:R-:W-:Y:S08]  /*3ab60*/  HMMA.1688.F32.TF32 R232, R208.reuse, R44, R232 ;  /* 0x0000002cd0e8723c */ /* 0x050ff000000810e8 */
[C---:B---3--:R-:W-:Y:S08]  /*3ab70*/  HMMA.1688.F32.TF32 R228, R208.reuse, R48, R228 ;  /* 0x00000030d0e4723c */ /* 0x048ff000000810e4 */
[C---:B------:R-:W-:Y:S01]  /*3ab80*/  HMMA.1688.F32.TF32 R224, R208.reuse, R52, R224 ;  /* 0x00000034d0e0723c */ /* 0x040fe200000810e0 */
[----:B------:R-:W-:Y:S07]  /*3ab90*/  STL.64 [R1+0x90], R8 ;  /* 0x0000900801007387 */ /* 0x000fee0000100a00 */
[C---:B------:R-:W-:Y:S01]  /*3aba0*/  HMMA.1688.F32.TF32 R236, R208.reuse, R56, R236 ;  /* 0x00000038d0ec723c */ /* 0x040fe200000810ec */
[----:B------:R1:W-:Y:S07]  /*3abb0*/  STL.64 [R1+0x98], R10 ;  /* 0x0000980a01007387 */ /* 0x0003ee0000100a00 */
[C---:B------:R-:W-:Y:S01]  /*3abc0*/  HMMA.1688.F32.TF32 R240, R208.reuse, R60, R240 ;  /* 0x0000003cd0f0723c */ /* 0x040fe200000810f0 */
[----:B-1----:R-:W2:Y:S04]  /*3abd0*/  LDL.LU.64 R10, [R1+0x20c8] ;  /* 0x0020c800010a7983 */ /* 0x002ea80000300a00 */
[----:B------:R-:W2:Y:S03]  /*3abe0*/  LDL.LU.64 R8, [R1+0x20c0] ;  /* 0x0020c00001087983 */ /* 0x000ea60000300a00 */
[----:B------:R-:W-:Y:S01]  /*3abf0*/  HMMA.1688.F32.TF32 R244, R208, R64, R244 ;  /* 0x00000040d0f4723c */ /* 0x000fe200000810f4 */
        /* <DEDUP_REMOVED lines=9> */
[----:B------:R1:W-:Y:S01]  /*3ac90*/  STL.64 [R1+0xe8], R226 ;  /* 0x0000e8e201007387 */ /* 0x0003e20000100a00 */
[----:B------:R-:W-:Y:S01]  /*3aca0*/  MOV R6, R246 ;  /* 0x000000f600067202 */ /* 0x000fe20000000f00 */
[----:B------:R-:W-:-:S02]  /*3acb0*/  IMAD.MOV.U32 R252, RZ, RZ, R247 ;  /* 0x000000fffffc7224 */ /* 0x000fc400078e00f7 */
        /* <DEDUP_REMOVED lines=10> */
[----:B------:R1:W-:Y:S04]  /*3ad60*/  STL.64 [R1+0x1c0], R244 ;  /* 0x0001c0f401007387 */ /* 0x0003e80000100a00 */
[----:B------:R-:W4:Y:S04]  /*3ad70*/  LDL.LU.64 R246, [R1+0x2068] ;  /* 0x0020680001f67983 */ /* 0x000f280000300a00 */
[----:B-1----:R-:W4:Y:S01]  /*3ad80*/  LDL.LU.64 R244, [R1+0x2060] ;  /* 0x0020600001f47983 */ /* 0x002f220000300a00 */
[----:B------:R-:W-:Y:S03]  /*3ad90*/  HMMA.1688.F32.TF32 R208, R208, R68, R248 ;  /* 0x00000044d0d0723c */ /* 0x000fe600000810f8 */
[----:B------:R-:W-:Y:S04]  /*3ada0*/  STL [R1+0x1fac], R252 ;  /* 0x001facfc01007387 */ /* 0x000fe80000100800 */
[----:B------:R-:W-:Y:S04]  /*3adb0*/  STL [R1+0x1fa8], R6 ;  /* 0x001fa80601007387 */ /* 0x000fe80000100800 */
[----:B------:R-:W4:Y:S04]  /*3adc0*/  LDL.LU.64 R250, [R1+0x2058] ;  /* 0x0020580001fa7983 */ /* 0x000f280000300a00 */
[----:B------:R-:W4:Y:S04]  /*3add0*/  LDL.LU.64 R248, [R1+0x2050] ;  /* 0x0020500001f87983 */ /* 0x000f280000300a00 */
[----:B------:R1:W-:Y:S04]  /*3ade0*/  STL.64 [R1+0x1a0], R208 ;  /* 0x0001a0d001007387 */ /* 0x0003e80000100a00 */
[----:B------:R1:W-:Y:S02]  /*3adf0*/  STL.64 [R1+0x1a8], R210 ;  /* 0x0001a8d201007387 */ /* 0x0003e40000100a00 */
[----:B-1----:R-:W-:Y:S01]  /*3ae00*/  MOV R208, R5 ;  /* 0x0000000500d07202 */ /* 0x002fe20000000f00 */
[----:B------:R-:W-:Y:S01]  /*3ae10*/  IMAD.MOV.U32 R209, RZ, RZ, R4 ;  /* 0x000000ffffd17224 */ /* 0x000fe200078e0004 */
[----:B------:R-:W-:Y:S01]  /*3ae20*/  MOV R210, R2 ;  /* 0x0000000200d27202 */ /* 0x000fe20000000f00 */
[----:B------:R-:W-:-:S07]  /*3ae30*/  IMAD.MOV.U32 R211, RZ, RZ, R0 ;  /* 0x000000ffffd37224 */ /* 0x000fce00078e0000 */
[----:B------:R-:W-:-:S15]  /*3ae40*/  HMMA.1688.F32.TF32 R208, R212, R40, R208 ;  /* 0x00000028d4d0723c */ /* 0x000fde00000810d0 */
[----:B------:R-:W-:-:S04]  /*3ae50*/  NOP ;  /* 0x0000000000007918 */ /* 0x000fc80000000000 */
[----:B------:R-:W-:Y:S01]  /*3ae60*/  MOV R252, R210 ;  /* 0x000000d200fc7202 */ /* 0x000fe20000000f00 */
[----:B------:R4:W-:Y:S01]  /*3ae70*/  STL.64 [R1+0x190], R208 ;  /* 0x000190d001007387 */ /* 0x0009e20000100a00 */
[----:B------:R-:W-:-:S05]  /*3ae80*/  IMAD.MOV.U32 R6, RZ, RZ, R211 ;  /* 0x000000ffff067224 */ /* 0x000fca00078e00d3 */
[----:B------:R-:W-:Y:S04]  /*3ae90*/  STL [R1+0x1fb4], R6 ;  /* 0x001fb40601007387 */ /* 0x000fe80000100800 */
[----:B------:R-:W-:Y:S01]  /*3aea0*/  STL [R1+0x1fb0], R252 ;  /* 0x001fb0fc01007387 */ /* 0x000fe20000100800 */
[----:B--2---:R-:W-:Y:S08]  /*3aeb0*/  HMMA.1688.F32.TF32 R8, R216, R40, R8 ;  /* 0x00000028d808723c */ /* 0x004ff00000081008 */
[C---:B---3--:R-:W-:Y:S08]  /*3aec0*/  HMMA.1688.F32.TF32 R236, R212.reuse, R56, R236 ;  /* 0x00000038d4ec723c */ /* 0x048ff000000810ec */
[C---:B----4-:R-:W-:Y:S08]  /*3aed0*/  HMMA.1688.F32.TF32 R208, R212.reuse, R48, R244 ;  /* 0x00000030d4d0723c */ /* 0x050ff000000810f4 */
        /* <DEDUP_REMOVED lines=8> */
[----:B------:R-:W-:Y:S04]  /*3af60*/  STL [R1+0x1fc4], R2 ;  /* 0x001fc40201007387 */ /* 0x000fe80000100800 */
[----:B------:R-:W-:Y:S04]  /*3af70*/  STL [R1+0x1fc0], R0 ;  /* 0x001fc00001007387 */ /* 0x000fe80000100800 */
[----:B------:R-:W-:Y:S04]  /*3af80*/  STL [R1+0x1fbc], R4 ;  /* 0x001fbc0401007387 */ /* 0x000fe80000100800 */
[----:B------:R-:W-:Y:S04]  /*3af90*/  STL [R1+0x1fb8], R5 ;  /* 0x001fb80501007387 */ /* 0x000fe80000100800 */
[----:B------:R1:W-:Y:S04]  /*3afa0*/  STL.64 [R1+0x1f88], R210 ;  /* 0x001f88d201007387 */ /* 0x0003e80000100a00 */
[----:B------:R2:W-:Y:S01]  /*3afb0*/  STL.64 [R1+0x1f80], R208 ;  /* 0x001f80d001007387 */ /* 0x0005e20000100a00 */
[----:B-1----:R-:W-:Y:S01]  /*3afc0*/  IMAD.MOV.U32 R210, RZ, RZ, R237 ;  /* 0x000000ffffd27224 */ /* 0x002fe200078e00ed */
[----:B------:R-:W-:Y:S01]  /*3afd0*/  MOV R211, R236 ;  /* 0x000000ec00d37202 */ /* 0x000fe20000000f00 */
[----:B--2---:R-:W-:Y:S01]  /*3afe0*/  IMAD.MOV.U32 R208, RZ, RZ, R239 ;  /* 0x000000ffffd07224 */ /* 0x004fe200078e00ef */
[----:B------:R-:W-:-:S04]  /*3aff0*/  MOV R209, R238 ;  /* 0x000000ee00d17202 */ /* 0x000fc80000000f00 */
[----:B------:R-:W-:Y:S04]  /*3b000*/  STL [R1+0x1fd4], R208 ;  /* 0x001fd4d001007387 */ /* 0x000fe80000100800 */
[----:B------:R-:W-:Y:S04]  /*3b010*/  STL [R1+0x1fd0], R209 ;  /* 0x001fd0d101007387 */ /* 0x000fe80000100800 */
[----:B------:R-:W-:Y:S04]  /*3b020*/  STL [R1+0x1fcc], R210 ;  /* 0x001fccd201007387 */ /* 0x000fe80000100800 */
[----:B------:R1:W-:Y:S02]  /*3b030*/  STL [R1+0x1fc8], R211 ;  /* 0x001fc8d301007387 */ /* 0x0003e40000100800 */
[----:B-1----:R-:W-:-:S15]  /*3b040*/  HMMA.1688.F32.TF32 R208, R212, R64, R228 ;  /* 0x00000040d4d0723c */ /* 0x002fde00000810e4 */
        /* <DEDUP_REMOVED lines=9> */
[----:B------:R-:W-:-:S04]  /*3b0e0*/  IMAD.MOV.U32 R232, RZ, RZ, R11 ;  /* 0x000000ffffe87224 */ /* 0x000fc800078e000b */
[----:B------:R-:W-:Y:S01]  /*3b0f0*/  HMMA.1688.F32.TF32 R8, R216, R44, R12 ;  /* 0x0000002cd808723c */ /* 0x000fe2000008100c */
[----:B------:R-:W-:Y:S04]  /*3b100*/  LDS R12, [R3+UR7+0x1e100] ;  /* 0x01e10007030c7984 */ /* 0x000fe80008000800 */
[----:B------:R-:W-:Y:S03]  /*3b110*/  LDS R14, [R3+UR7+0x1f100] ;  /* 0x01f10007030e7984 */ /* 0x000fe60008000800 */
[----:B------:R-:W-:Y:S01]  /*3b120*/  HMMA.1688.F32.TF32 R236, R212, R60, R224 ;  /* 0x0000003cd4ec723c */ /* 0x000fe200000810e0 */
[----:B------:R-:W-:Y:S04]  /*3b130*/  LDS R13, [R7+UR7+0x1e100] ;  /* 0x01e10007070d7984 */ /* 0x000fe80008000800 */
[----:B------:R-:W-:Y:S06]  /*3b140*/  LDS R15, [R7+UR7+0x1f100] ;  /* 0x01f10007070f7984 */ /* 0x000fec0008000800 */
[----:B------:R-:W-:Y:S01]  /*3b150*/  MOV R4, R8 ;  /* 0x0000000800047202 */ /* 0x000fe20000000f00 */
[----:B------:R-:W-:Y:S01]  /*3b160*/  IMAD.MOV.U32 R5, RZ, RZ, R9 ;  /* 0x000000ffff057224 */ /* 0x000fe200078e0009 */
[----:B------:R-:W-:Y:S01]  /*3b170*/  MOV R6, R10 ;  /* 0x0000000a00067202 */ /* 0x000fe20000000f00 */
[----:B------:R-:W-:-:S02]  /*3b180*/  IMAD.MOV.U32 R252, RZ, RZ, R11 ;  /* 0x000000fffffc7224 */ /* 0x000fc400078e000b */
        /* <DEDUP_REMOVED lines=9> */
[----:B------:R-:W-:-:S07]  /*3b220*/  MOV R215, R208 ;  /* 0x000000d000d77202 */ /* 0x000fce0000000f00 */
[----:B------:R-:W-:Y:S01]  /*3b230*/  HMMA.1688.F32.TF32 R240, R220, R48, R144 ;  /* 0x00000030dcf0723c */ /* 0x000fe20000081090 */
[----:B------:R-:W-:Y:S01]  /*3b240*/  MOV R210, R8 ;  /* 0x0000000800d27202 */ /* 0x000fe20000000f00 */
[----:B------:R-:W-:Y:S01]  /*3b250*/  IMAD.MOV.U32 R211, RZ, RZ, R9 ;  /* 0x000000ffffd37224 */ /* 0x000fe200078e0009 */
[----:B------:R-:W-:Y:S01]  /*3b260*/  MOV R2, R10 ;  /* 0x0000000a00027202 */ /* 0x000fe20000000f00 */
[----:B------:R-:W-:Y:S01]  /*3b270*/  IMAD.MOV.U32 R0, RZ, RZ, R11 ;  /* 0x000000ffff007224 */ /* 0x000fe200078e000b */
[----:B------:R-:W-:Y:S03]  /*3b280*/  LDS R16, [R3+UR7+0x1e080] ;  /* 0x01e0800703107984 */ /* 0x000fe60008000800 */
[-C--:B------:R-:W-:Y:S01]  /*3b290*/  HMMA.1688.F32.TF32 R8, R216, R52.reuse, R20 ;  /* 0x00000034d808723c */ /* 0x080fe20000081014 */
[----:B------:R-:W-:Y:S04]  /*3b2a0*/  LDS R20, [R3+UR7+0x1e000] ;  /* 0x01e0000703147984 */ /* 0x000fe80008000800 */
[----:B------:R-:W-:Y:S04]  /*3b2b0*/  LDS R22, [R3+UR7+0x1f000] ;  /* 0x01f0000703167984 */ /* 0x000fe80008000800 */
[----:B------:R-:W-:Y:S04]  /*3b2c0*/  LDS R21, [R7+UR7+0x1e000] ;  /* 0x01e0000707157984 */ /* 0x000fe80008000800 */
[----:B------:R-:W1:Y:S01]  /*3b2d0*/  LDS R23, [R7+UR7+0x1f000] ;  /* 0x01f0000707177984 */ /* 0x000e620008000800 */
[----:B------:R-:W-:Y:S03]  /*3b2e0*/  HMMA.1688.F32.TF32 R236, R220, R52, R140 ;  /* 0x00000034dcec723c */ /* 0x000fe6000008108c */
[----:B------:R-:W-:Y:S01]  /*3b2f0*/  STL [R1+0x1fe4], R224 ;  /* 0x001fe4e001007387 */ /* 0x000fe20000100800 */
[----:B------:R-:W-:-:S03]  /*3b300*/  IMAD.MOV.U32 R214, RZ, RZ, R209 ;  /* 0x000000ffffd67224 */ /* 0x000fc600078e00d1 */
[----:B------:R-:W-:Y:S01]  /*3b310*/  STL [R1+0x1fe0], R225 ;  /* 0x001fe0e101007387 */ /* 0x000fe20000100800 */
[----:B------:R-:W-:Y:S01]  /*3b320*/  HMMA.1688.F32.TF32 R136, R220, R56, R136 ;  /* 0x00000038dc88723c */ /* 0x000fe20000081088 */
[----:B------:R-:W-:Y:S02]  /*3b330*/  MOV R208, R10 ;  /* 0x0000000a00d07202 */ /* 0x000fe40000000f00 */
[----:B------:R2:W-:Y:S01]  /*3b340*/  STL [R1+0x1fdc], R226 ;  /* 0x001fdce201007387 */ /* 0x0005e20000100800 */
[----:B------:R-:W-:-:S03]  /*3b350*/  IMAD.MOV.U32 R209, RZ, RZ, R11 ;  /* 0x000000ffffd17224 */ /* 0x000fc600078e000b */
[----:B------:R3:W-:Y:S01]  /*3b360*/  STL [R1+0x1fd8], R227 ;  /* 0x001fd8e301007387 */ /* 0x0007e20000100800 */
[----:B------:R-:W-:Y:S03]  /*3b370*/  HMMA.1688.F32.TF32 R132, R220, R60, R132 ;  /* 0x0000003cdc84723c */ /* 0x000fe60000081084 */
[----:B------:R-:W-:Y:S01]  /*3b380*/  STL [R1+0x1ff4], R228 ;  /* 0x001ff4e401007387 */ /* 0x000fe20000100800 */
[----:B--2---:R-:W-:-:S04]  /*3b390*/  MOV R226, R8 ;  /* 0x0000000800e27202 */ /* 0x004fc80000000f00 */
[----:B------:R-:W-:Y:S01]  /*3b3a0*/  HMMA.1688.F32.TF32 R128, R220, R64, R128 ;  /* 0x00000040dc80723c */ /* 0x000fe20000081080 */
[----:B---3--:R-:W-:Y:S01]  /*3b3b0*/  IMAD.MOV.U32 R227, RZ, RZ, R9 ;  /* 0x000000ffffe37224 */ /* 0x008fe200078e0009 */
[----:B------:R-:W-:Y:S04]  /*3b3c0*/  STL [R1+0x1ff0], R229 ;  /* 0x001ff0e501007387 */ /* 0x000fe80000100800 */
[----:B------:R2:W-:Y:S02]  /*3b3d0*/  STL [R1+0x1fec], R230 ;  /* 0x001fece601007387 */ /* 0x0005e40000100800 */
[----:B------:R-:W-:Y:S02]  /*3b3e0*/  HMMA.1688.F32.TF32 R8, R216, R56, R24 ;  /* 0x00000038d808723c */ /* 0x000fe40000081018 */
[----:B------:R3:W-:Y:S06]  /*3b3f0*/  STL [R1+0x1fe8], R231 ;  /* 0x001fe8e701007387 */ /* 0x0007ec0000100800 */
[----:B------:R-:W-:Y:S01]  /*3b400*/  HMMA.1688.F32.TF32 R124, R220, R68, R124 ;  /* 0x00000044dc7c723c */ /* 0x000fe2000008107c */
[----:B------:R-:W-:Y:S04]  /*3b410*/  STL [R1+0x1ffc], R214 ;  /* 0x001ffcd601007387 */ /* 0x000fe80000100800 */
[----:B------:R-:W-:Y:S03]  /*3b420*/  STL [R1+0x1ff8], R215 ;  /* 0x001ff8d701007387 */ /* 0x000fe60000100800 */
[----:B-1----:R-:W-:Y:S01]  /*3b430*/  HMMA.1688.F32.TF32 R24, R20, R42, R72 ;  /* 0x0000002a1418723c */ /* 0x002fe20000081048 */
        /* <DEDUP_REMOVED lines=9> */
[----:B------:R-:W-:Y:S01]  /*3b4d0*/  STL.64 [R1+0x1f40], R136 ;  /* 0x001f408801007387 */ /* 0x000fe20000100a00 */
[----:B--2---:R-:W-:-:S03]  /*3b4e0*/  MOV R230, R8 ;  /* 0x0000000800e67202 */ /* 0x004fc60000000f00 */
[----:B------:R-:W-:Y:S01]  /*3b4f0*/  STL.64 [R1+0x1f58], R134 ;  /* 0x001f588601007387 */ /* 0x000fe20000100a00 */
[----:B---3--:R-:W-:Y:S01]  /*3b500*/  IMAD.MOV.U32 R231, RZ, RZ, R9 ;  /* 0x000000ffffe77224 */ /* 0x008fe200078e0009 */
[----:B------:R-:W-:Y:S02]  /*3b510*/  MOV R224, R10 ;  /* 0x0000000a00e07202 */ /* 0x000fe40000000f00 */
[----:B------:R-:W-:Y:S01]  /*3b520*/  STL.64 [R1+0x1f50], R132 ;  /* 0x001f508401007387 */ /* 0x000fe20000100a00 */
[----:B------:R-:W-:-:S03]  /*3b530*/  IMAD.MOV.U32 R225, RZ, RZ, R11 ;  /* 0x000000ffffe17224 */ /* 0x000fc600078e000b */
[----:B------:R-:W-:Y:S01]  /*3b540*/  STL.64 [R1+0x1f68], R130 ;  /* 0x001f688201007387 */ /* 0x000fe20000100a00 */
[----:B------:R-:W-:Y:S01]  /*3b550*/  HMMA.1688.F32.TF32 R8, R216, R60, R28 ;  /* 0x0000003cd808723c */ /* 0x000fe2000008101c */
[----:B------:R-:W-:Y:S02]  /*3b560*/  MOV R28, R82 ;  /* 0x00000052001c7202 */ /* 0x000fe40000000f00 */
[----:B------:R-:W-:Y:S04]  /*3b570*/  STL.64 [R1+0x1f60], R128 ;  /* 0x001f608001007387 */ /* 0x000fe80000100a00 */
[----:B------:R-:W-:Y:S01]  /*3b580*/  STL.64 [R1+0x1f78], R126 ;  /* 0x001f787e01007387 */ /* 0x000fe20000100a00 */
[----:B------:R-:W-:-:S03]  /*3b590*/  IMAD.MOV.U32 R29, RZ, RZ, R83 ;  /* 0x000000ffff1d7224 */ /* 0x000fc600078e0053 */
[----:B------:R-:W-:Y:S01]  /*3b5a0*/  STL.64 [R1+0x1f70], R124 ;  /* 0x001f707c01007387 */ /* 0x000fe20000100a00 */
[----:B------:R-:W-:-:S03]  /*3b5b0*/  MOV R30, R76 ;  /* 0x0000004c001e7202 */ /* 0x000fc60000000f00 */
[----:B------:R-:W2:Y:S01]  /*3b5c0*/  LDL.LU R82, [R1+0x204c] ;  /* 0x00204c0001527983 */ /* 0x000ea20000300800 */
[----:B------:R-:W-:-:S03]  /*3b5d0*/  IMAD.MOV.U32 R31, RZ, RZ, R77 ;  /* 0x000000ffff1f7224 */ /* 0x000fc600078e004d */
[----:B------:R1:W-:Y:S04]  /*3b5e0*/  STL.64 [R1+0x220], R24 ;  /* 0x0002201801007387 */ /* 0x0003e80000100a00 */
[----:B------:R3:W-:Y:S04]  /*3b5f0*/  STL.64 [R1+0x228], R26 ;  /* 0x0002281a01007387 */ /* 0x0007e80000100a00 */
[----:B------:R-:W2:Y:S04]  /*3b600*/  LDL.LU R83, [R1+0x2048] ;  /* 0x0020480001537983 */ /* 0x000ea80000300800 */
[----:B------:R-:W4:Y:S01]  /*3b610*/  LDL.LU R76, [R1+0x2044] ;  /* 0x00204400014c7983 */ /* 0x000f220000300800 */
[----:B-1----:R-:W-:Y:S01]  /*3b620*/  MOV R24, R78 ;  /* 0x0000004e00187202 */ /* 0x002fe20000000f00 */
[----:B------:R-:W-:-:S02]  /*3b630*/  IMAD.MOV.U32 R25, RZ, RZ, R79 ;  /* 0x000000ffff197224 */ /* 0x000fc400078e004f */
[----:B------:R-:W4:Y:S01]  /*3b640*/  LDL.LU R77, [R1+0x2040] ;  /* 0x00204000014d7983 */ /* 0x000f220000300800 */
[----:B---3--:R-:W-:Y:S01]  /*3b650*/  MOV R26, R70 ;  /* 0x00000046001a7202 */ /* 0x008fe20000000f00 */
[----:B------:R-:W-:Y:S02]  /*3b660*/  IMAD.MOV.U32 R27, RZ, RZ, R71 ;  /* 0x000000ffff1b7224 */ /* 0x000fe400078e0047 */
[----:B------:R-:W4:Y:S01]  /*3b670*/  LDL.LU R78, [R1+0x203c] ;  /* 0x00203c00014e7983 */ /* 0x000f220000300800 */
[----:B------:R-:W-:-:S03]  /*3b680*/  MOV R152, R66 ;  /* 0x0000004200987202 */ /* 0x000fc60000000f00 */
[----:B------:R-:W4:Y:S01]  /*3b690*/  LDL.LU R79, [R1+0x2038] ;  /* 0x00203800014f7983 */ /* 0x000f220000300800 */
[----:B------:R-:W-:-:S03]  /*3b6a0*/  IMAD.MOV.U32 R153, RZ, RZ, R58 ;  /* 0x000000ffff997224 */ /* 0x000fc600078e003a */
[----:B------:R-:W3:Y:S01]  /*3b6b0*/  LDL.LU R70, [R1+0x2034] ;  /* 0x0020340001467983 */ /* 0x000ee20000300800 */
[----:B------:R-:W-:-:S03]  /*3b6c0*/  MOV R154, R54 ;  /* 0x00000036009a7202 */ /* 0x000fc60000000f00 */
[----:B------:R-:W3:Y:S01]  /*3b6d0*/  LDL.LU R71, [R1+0x2030] ;  /* 0x0020300001477983 */ /* 0x000ee20000300800 */
[----:B------:R-:W-:-:S03]  /*3b6e0*/  IMAD.MOV.U32 R155, RZ, RZ, R50 ;  /* 0x000000ffff9b7224 */ /* 0x000fc600078e0032 */
[----:B------:R-:W2:Y:S04]  /*3b6f0*/  LDL.LU R66, [R1+0x202c] ;  /* 0x00202c0001427983 */ /* 0x000ea80000300800 */
[----:B------:R-:W2:Y:S04]  /*3b700*/  LDL.LU R58, [R1+0x2028] ;  /* 0x00202800013a7983 */ /* 0x000ea80000300800 */
[----:B------:R-:W2:Y:S04]  /*3b710*/  LDL.LU R54, [R1+0x2024] ;  /* 0x0020240001367983 */ /* 0x000ea80000300800 */
[----:B------:R-:W2:Y:S01]  /*3b720*/  LDL.LU R50, [R1+0x2020] ;  /* 0x0020200001327983 */ /* 0x000ea20000300800 */
[----:B------:R-:W-:-:S03]  /*3b730*/  MOV R248, R51 ;  /* 0x0000003300f87202 */ /* 0x000fc60000000f00 */
[----:B------:R-:W2:Y:S01]  /*3b740*/  LDL.LU R148, [R1+0x10] ;  /* 0x0000100001947983 */ /* 0x000ea20000300800 */
[----:B------:R-:W-:-:S03]  /*3b750*/  MOV R214, R8 ;  /* 0x0000000800d67202 */ /* 0x000fc60000000f00 */
[----:B------:R-:W2:Y:S01]  /*3b760*/  LDL.LU R149, [R1+0x14] ;  /* 0x0000140001957983 */ /* 0x000ea20000300800 */
[----:B------:R-:W-:Y:S01]  /*3b770*/  IMAD.MOV.U32 R215, RZ, RZ, R9 ;  /* 0x000000ffffd77224 */ /* 0x000fe200078e0009 */
[----:B------:R-:W-:Y:S02]  /*3b780*/  MOV R228, R10 ;  /* 0x0000000a00e47202 */ /* 0x000fe40000000f00 */
[----:B------:R-:W2:Y:S01]  /*3b790*/  LDL.LU R150, [R1+0x18] ;  /* 0x0000180001967983 */ /* 0x000ea20000300800 */
[----:B------:R-:W-:Y:S01]  /*3b7a0*/  IMAD.MOV.U32 R229, RZ, RZ, R11 ;  /* 0x000000ffffe57224 */ /* 0x000fe200078e000b */
[----:B------:R-:W-:Y:S01]  /*3b7b0*/  MOV R250, R47 ;  /* 0x0000002f00fa7202 */ /* 0x000fe20000000f00 */
[----:B------:R-:W-:Y:S01]  /*3b7c0*/  IMAD.MOV.U32 R249, RZ, RZ, R46 ;  /* 0x000000fffff97224 */ /* 0x000fe200078e002e */
[----:B------:R-:W2:Y:S01]  /*3b7d0*/  LDL.LU R151, [R1+0x1c] ;  /* 0x00001c0001977983 */ /* 0x000ea20000300800 */
[----:B------:R-:W-:Y:S03]  /*3b7e0*/  HMMA.1688.F32.TF32 R8, R216, R64, R32 ;  /* 0x00000040d808723c */ /* 0x000fe60000081020 */
[----:B------:R-:W2:Y:S04]  /*3b7f0*/  LDL.LU R51, [R1+0x201c] ;  /* 0x00201c0001337983 */ /* 0x000ea80000300800 */
[----:B------:R-:W4:Y:S04]  /*3b800*/  LDL.LU R46, [R1+0x2018] ;  /* 0x00201800012e7983 */ /* 0x000f280000300800 */
[----:B------:R-:W4:Y:S01]  /*3b810*/  LDL.LU R47, [R1+0x2014] ;  /* 0x00201400012f7983 */ /* 0x000f220000300800 */
[----:B------:R-:W-:-:S03]  /*3b820*/  IMAD.MOV.U32 R251, RZ, RZ, R55 ;  /* 0x000000fffffb7224 */ /* 0x000fc600078e0037 */
[----:B------:R-:W3:Y:S04]  /*3b830*/  LDL.LU R55, [R1+0x2010] ;  /* 0x0020100001377983 */ /* 0x000ee80000300800 */
[----:B------:R-:W-:Y:S01]  /*3b840*/  MOV R35, R8 ;  /* 0x0000000800237202 */ /* 0x000fe20000000f00 */
[----:B------:R-:W-:Y:S01]  /*3b850*/  IMAD.MOV.U32 R34, RZ, RZ, R9 ;  /* 0x000000ffff227224 */ /* 0x000fe200078e0009 */
[----:B------:R-:W-:Y:S01]  /*3b860*/  MOV R33, R10 ;  /* 0x0000000a00217202 */ /* 0x000fe20000000f00 */
[----:B------:R-:W-:Y:S01]  /*3b870*/  IMAD.MOV.U32 R32, RZ, RZ, R11 ;  /* 0x000000ffff207224 */ /* 0x000fe200078e000b */
[----:B------:R-:W-:Y:S01]  /*3b880*/  LDS R18, [R3+UR7+0x1f080] ;  /* 0x01f0800703127984 */ /* 0x000fe20008000800 */
[----:B------:R-:W-:Y:S01]  /*3b890*/  HMMA.1688.F32.TF32 R8, R216, R68, R36 ;  /* 0x00000044d808723c */ /* 0x000fe20000081024 */
[----:B------:R-:W-:Y:S01]  /*3b8a0*/  MOV R216, R59 ;  /* 0x0000003b00d87202 */ /* 0x000fe20000000f00 */
[----:B------:R-:W-:Y:S01]  /*3b8b0*/  IMAD.MOV.U32 R217, RZ, RZ, R62 ;  /* 0x000000ffffd97224 */ /* 0x000fe200078e003e */
[----:B------:R-:W3:Y:S01]  /*3b8c0*/  LDL.LU R59, [R1+0x200c] ;  /* 0x00200c00013b7983 */ /* 0x000ee20000300800 */
[----:B------:R-:W-:-:S03]  /*3b8d0*/  MOV R218, R63 ;  /* 0x0000003f00da7202 */ /* 0x000fc60000000f00 */
[----:B------:R-:W3:Y:S04]  /*3b8e0*/  LDL.LU R62, [R1+0x2008] ;  /* 0x00200800013e7983 */ /* 0x000ee80000300800 */
[----:B------:R-:W3:Y:S01]  /*3b8f0*/  LDL.LU R63, [R1+0x2004] ;  /* 0x00200400013f7983 */ /* 0x000ee20000300800 */
[----:B------:R-:W-:-:S03]  /*3b900*/  IMAD.MOV.U32 R219, RZ, RZ, R67 ;  /* 0x000000ffffdb7224 */ /* 0x000fc600078e0043 */
[----:B------:R-:W3:Y:S01]  /*3b910*/  LDL.LU R67, [R1+0x2000] ;  /* 0x0020000001437983 */ /* 0x000ee20000300800 */
        /* <DEDUP_REMOVED lines=22> */
[C---:B--2---:R-:W-:Y:S08]  /*3ba80*/  HMMA.1688.F32.TF32 R72, R20.reuse, R50, R80 ;  /* 0x000000321448723c */ /* 0x044ff00000081050 */
[C---:B----4-:R-:W-:Y:S08]  /*3ba90*/  HMMA.1688.F32.TF32 R76, R20.reuse, R46, R76 ;  /* 0x0000002e144c723c */ /* 0x050ff0000008104c */
[C---:B---3--:R-:W-:Y:S11]  /*3baa0*/  HMMA.1688.F32.TF32 R80, R20.reuse, R54, R84 ;  /* 0x000000361450723c */ /* 0x048ff60000081054 */
[----:B------:R-:W-:Y:S04]  /*3bab0*/  STL.64 [R1+0x210], R76 ;  /* 0x0002104c01007387 */ /* 0x000fe80000100a00 */
[----:B------:R2:W-:Y:S04]  /*3bac0*/  STL.64 [R1+0x218], R78 ;  /* 0x0002184e01007387 */ /* 0x0005e80000100a00 */
[----:B------:R-:W-:Y:S04]  /*3bad0*/  STL.64 [R1+0x200], R72 ;  /* 0x0002004801007387 */ /* 0x000fe80000100a00 */
[----:B------:R3:W-:Y:S01]  /*3bae0*/  STL.64 [R1+0x208], R74 ;  /* 0x0002084a01007387 */ /* 0x0007e20000100a00 */
[C---:B--2---:R-:W-:Y:S08]  /*3baf0*/  HMMA.1688.F32.TF32 R76, R20.reuse, R58, R88 ;  /* 0x0000003a144c723c */ /* 0x044ff00000081058 */
[C---:B---3--:R-:W-:Y:S01]  /*3bb00*/  HMMA.1688.F32.TF32 R72, R20.reuse, R62, R92 ;  /* 0x0000003e1448723c */ /* 0x048fe2000008105c */
[----:B------:R-:W-:Y:S04]  /*3bb10*/  STL.64 [R1+0x1f0], R80 ;  /* 0x0001f05001007387 */ /* 0x000fe80000100a00 */
[----:B------:R-:W-:Y:S06]  /*3bb20*/  STL.64 [R1+0x1f8], R82 ;  /* 0x0001f85201007387 */ /* 0x000fec0000100a00 */
[----:B------:R-:W-:Y:S04]  /*3bb30*/  STL.64 [R1+0x1e0], R76 ;  /* 0x0001e04c01007387 */ /* 0x000fe80000100a00 */
[----:B------:R-:W-:Y:S04]  /*3bb40*/  STL.64 [R1+0x1e8], R78 ;  /* 0x0001e84e01007387 */ /* 0x000fe80000100a00 */
        /* <DEDUP_REMOVED lines=26> */
[----:B------:R-:W-:Y:S04]  /*3bcf0*/  LDS R8, [R3+UR7+0x1e180] ;  /* 0x01e1800703087984 */ /* 0x000fe80008000800 */
[----:B------:R-:W-:Y:S04]  /*3bd00*/  LDS R10, [R3+UR7+0x1f180] ;  /* 0x01f18007030a7984 */ /* 0x000fe80008000800 */
[----:B------:R-:W-:Y:S04]  /*3bd10*/  LDS R9, [R7+UR7+0x1e180] ;  /* 0x01e1800707097984 */ /* 0x000fe80008000800 */
[----:B------:R-:W1:Y:S01]  /*3bd20*/  LDS R11, [R7+UR7+0x1f180] ;  /* 0x01f18007070b7984 */ /* 0x000e620008000800 */
[C---:B------:R-:W-:Y:S08]  /*3bd30*/  HMMA.1688.F32.TF32 R96, R20.reuse, R66, R96 ;  /* 0x000000421460723c */ /* 0x040ff00000081060 */
[----:B------:R-:W-:Y:S08]  /*3bd40*/  HMMA.1688.F32.TF32 R100, R20, R70, R100 ;  /* 0x000000461464723c */ /* 0x000ff00000081064 */
[C---:B-1----:R-:W-:Y:S08]  /*3bd50*/  HMMA.1688.F32.TF32 R104, R16.reuse, R42, R104 ;  /* 0x0000002a1068723c */ /* 0x042ff00000081068 */
[----:B------:R-:W-:Y:S08]  /*3bd60*/  HMMA.1688.F32.TF32 R108, R16, R46, R108 ;  /* 0x0000002e106c723c */ /* 0x000ff0000008106c */
[----:B------:R-:W-:Y:S01]  /*3bd70*/  HMMA.1688.F32.TF32 R20, R8, R58, R152 ;  /* 0x0000003a0814723c */ /* 0x000fe20000081098 */
        /* <DEDUP_REMOVED lines=11> */
[----:B------:R-:W-:Y:S08]  /*3be30*/  HMMA.1688.F32.TF32 R164, R16, R70, R164 ;  /* 0x0000004610a4723c */ /* 0x000ff000000810a4 */
        /* <DEDUP_REMOVED lines=11> */
[----:B--2---:R-:W-:Y:S01]  /*3bef0*/  IMAD.MOV.U32 R125, RZ, RZ, R214 ;  /* 0x000000ffff7d7224 */ /* 0x004fe200078e00d6 */
[----:B---3--:R-:W-:Y:S01]  /*3bf00*/  MOV R124, R215 ;  /* 0x000000d7007c7202 */ /* 0x008fe20000000f00 */
[----:B----4-:R-:W-:Y:S01]  /*3bf10*/  IMAD.MOV.U32 R87, RZ, RZ, R208 ;  /* 0x000000ffff577224 */ /* 0x010fe200078e00d0 */
[----:B------:R-:W-:Y:S01]  /*3bf20*/  MOV R86, R209 ;  /* 0x000000d100567202 */ /* 0x000fe20000000f00 */
[----:B------:R-:W-:Y:S01]  /*3bf30*/  IMAD.MOV.U32 R85, RZ, RZ, R210 ;  /* 0x000000ffff557224 */ /* 0x000fe200078e00d2 */
[----:B------:R-:W-:Y:S01]  /*3bf40*/  MOV R84, R211 ;  /* 0x000000d300547202 */ /* 0x000fe20000000f00 */
[----:B------:R-:W-:Y:S01]  /*3bf50*/  IMAD.MOV.U32 R79, RZ, RZ, R6 ;  /* 0x000000ffff4f7224 */ /* 0x000fe200078e0006 */
[----:B------:R-:W-:-:S02]  /*3bf60*/  MOV R78, R252 ;  /* 0x000000fc004e7202 */ /* 0x000fc40000000f00 */
        /* <DEDUP_REMOVED lines=43> */
[----:B------:R-:W-:Y:S08]  /*3c220*/  HMMA.1688.F32.TF32 R196, R12, R70, R196 ;  /* 0x000000460cc4723c */ /* 0x000ff000000810c4 */
[----:B------:R-:W-:Y:S01]  /*3c230*/  HMMA.1688.F32.TF32 R12, R8, R50, R148 ;  /* 0x00000032080c723c */ /* 0x000fe20000081094 */
[----:B------:R-:W-:Y:S04]  /*3c240*/  LDS R148, [R3+UR7+0x1e200] ;  /* 0x01e2000703947984 */ /* 0x000fe80008000800 */
[----:B------:R-:W-:Y:S04]  /*3c250*/  LDS R150, [R3+UR7+0x1f200] ;  /* 0x01f2000703967984 */ /* 0x000fe80008000800 */
[----:B------:R-:W-:Y:S04]  /*3c260*/  LDS R149, [R7+UR7+0x1e200] ;  /* 0x01e2000707957984 */ /* 0x000fe80008000800 */
[----:B------:R-:W4:Y:S01]  /*3c270*/  LDS R151, [R7+UR7+0x1f200] ;  /* 0x01f2000707977984 */ /* 0x000f220008000800 */
[----:B------:R-:W-:Y:S01]  /*3c280*/  MOV R80, R5 ;  /* 0x0000000500507202 */ /* 0x000fe20000000f00 */
[----:B------:R-:W-:Y:S01]  /*3c290*/  IMAD.MOV.U32 R81, RZ, RZ, R4 ;  /* 0x000000ffff517224 */ /* 0x000fe200078e0004 */
[----:B------:R-:W-:Y:S01]  /*3c2a0*/  MOV R82, R0 ;  /* 0x0000000000527202 */ /* 0x000fe20000000f00 */
[----:B------:R-:W-:-:S02]  /*3c2b0*/  IMAD.MOV.U32 R83, RZ, RZ, R2 ;  /* 0x000000ffff537224 */ /* 0x000fc400078e0002 */
[----:B--2---:R-:W-:Y:S01]  /*3c2c0*/  IMAD.MOV.U32 R75, RZ, RZ, R252 ;  /* 0x000000ffff4b7224 */ /* 0x004fe200078e00fc */
[----:B---3--:R-:W-:Y:S02]  /*3c2d0*/  MOV R74, R6 ;  /* 0x00000006004a7202 */ /* 0x008fe40000000f00 */
[----:B------:R-:W5:Y:S04]  /*3c2e0*/  LDL.LU R6, [R1+0x1fa4] ;  /* 0x001fa40001067983 */ /* 0x000f680000300800 */
[----:B------:R-:W2:Y:S04]  /*3c2f0*/  LDL.LU R252, [R1+0x1fa0] ;  /* 0x001fa00001fc7983 */ /* 0x000ea80000300800 */
[----:B------:R-:W3:Y:S04]  /*3c300*/  LDL.LU R5, [R1+0x1f9c] ;  /* 0x001f9c0001057983 */ /* 0x000ee80000300800 */
[----:B------:R-:W2:Y:S04]  /*3c310*/  LDL.LU R4, [R1+0x1f98] ;  /* 0x001f980001047983 */ /* 0x000ea80000300800 */
[----:B------:R-:W2:Y:S04]  /*3c320*/  LDL.LU R0, [R1+0x1f94] ;  /* 0x001f940001007983 */ /* 0x000ea80000300800 */
[----:B------:R-:W2:Y:S01]  /*3c330*/  LDL.LU R2, [R1+0x1f90] ;  /* 0x001f900001027983 */ /* 0x000ea20000300800 */
[C---:B----4-:R-:W-:Y:S08]  /*3c340*/  HMMA.1688.F32.TF32 R144, R148.reuse, R62, R144 ;  /* 0x0000003e9490723c */ /* 0x050ff00000081090 */
[C---:B------:R-:W-:Y:S08]  /*3c350*/  HMMA.1688.F32.TF32 R36, R148.reuse, R58, R36 ;  /* 0x0000003a9424723c */ /* 0x040ff00000081024 */
[C---:B------:R-:W-:Y:S08]  /*3c360*/  HMMA.1688.F32.TF32 R92, R148.reuse, R54, R92 ;  /* 0x00000036945c723c */ /* 0x040ff0000008105c */
[C---:B------:R-:W-:Y:S08]  /*3c370*/  HMMA.1688.F32.TF32 R220, R148.reuse, R46, R220 ;  /* 0x0000002e94dc723c */ /* 0x040ff000000810dc */
[C---:B------:R-:W-:Y:S08]  /*3c380*/  HMMA.1688.F32.TF32 R224, R148.reuse, R42, R224 ;  /* 0x0000002a94e0723c */ /* 0x040ff000000810e0 */
[C---:B------:R-:W-:Y:S08]  /*3c390*/  HMMA.1688.F32.TF32 R32, R148.reuse, R50, R32 ;  /* 0x000000329420723c */ /* 0x040ff00000081020 */
[C---:B------:R-:W-:Y:S08]  /*3c3a0*/  HMMA.1688.F32.TF32 R72, R148.reuse, R66, R72 ;  /* 0x000000429448723c */ /* 0x040ff00000081048 */
[----:B------:R-:W-:Y:S01]  /*3c3b0*/  HMMA.1688.F32.TF32 R148, R148, R70, R208 ;  /* 0x000000469494723c */ /* 0x000fe200000810d0 */
[----:B------:R-:W4:Y:S04]  /*3c3c0*/  LDL.LU.64 R210, [R1+0x1f88] ;  /* 0x001f880001d27983 */ /* 0x000f280000300a00 */
[----:B------:R-:W4:Y:S01]  /*3c3d0*/  LDL.LU.64 R208, [R1+0x1f80] ;  /* 0x001f800001d07983 */ /* 0x000f220000300a00 */
        /* <DEDUP_REMOVED lines=16> */
[----:B------:R-:W1:Y:S02]  /*3c4e0*/  LDS R219, [R7+UR7+0x1f280] ;  /* 0x01f2800707db7984 */ /* 0x000e640008000800 */
[C---:B-1----:R-:W-:Y:S08]  /*3c4f0*/  HMMA.1688.F32.TF32 R128, R228.reuse, R46, R128 ;  /* 0x0000002ee480723c */ /* 0x042ff00000081080 */
[C---:B------:R-:W-:Y:S08]  /*3c500*/  HMMA.1688.F32.TF32 R132, R228.reuse, R50, R132 ;  /* 0x00000032e484723c */ /* 0x040ff00000081084 */
[C---:B------:R-:W-:Y:S08]  /*3c510*/  HMMA.1688.F32.TF32 R136, R228.reuse, R54, R136 ;  /* 0x00000036e488723c */ /* 0x040ff00000081088 */
[C---:B------:R-:W-:Y:S08]  /*3c520*/  HMMA.1688.F32.TF32 R236, R228.reuse, R58, R236 ;  /* 0x0000003ae4ec723c */ /* 0x040ff000000810ec */
[----:B------:R-:W-:Y:S08]  /*3c530*/  HMMA.1688.F32.TF32 R240, R228, R62, R240 ;  /* 0x0000003ee4f0723c */ /* 0x000ff000000810f0 */
[C---:B------:R-:W-:Y:S08]  /*3c540*/  HMMA.1688.F32.TF32 R76, R216.reuse, R42, R76 ;  /* 0x0000002ad84c723c */ /* 0x040ff0000008104c */
[C---:B------:R-:W-:Y:S08]  /*3c550*/  HMMA.1688.F32.TF32 R152, R216.reuse, R46, R152 ;  /* 0x0000002ed898723c */ /* 0x040ff00000081098 */
[C---:B------:R-:W-:Y:S08]  /*3c560*/  HMMA.1688.F32.TF32 R80, R216.reuse, R50, R80 ;  /* 0x00000032d850723c */ /* 0x040ff00000081050 */
[C---:B------:R-:W-:Y:S08]  /*3c570*/  HMMA.1688.F32.TF32 R84, R216.reuse, R58, R84 ;  /* 0x0000003ad854723c */ /* 0x040ff00000081054 */
[C---:B------:R-:W-:Y:S08]  /*3c580*/  HMMA.1688.F32.TF32 R212, R216.reuse, R62, R212 ;  /* 0x0000003ed8d4723c */ /* 0x040ff000000810d4 */
[-C--:B------:R-:W-:Y:S08]  /*3c590*/  HMMA.1688.F32.TF32 R88, R216, R66.reuse, R88 ;  /* 0x00000042d858723c */ /* 0x080ff00000081058 */
[C---:B------:R-:W-:Y:S01]  /*3c5a0*/  HMMA.1688.F32.TF32 R244, R228.reuse, R66, R244 ;  /* 0x00000042e4f4723c */ /* 0x040fe200000810f4 */
[----:B------:R-:W-:Y:S01]  /*3c5b0*/  MOV R140, R235 ;  /* 0x000000eb008c7202 */ /* 0x000fe20000000f00 */
[----:B------:R-:W-:Y:S01]  /*3c5c0*/  IMAD.MOV.U32 R141, RZ, RZ, R234 ;  /* 0x000000ffff8d7224 */ /* 0x000fe200078e00ea */
[----:B------:R-:W-:Y:S01]  /*3c5d0*/  MOV R142, R233 ;  /* 0x000000e9008e7202 */ /* 0x000fe20000000f00 */
[----:B------:R-:W-:Y:S01]  /*3c5e0*/  IMAD.MOV.U32 R143, RZ, RZ, R232 ;  /* 0x000000ffff8f7224 */ /* 0x000fe200078e00e8 */
[----:B------:R-:W-:Y:S04]  /*3c5f0*/  LDS R235, [R7+UR7+0x1f380] ;  /* 0x01f3800707eb7984 */ /* 0x000fe80008000800 */
[----:B------:R1:W-:Y:S02]  /*3c600*/  LDS R233, [R7+UR7+0x1e380] ;  /* 0x01e3800707e97984 */ /* 0x0003e40008000800 */
[C---:B------:R-:W-:Y:S02]  /*3c610*/  HMMA.1688.F32.TF32 R140, R228.reuse, R42, R140 ;  /* 0x0000002ae48c723c */ /* 0x040fe4000008108c */
[----:B------:R-:W-:Y:S04]  /*3c620*/  LDS R232, [R3+UR7+0x1e380] ;  /* 0x01e3800703e87984 */ /* 0x000fe80008000800 */
[----:B------:R-:W2:Y:S01]  /*3c630*/  LDS R234, [R3+UR7+0x1f380] ;  /* 0x01f3800703ea7984 */ /* 0x000ea20008000800 */
[----:B-1----:R-:W1:Y:S01]  /*3c640*/  LDC R7, c[0x0][0x3a0] ;  /* 0x0000e800ff077b82 */ /* 0x002e620000000800 */
[----:B------:R-:W-:Y:S08]  /*3c650*/  HMMA.1688.F32.TF32 R228, R228, R70, R248 ;  /* 0x00000046e4e4723c */ /* 0x000ff000000810f8 */
[C---:B----4-:R-:W-:Y:S08]  /*3c660*/  HMMA.1688.F32.TF32 R208, R216.reuse, R54, R208 ;  /* 0x00000036d8d0723c */ /* 0x050ff000000810d0 */
[----:B------:R-:W-:Y:S01]  /*3c670*/  HMMA.1688.F32.TF32 R216, R216, R70, R124 ;  /* 0x00000046d8d8723c */ /* 0x000fe2000008107c */
[----:B------:R-:W4:Y:S04]  /*3c680*/  LDL.LU.64 R126, [R1+0x1f78] ;  /* 0x001f7800017e7983 */ /* 0x000f280000300a00 */
[----:B------:R-:W4:Y:S04]  /*3c690*/  LDL.LU.64 R124, [R1+0x1f70] ;  /* 0x001f7000017c7983 */ /* 0x000f280000300a00 */
[----:B------:R-:W-:Y:S04]  /*3c6a0*/  STL.64 [R1], R128 ;  /* 0x0000008001007387 */ /* 0x000fe80000100a00 */
        /* <DEDUP_REMOVED lines=23> */
[----:B------:R-:W4:Y:S04]  /*3c820*/  LDL.LU.64 R250, [R1+0x1f08] ;  /* 0x001f080001fa7983 */ /* 0x000f280000300a00 */
[----:B------:R-:W4:Y:S04]  /*3c830*/  LDL.LU.64 R248, [R1+0x1f00] ;  /* 0x001f000001f87983 */ /* 0x000f280000300a00 */
[----:B------:R-:W-:Y:S04]  /*3c840*/  STL.64 [R1+0xc0], R228 ;  /* 0x0000c0e401007387 */ /* 0x000fe80000100a00 */
[----:B------:R-:W-:Y:S01]  /*3c850*/  STL.64 [R1+0xc8], R230 ;  /* 0x0000c8e601007387 */ /* 0x000fe20000100a00 */
[----:B------:R-:W-:Y:S01]  /*3c860*/  UIADD3 UR5, UPT, UPT, UR5, 0x1, URZ ;  /* 0x0000000105057890 */ /* 0x000fe2000fffe0ff */
[----:B------:R-:W-:Y:S01]  /*3c870*/  BAR.SYNC.DEFER_BLOCKING 0x0 ;  /* 0x0000000000007b1d */ /* 0x000fe20000010000 */
[C---:B--2---:R-:W-:Y:S08]  /*3c880*/  HMMA.1688.F32.TF32 R48, R232.reuse, R50, R240 ;  /* 0x00000032e830723c */ /* 0x044ff000000810f0 */
[C---:B---3--:R-:W-:Y:S08]  /*3c890*/  HMMA.1688.F32.TF32 R44, R232.reuse, R46, R244 ;  /* 0x0000002ee82c723c */ /* 0x048ff000000810f4 */
[----:B----4-:R-:W-:-:S15]  /*3c8a0*/  HMMA.1688.F32.TF32 R40, R232, R42, R248 ;  /* 0x0000002ae828723c */ /* 0x010fde00000810f8 */
[----:B------:R-:W-:-:S04]  /*3c8b0*/  NOP ;  /* 0x0000000000007918 */ /* 0x000fc80000000000 */
[----:B------:R1:W-:Y:S04]  /*3c8c0*/  STL.64 [R1+0xa0], R40 ;  /* 0x0000a02801007387 */ /* 0x0003e80000100a00 */
[----:B------:R2:W-:Y:S01]  /*3c8d0*/  STL.64 [R1+0xa8], R42 ;  /* 0x0000a82a01007387 */ /* 0x0005e20000100a00 */
[----:B-1----:R-:W1:Y:S03]  /*3c8e0*/  LDC R41, c[0x0][0x3a0] ;  /* 0x0000e800ff297b82 */ /* 0x002e660000000800 */
[----:B--2---:R-:W2:Y:S04]  /*3c8f0*/  LDL.LU R42, [R1+0x1798] ;  /* 0x00179800012a7983 */ /* 0x004ea80000300800 */
[----:B------:R-:W-:Y:S04]  /*3c900*/  STL.64 [R1+0x70], R44 ;  /* 0x0000702c01007387 */ /* 0x000fe80000100a00 */
[----:B------:R3:W-:Y:S02]  /*3c910*/  STL.64 [R1+0x78], R46 ;  /* 0x0000782e01007387 */ /* 0x0007e40000100a00 */
[----:B---3--:R-:W-:Y:S02]  /*3c920*/  HMMA.1688.F32.TF32 R44, R232, R54, R236 ;  /* 0x00000036e82c723c */ /* 0x008fe400000810ec */
[----:B------:R-:W-:Y:S04]  /*3c930*/  STL.64 [R1+0x60], R48 ;  /* 0x0000603001007387 */ /* 0x000fe80000100a00 */
[----:B------:R-:W-:-:S13]  /*3c940*/  STL.64 [R1+0x68], R50 ;  /* 0x0000683201007387 */ /* 0x000fda0000100a00 */
[----:B------:R-:W-:Y:S04]  /*3c950*/  STL.64 [R1+0x40], R44 ;  /* 0x0000402c01007387 */ /* 0x000fe80000100a00 */
[----:B------:R3:W-:Y:S04]  /*3c960*/  STL.64 [R1+0x48], R46 ;  /* 0x0000482e01007387 */ /* 0x0007e80000100a00 */
[----:B------:R-:W4:Y:S01]  /*3c970*/  LDL.LU R43, [R1+0x1794] ;  /* 0x00179400012b7983 */ /* 0x000f220000300800 */
[C---:B------:R-:W-:Y:S08]  /*3c980*/  HMMA.1688.F32.TF32 R52, R232.reuse, R58, R136 ;  /* 0x0000003ae834723c */ /* 0x040ff00000081088 */
[----:B---3--:R-:W-:Y:S01]  /*3c990*/  HMMA.1688.F32.TF32 R44, R232, R62, R132 ;  /* 0x0000003ee82c723c */ /* 0x008fe20000081084 */
[----:B-1----:R-:W-:-:S04]  /*3c9a0*/  IADD3 R41, PT, PT, R41, 0x7f, RZ ;  /* 0x0000007f29297810 */ /* 0x002fc80007ffe0ff */
[----:B------:R-:W-:-:S06]  /*3c9b0*/  SHF.R.S32.HI R48, RZ, 0x1f, R41 ;  /* 0x0000001fff307819 */ /* 0x000fcc0000011429 */
[----:B------:R-:W-:Y:S01]  /*3c9c0*/  STL.64 [R1+0x30], R52 ;  /* 0x0000303401007387 */ /* 0x000fe20000100a00 */
[----:B------:R-:W-:-:S03]  /*3c9d0*/  LEA.HI R48, R48, R41, RZ, 0x7 ;  /* 0x0000002930307211 */ /* 0x000fc600078f38ff */
[----:B------:R1:W-:Y:S04]  /*3c9e0*/  STL.64 [R1+0x38], R54 ;  /* 0x0000383601007387 */ /* 0x0003e80000100a00 */
[----:B------:R-:W-:Y:S04]  /*3c9f0*/  STL.64 [R1+0x10], R44 ;  /* 0x0000102c01007387 */ /* 0x000fe80000100a00 */
[----:B------:R3:W-:Y:S04]  /*3ca00*/  STL.64 [R1+0x18], R46 ;  /* 0x0000182e01007387 */ /* 0x0007e80000100a00 */
[----:B------:R-:W4:Y:S04]  /*3ca10*/  LDL.LU R56, [R1+0x17a0] ;  /* 0x0017a00001387983 */ /* 0x000f280000300800 */
[----:B------:R-:W4:Y:S04]  /*3ca20*/  LDL.LU R41, [R1+0x17a8] ;  /* 0x0017a80001297983 */ /* 0x000f280000300800 */
[----:B------:R-:W4:Y:S04]  /*3ca30*/  LDL.LU R57, [R1+0x179c] ;  /* 0x00179c0001397983 */ /* 0x000f280000300800 */
[----:B-1----:R-:W4:Y:S04]  /*3ca40*/  LDL.LU R55, [R1+0x17a4] ;  /* 0x0017a40001377983 */ /* 0x002f280000300800 */
[----:B------:R-:W4:Y:S04]  /*3ca50*/  LDL.LU R54, [R1+0x17ac] ;  /* 0x0017ac0001367983 */ /* 0x000f280000300800 */
[----:B------:R-:W4:Y:S04]  /*3ca60*/  LDL.LU R53, [R1+0x17b0] ;  /* 0x0017b00001357983 */ /* 0x000f280000300800 */
[----:B------:R-:W4:Y:S04]  /*3ca70*/  LDL.LU R49, [R1+0x1714] ;  /* 0x0017140001317983 */ /* 0x000f280000300800 */
[----:B---3--:R-:W3:Y:S01]  /*3ca80*/  LDL.LU R47, [R1+0x1718] ;  /* 0x00171800012f7983 */ /* 0x008ee20000300800 */
[----:B------:R-:W1:Y:S02]  /*3ca90*/  S2R R45, SR_TID.X ;  /* 0x00000000002d7919 */ /* 0x000e640000002100 */
[----:B-1----:R-:W-:-:S02]  /*3caa0*/  LOP3.LUT R46, R45, 0x3f, RZ, 0xc0, !PT ;  /* 0x0000003f2d2e7812 */ /* 0x002fc400078ec0ff */
[----:B--2---:R-:W-:-:S05]  /*3cab0*/  IADD3 R42, P2, PT, R42, R5, RZ ;  /* 0x000000052a2a7210 */ /* 0x004fca0007f5e0ff */
[----:B------:R1:W-:Y:S01]  /*3cac0*/  STL [R1+0x1798], R42 ;  /* 0x0017982a01007387 */ /* 0x0003e20000100800 */
[----:B----4-:R-:W-:-:S05]  /*3cad0*/  IADD3.X R43, PT, PT, R43, R4, RZ, P2, !PT ;  /* 0x000000042b2b7210 */ /* 0x010fca00017fe4ff */
[----:B------:R2:W-:Y:S04]  /*3cae0*/  STL [R1+0x1794], R43 ;  /* 0x0017942b01007387 */ /* 0x0005e80000100800 */
[----:B------:R-:W4:Y:S04]  /*3caf0*/  LDL.LU R52, [R1+0x171c] ;  /* 0x00171c0001347983 */ /* 0x000f280000300800 */
[----:B------:R-:W4:Y:S04]  /*3cb00*/  LDL.LU R51, [R1+0x1720] ;  /* 0x0017200001337983 */ /* 0x000f280000300800 */
[----:B------:R-:W4:Y:S04]  /*3cb10*/  LDL.LU R50, [R1+0x1724] ;  /* 0x0017240001327983 */ /* 0x000f280000300800 */
[----:B------:R-:W4:Y:S01]  /*3cb20*/  LDL.LU R45, [R1+0x1728] ;  /* 0x00172800012d7983 */ /* 0x000f220000300800 */
[----:B------:R-:W-:Y:S01]  /*3cb30*/  VIADD R7, R7, 0xffffff00 ;  /* 0xffffff0007077836 */ /* 0x000fe20000000000 */
[----:B------:R-:W-:-:S03]  /*3cb40*/  SHF.R.S32.HI R48, RZ, 0x7, R48 ;  /* 0x00000007ff307819 */ /* 0x000fc60000011430 */
[----:B------:R-:W-:Y:S01]  /*3cb50*/  IMAD R7, R252, -0x80, R7 ;  /* 0xffffff80fc077824 */ /* 0x000fe200078e0207 */
[----:B------:R-:W-:-:S04]  /*3cb60*/  IADD3 R40, PT, PT, R48, -0x2, RZ ;  /* 0xfffffffe30287810 */ /* 0x000fc80007ffe0ff */
[----:B------:R-:W-:Y:S02]  /*3cb70*/  ISETP.GT.AND P1, PT, R7, RZ, PT ;  /* 0x000000ff0700720c */ /* 0x000fe40003f24270 */
[----:B------:R-:W-:Y:S02]  /*3cb80*/  ISETP.GE.AND P0, PT, R252, R40, PT ;  /* 0x00000028fc00720c */ /* 0x000fe40003f06270 */
[----:B------:R-:W-:Y:S01]  /*3cb90*/  SEL R40, RZ, 0x4, !P1 ;  /* 0x00000004ff287807 */ /* 0x000fe20004800000 */
[----:B------:R-:W-:-:S03]  /*3cba0*/  UISETP.GT.AND UP0, UPT, UR5, 0x1, UPT ;  /* 0x000000010500788c */ /* 0x000fc6000bf04270 */
[----:B------:R-:W-:Y:S01]  /*3cbb0*/  SEL R40, R40, RZ, !P0 ;  /* 0x000000ff28287207 */ /* 0x000fe20004000000 */
[----:B------:R-:W-:-:S03]  /*3cbc0*/  USEL UR5, UR5, URZ, !UP0 ;  /* 0x000000ff05057287 */ /* 0x000fc6000c000000 */
[----:B------:R-:W-:Y:S01]  /*3cbd0*/  ISETP.NE.U32.AND P1, PT, R40, RZ, PT ;  /* 0x000000ff2800720c */ /* 0x000fe20003f25070 */
[----:B------:R-:W-:Y:S01]  /*3cbe0*/  ULEA UR7, UR5, UR4, 0x11 ;  /* 0x0000000405077291 */ /* 0x000fe2000f8e88ff */
[----:B------:R-:W-:Y:S01]  /*3cbf0*/  IMAD.SHL.U32 R44, R46, 0x4, RZ ;  /* 0x000000042e2c7824 */ /* 0x000fe200078e00ff */
[-C--:B------:R-:W-:Y:S02]  /*3cc00*/  IADD3 R56, P2, PT, R56, R5.reuse, RZ ;  /* 0x0000000538387210 */ /* 0x080fe40007f5e0ff */
[----:B------:R-:W-:Y:S02]  /*3cc10*/  IADD3 R41, P3, PT, R41, R5, RZ ;  /* 0x0000000529297210 */ /* 0x000fe40007f7e0ff */
[----:B------:R-:W-:Y:S01]  /*3cc20*/  VIADD R40, R44, UR7 ;  /* 0x000000072c287c36 */ /* 0x000fe20008000000 */
[----:B------:R-:W-:Y:S02]  /*3cc30*/  IADD3.X R57, PT, PT, R57, R4, RZ, P2, !PT ;  /* 0x0000000439397210 */ /* 0x000fe400017fe4ff */
[----:B------:R-:W-:Y:S01]  /*3cc40*/  IMAD.X R55, R55, 0x1, R4, P3 ;  /* 0x0000000137377824 */ /* 0x000fe200018e0604 */
[----:B------:R-:W-:Y:S04]  /*3cc50*/  STL [R1+0x17a0], R56 ;  /* 0x0017a03801007387 */ /* 0x000fe80000100800 */
[----:B------:R-:W-:Y:S01]  /*3cc60*/  @!PT LDS RZ, [RZ] ;  /* 0x00000000fffff984 */ /* 0x000fe20000000800 */
[----:B------:R-:W-:Y:S01]  /*3cc70*/  @!PT LDS RZ, [RZ] ;  /* 0x00000000fffff984 */ /* 0x000fe20000000800 */
[----:B------:R-:W-:Y:S01]  /*3cc80*/  @!PT LDS RZ, [RZ] ;  /* 0x00000000fffff984 */ /* 0x000fe20000000800 */
[----:B------:R1:W-:Y:S04]  /*3cc90*/  LDGSTS.E [R40], desc[UR8][R42.64], P1 ;  /* 0x000000002a287fae */ /* 0x0003e800089a1008 */
[----:B------:R3:W-:Y:S04]  /*3cca0*/  STL [R1+0x179c], R57 ;  /* 0x00179c3901007387 */ /* 0x0007e80000100800 */
[----:B------:R-:W-:Y:S01]  /*3ccb0*/  STL [R1+0x17a8], R41 ;  /* 0x0017a82901007387 */ /* 0x000fe20000100800 */
[----:B-1----:R-:W-:Y:S01]  /*3ccc0*/  MOV R42, R56 ;  /* 0x00000038002a7202 */ /* 0x002fe20000000f00 */
[----:B--2---:R-:W-:-:S02]  /*3ccd0*/  IMAD.MOV.U32 R43, RZ, RZ, R57 ;  /* 0x000000ffff2b7224 */ /* 0x004fc400078e0039 */
[----:B------:R1:W-:Y:S01]  /*3cce0*/  STL [R1+0x17a4], R55 ;  /* 0x0017a43701007387 */ /* 0x0003e20000100800 */
[----:B------:R-:W-:-:S03]  /*3ccf0*/  IADD3 R53, P3, PT, R53, R5, RZ ;  /* 0x0000000535357210 */ /* 0x000fc60007f7e0ff */
[----:B------:R-:W2:Y:S01]  /*3cd00*/  LDL.LU R58, [R1+0x172c] ;  /* 0x00172c00013a7983 */ /* 0x000ea20000300800 */
[----:B---3--:R-:W-:-:S03]  /*3cd10*/  IADD3 R47, P4, PT, R47, R5, RZ ;  /* 0x000000052f2f7210 */ /* 0x008fc60007f9e0ff */
[----:B------:R-:W3:Y:S04]  /*3cd20*/  LDL.LU R57, [R1+0x1730] ;  /* 0x0017300001397983 */ /* 0x000ee80000300800 */
[----:B------:R1:W-:Y:S01]  /*3cd30*/  LDGSTS.E [R40+0x100], desc[UR8][R42.64], P1 ;  /* 0x001000002a287fae */ /* 0x0003e200089a1008 */
[----:B------:R-:W-:-:S03]  /*3cd40*/  IADD3.X R54, PT, PT, R54, R4, RZ, P3, !PT ;  /* 0x0000000436367210 */ /* 0x000fc60001ffe4ff */
[----:B------:R-:W2:Y:S01]  /*3cd50*/  LDL.LU R56, [R1+0x1694] ;  /* 0x0016940001387983 */ /* 0x000ea20000300800 */
[----:B------:R-:W-:Y:S02]  /*3cd60*/  IMAD.X R49, R49, 0x1, R4, P4 ;  /* 0x0000000131317824 */ /* 0x000fe400020e0604 */
[----:B-1----:R-:W-:Y:S01]  /*3cd70*/  IMAD.MOV.U32 R43, RZ, RZ, R55 ;  /* 0x000000ffff2b7224 */ /* 0x002fe200078e0037 */
[----:B------:R-:W-:Y:S01]  /*3cd80*/  MOV R42, R41 ;  /* 0x00000029002a7202 */ /* 0x000fe20000000f00 */
[----:B------:R-:W2:Y:S04]  /*3cd90*/  LDL.LU R55, [R1+0x1698] ;  /* 0x0016980001377983 */ /* 0x000ea80000300800 */
[----:B------:R1:W-:Y:S04]  /*3cda0*/  LDGSTS.E [R40+0x200], desc[UR8][R42.64], P1 ;  /* 0x002000002a287fae */ /* 0x0003e800089a1008 */
[----:B------:R-:W-:Y:S04]  /*3cdb0*/  STL [R1+0x17b0], R53 ;  /* 0x0017b03501007387 */ /* 0x000fe80000100800 */
[----:B------:R1:W-:Y:S02]  /*3cdc0*/  STL [R1+0x17ac], R54 ;  /* 0x0017ac3601007387 */ /* 0x0003e40000100800 */
[----:B-1----:R-:W-:Y:S01]  /*3cdd0*/  MOV R42, R53 ;  /* 0x00000035002a7202 */ /* 0x002fe20000000f00 */
[----:B------:R-:W-:Y:S01]  /*3cde0*/  IMAD.MOV.U32 R43, RZ, RZ, R54 ;  /* 0x000000ffff2b7224 */ /* 0x000fe200078e0036 */
[----:B------:R-:W-:Y:S04]  /*3cdf0*/  STL [R1+0x1718], R47 ;  /* 0x0017182f01007387 */ /* 0x000fe80000100800 */
[----:B------:R1:W-:Y:S04]  /*3ce00*/  STL [R1+0x1714], R49 ;  /* 0x0017143101007387 */ /* 0x0003e80000100800 */
[----:B------:R-:W2:Y:S04]  /*3ce10*/  LDL.LU R54, [R1+0x169c] ;  /* 0x00169c0001367983 */ /* 0x000ea80000300800 */
[----:B------:R1:W-:Y:S04]  /*3ce20*/  LDGSTS.E [R40+0x300], desc[UR8][R42.64], P1 ;  /* 0x003000002a287fae */ /* 0x0003e800089a1008 */
[----:B------:R-:W2:Y:S01]  /*3ce30*/  LDL.LU R53, [R1+0x16a0] ;  /* 0x0016a00001357983 */ /* 0x000ea20000300800 */
[----:B------:R-:W-:Y:S01]  /*3ce40*/  ISETP.GT.AND P2, PT, R7, 0x4, PT ;  /* 0x000000040700780c */ /* 0x000fe20003f44270 */
[----:B-1----:R-:W-:Y:S01]  /*3ce50*/  IMAD.MOV.U32 R43, RZ, RZ, R49 ;  /* 0x000000ffff2b7224 */ /* 0x002fe200078e0031 */
[----:B------:R-:W-:Y:S01]  /*3ce60*/  MOV R42, R47 ;  /* 0x0000002f002a7202 */ /* 0x000fe20000000f00 */
[----:B------:R-:W2:Y:S04]  /*3ce70*/  LDL.LU R49, [R1+0x16a4] ;  /* 0x0016a40001317983 */ /* 0x000ea80000300800 */
[----:B------:R-:W2:Y:S01]  /*3ce80*/  LDL.LU R47, [R1+0x16a8] ;  /* 0x0016a800012f7983 */ /* 0x000ea20000300800 */
[----:B------:R-:W-:-:S04]  /*3ce90*/  SEL R41, RZ, 0x4, !P2 ;  /* 0x00000004ff297807 */ /* 0x000fc80005000000 */
[----:B------:R-:W-:-:S04]  /*3cea0*/  SEL R41, R41, RZ, !P0 ;  /* 0x000000ff29297207 */ /* 0x000fc80004000000 */
[----:B------:R-:W-:-:S13]  /*3ceb0*/  ISETP.NE.U32.AND P2, PT, R41, RZ, PT ;  /* 0x000000ff2900720c */ /* 0x000fda0003f45070 */
[----:B------:R1:W-:Y:S01]  /*3cec0*/  LDGSTS.E [R40+0x1000], desc[UR8][R42.64], P2 ;  /* 0x010000002a287fae */ /* 0x0003e200091a1008 */
[----:B----4-:R-:W-:-:S04]  /*3ced0*/  IADD3 R51, P1, PT, R51, R5, RZ ;  /* 0x0000000533337210 */ /* 0x010fc80007f3e0ff */
[----:B------:R-:W-:Y:S02]  /*3cee0*/  IADD3.X R52, PT, PT, R52, R4, RZ, P1, !PT ;  /* 0x0000000434347210 */ /* 0x000fe40000ffe4ff */
[----:B------:R-:W-:-:S03]  /*3cef0*/  IADD3 R45, P3, PT, R45, R5, RZ ;  /* 0x000000052d2d7210 */ /* 0x000fc60007f7e0ff */
[----:B-1----:R-:W-:Y:S01]  /*3cf00*/  IMAD.MOV.U32 R43, RZ, RZ, R52 ;  /* 0x000000ffff2b7224 */ /* 0x002fe200078e0034 */
[----:B------:R-:W-:Y:S01]  /*3cf10*/  MOV R42, R51 ;  /* 0x00000033002a7202 */ /* 0x000fe20000000f00 */
[----:B------:R-:W-:Y:S01]  /*3cf20*/  STL [R1+0x1720], R51 ;  /* 0x0017203301007387 */ /* 0x000fe20000100800 */
[----:B------:R-:W-:-:S03]  /*3cf30*/  IMAD.X R50, R50, 0x1, R4, P3 ;  /* 0x0000000132327824 */ /* 0x000fc600018e0604 */
[----:B------:R1:W-:Y:S04]  /*3cf40*/  STL [R1+0x171c], R52 ;  /* 0x00171c3401007387 */ /* 0x0003e80000100800 */
[----:B------:R-:W-:Y:S04]  /*3cf50*/  STL [R1+0x1728], R45 ;  /* 0x0017282d01007387 */ /* 0x000fe80000100800 */
[----:B------:R4:W-:Y:S04]  /*3cf60*/  STL [R1+0x1724], R50 ;  /* 0x0017243201007387 */ /* 0x0009e80000100800 */
[----:B------:R4:W-:Y:S04]  /*3cf70*/  LDGSTS.E [R40+0x1100], desc[UR8][R42.64], P2 ;  /* 0x011000002a287fae */ /* 0x0009e800091a1008 */
[----:B-1----:R-:W2:Y:S04]  /*3cf80*/  LDL.LU R52, [R1+0x16ac] ;  /* 0x0016ac0001347983 */ /* 0x002ea80000300800 */
[----:B------:R-:W2:Y:S01]  /*3cf90*/  LDL.LU R51, [R1+0x16b0] ;  /* 0x0016b00001337983 */ /* 0x000ea20000300800 */
[----:B----4-:R-:W-:Y:S01]  /*3cfa0*/  IMAD.MOV.U32 R43, RZ, RZ, R50 ;  /* 0x000000ffff2b7224 */ /* 0x010fe200078e0032 */
[----:B------:R-:W-:-:S02]  /*3cfb0*/  MOV R42, R45 ;  /* 0x0000002d002a7202 */ /* 0x000fc40000000f00 */
[----:B------:R-:W4:Y:S04]  /*3cfc0*/  LDL.LU R50, [R1+0x1614] ;  /* 0x0016140001327983 */ /* 0x000f280000300800 */
[----:B------:R-:W4:Y:S01]  /*3cfd0*/  LDL.LU R45, [R1+0x1618] ;  /* 0x00161800012d7983 */ /* 0x000f220000300800 */
[----:B------:R-:W-:-:S03]  /*3cfe0*/  ISETP.GT.AND P1, PT, R7, 0x8, PT ;  /* 0x000000080700780c */ /* 0x000fc60003f24270 */
[----:B------:R1:W-:Y:S01]  /*3cff0*/  LDGSTS.E [R40+0x1200], desc[UR8][R42.64], P2 ;  /* 0x012000002a287fae */ /* 0x0003e200091a1008 */
[----:B------:R-:W-:-:S04]  /*3d000*/  SEL R41, RZ, 0x4, !P1 ;  /* 0x00000004ff297807 */ /* 0x000fc80004800000 */
[----:B------:R-:W-:Y:S02]  /*3d010*/  SEL R41, R41, RZ, !P0 ;  /* 0x000000ff29297207 */ /* 0x000fe40004000000 */
[----:B---3--:R-:W-:-:S04]  /*3d020*/  IADD3 R57, P3, PT, R57, R5, RZ ;  /* 0x0000000539397210 */ /* 0x008fc80007f7e0ff */
[----:B--2---:R-:W-:Y:S01]  /*3d030*/  IADD3.X R58, PT, PT, R58, R4, RZ, P3, !PT ;  /* 0x000000043a3a7210 */ /* 0x004fe20001ffe4ff */
[----:B------:R-:W-:Y:S01]  /*3d040*/  STL [R1+0x1730], R57 ;  /* 0x0017303901007387 */ /* 0x000fe20000100800 */
[----:B-1----:R-:W-:Y:S02]  /*3d050*/  MOV R42, R57 ;  /* 0x00000039002a7202 */ /* 0x002fe40000000f00 */
[----:B------:R-:W-:Y:S01]  /*3d060*/  ISETP.NE.U32.AND P1, PT, R41, RZ, PT ;  /* 0x000000ff2900720c */ /* 0x000fe20003f25070 */
[----:B------:R-:W-:Y:S01]  /*3d070*/  IMAD.MOV.U32 R43, RZ, RZ, R58 ;  /* 0x000000ffff2b7224 */ /* 0x000fe200078e003a */
[----:B------:R1:W-:Y:S04]  /*3d080*/  STL [R1+0x172c], R58 ;  /* 0x00172c3a01007387 */ /* 0x0003e80000100800 */
[----:B------:R2:W-:Y:S01]  /*3d090*/  LDGSTS.E [R40+0x1300], desc[UR8][R42.64], P2 ;  /* 0x013000002a287fae */ /* 0x0005e200091a1008 */
[----:B------:R-:W-:-:S05]  /*3d0a0*/  IADD3 R55, P4, PT, R55, R5, RZ ;  /* 0x0000000537377210 */ /* 0x000fca0007f9e0ff */
[----:B------:R-:W-:Y:S01]  /*3d0b0*/  IMAD.X R56, R56, 0x1, R4, P4 ;  /* 0x0000000138387824 */ /* 0x000fe200020e0604 */
[----:B------:R-:W-:Y:S04]  /*3d0c0*/  STL [R1+0x1698], R55 ;  /* 0x0016983701007387 */ /* 0x000fe80000100800 */
[----:B------:R3:W-:Y:S01]  /*3d0d0*/  STL [R1+0x1694], R56 ;  /* 0x0016943801007387 */ /* 0x0007e20000100800 */
[----:B--2---:R-:W-:Y:S01]  /*3d0e0*/  IMAD.MOV.U32 R43, RZ, RZ, R56 ;  /* 0x000000ffff2b7224 */ /* 0x004fe200078e0038 */
[----:B------:R-:W-:Y:S02]  /*3d0f0*/  MOV R42, R55 ;  /* 0x00000037002a7202 */ /* 0x000fe40000000f00 */
[----:B-1----:R-:W2:Y:S04]  /*3d100*/  LDL.LU R58, [R1+0x161c] ;  /* 0x00161c00013a7983 */ /* 0x002ea80000300800 */
[----:B------:R-:W2:Y:S04]  /*3d110*/  LDL.LU R57, [R1+0x1620] ;  /* 0x0016200001397983 */ /* 0x000ea80000300800 */
[----:B---3--:R-:W3:Y:S04]  /*3d120*/  LDL.LU R56, [R1+0x1624] ;  /* 0x0016240001387983 */ /* 0x008ee80000300800 */
[----:B------:R-:W3:Y:S04]  /*3d130*/  LDL.LU R55, [R1+0x1628] ;  /* 0x0016280001377983 */ /* 0x000ee80000300800 */
[----:B------:R1:W-:Y:S01]  /*3d140*/  LDGSTS.E [R40+0x2000], desc[UR8][R42.64], P1 ;  /* 0x020000002a287fae */ /* 0x0003e200089a1008 */
[----:B------:R-:W-:-:S04]  /*3d150*/  IADD3 R53, P2, PT, R53, R5, RZ ;  /* 0x0000000535357210 */ /* 0x000fc80007f5e0ff */
[----:B------:R-:W-:Y:S01]  /*3d160*/  IADD3.X R54, PT, PT, R54, R4, RZ, P2, !PT ;  /* 0x0000000436367210 */ /* 0x000fe200017fe4ff */
[----:B------:R-:W-:Y:S01]  /*3d170*/  STL [R1+0x16a0], R53 ;  /* 0x0016a03501007387 */ /* 0x000fe20000100800 */
[----:B-1----:R-:W-:Y:S02]  /*3d180*/  MOV R42, R53 ;  /* 0x00000035002a7202 */ /* 0x002fe40000000f00 */
[----:B------:R-:W-:Y:S01]  /*3d190*/  IADD3 R47, P3, PT, R47, R5, RZ ;  /* 0x000000052f2f7210 */ /* 0x000fe20007f7e0ff */
[----:B------:R-:W-:Y:S01]  /*3d1a0*/  IMAD.MOV.U32 R43, RZ, RZ, R54 ;  /* 0x000000ffff2b7224 */ /* 0x000fe200078e0036 */
[----:B------:R1:W-:Y:S03]  /*3d1b0*/  STL [R1+0x169c], R54 ;  /* 0x00169c3601007387 */ /* 0x0003e60000100800 */
[----:B------:R-:W-:Y:S01]  /*3d1c0*/  IMAD.X R49, R49, 0x1, R4, P3 ;  /* 0x0000000131317824 */ /* 0x000fe200018e0604 */
[----:B------:R-:W-:Y:S04]  /*3d1d0*/  STL [R1+0x16a8], R47 ;  /* 0x0016a82f01007387 */ /* 0x000fe80000100800 */
[----:B------:R1:W-:Y:S04]  /*3d1e0*/  STL [R1+0x16a4], R49 ;  /* 0x0016a43101007387 */ /* 0x0003e80000100800 */
[----:B------:R1:W-:Y:S04]  /*3d1f0*/  LDGSTS.E [R40+0x2100], desc[UR8][R42.64], P1 ;  /* 0x021000002a287fae */ /* 0x0003e800089a1008 */
[----:B-1----:R-:W3:Y:S04]  /*3d200*/  LDL.LU R54, [R1+0x162c] ;  /* 0x00162c0001367983 */ /* 0x002ee80000300800 */
[----:B------:R-:W3:Y:S01]  /*3d210*/  LDL.LU R53, [R1+0x1630] ;  /* 0x0016300001357983 */ /* 0x000ee20000300800 */
[----:B------:R-:W-:Y:S01]  /*3d220*/  IMAD.MOV.U32 R43, RZ, RZ, R49 ;  /* 0x000000ffff2b7224 */ /* 0x000fe200078e0031 */
[----:B------:R-:W-:-:S02]  /*3d230*/  MOV R42, R47 ;  /* 0x0000002f002a7202 */ /* 0x000fc40000000f00 */
[----:B------:R-:W3:Y:S04]  /*3d240*/  LDL.LU R49, [R1+0x1594] ;  /* 0x0015940001317983 */ /* 0x000ee80000300800 */
[----:B------:R-:W3:Y:S04]  /*3d250*/  LDL.LU R47, [R1+0x1598] ;  /* 0x00159800012f7983 */ /* 0x000ee80000300800 */
[----:B------:R1:W-:Y:S01]  /*3d260*/  LDGSTS.E [R40+0x2200], desc[UR8][R42.64], P1 ;  /* 0x022000002a287fae */ /* 0x0003e200089a1008 */
[----:B------:R-:W-:-:S04]  /*3d270*/  IADD3 R51, P3, PT, R51, R5, RZ ;  /* 0x0000000533337210 */ /* 0x000fc80007f7e0ff */
[----:B------:R-:W-:Y:S02]  /*3d280*/  IADD3.X R52, PT, PT, R52, R4, RZ, P3, !PT ;  /* 0x0000000434347210 */ /* 0x000fe40001ffe4ff */
[----:B----4-:R-:W-:Y:S01]  /*3d290*/  IADD3 R45, P4, PT, R45, R5, RZ ;  /* 0x000000052d2d7210 */ /* 0x010fe20007f9e0ff */
[----:B------:R-:W-:Y:S01]  /*3d2a0*/  STL [R1+0x16b0], R51 ;  /* 0x0016b03301007387 */ /* 0x000fe20000100800 */
[----:B-1----:R-:W-:Y:S01]  /*3d2b0*/  MOV R42, R51 ;  /* 0x00000033002a7202 */ /* 0x002fe20000000f00 */
[----:B------:R-:W-:Y:S02]  /*3d2c0*/  IMAD.MOV.U32 R43, RZ, RZ, R52 ;  /* 0x000000ffff2b7224 */ /* 0x000fe400078e0034 */
[----:B------:R-:W-:Y:S01]  /*3d2d0*/  IMAD.X R50, R50, 0x1, R4, P4 ;  /* 0x0000000132327824 */ /* 0x000fe200020e0604 */
[----:B------:R1:W-:Y:S04]  /*3d2e0*/  STL [R1+0x16ac], R52 ;  /* 0x0016ac3401007387 */ /* 0x0003e80000100800 */
[----:B------:R-:W-:Y:S04]  /*3d2f0*/  STL [R1+0x1618], R45 ;  /* 0x0016182d01007387 */ /* 0x000fe80000100800 */
[----:B------:R4:W-:Y:S04]  /*3d300*/  STL [R1+0x1614], R50 ;  /* 0x0016143201007387 */ /* 0x0009e80000100800 */
[----:B-1----:R-:W3:Y:S04]  /*3d310*/  LDL.LU R52, [R1+0x159c] ;  /* 0x00159c0001347983 */ /* 0x002ee80000300800 */
[----:B------:R1:W-:Y:S04]  /*3d320*/  LDGSTS.E [R40+0x2300], desc[UR8][R42.64], P1 ;  /* 0x023000002a287fae */ /* 0x0003e800089a1008 */
[----:B------:R-:W3:Y:S01]  /*3d330*/  LDL.LU R51, [R1+0x15a0] ;  /* 0x0015a00001337983 */ /* 0x000ee20000300800 */
[----:B-1----:R-:W-:Y:S01]  /*3d340*/  IMAD.MOV.U32 R43, RZ, RZ, R50 ;  /* 0x000000ffff2b7224 */ /* 0x002fe200078e0032 */
[----:B------:R-:W-:-:S02]  /*3d350*/  MOV R42, R45 ;  /* 0x0000002d002a7202 */ /* 0x000fc40000000f00 */
[----:B----4-:R-:W4:Y:S04]  /*3d360*/  LDL.LU R50, [R1+0x15a4] ;  /* 0x0015a40001327983 */ /* 0x010f280000300800 */
[----:B------:R-:W4:Y:S01]  /*3d370*/  LDL.LU R45, [R1+0x15a8] ;  /* 0x0015a800012d7983 */ /* 0x000f220000300800 */
[----:B------:R-:W-:-:S04]  /*3d380*/  ISETP.GT.AND P2, PT, R7, 0xc, PT ;  /* 0x0000000c0700780c */ /* 0x000fc80003f44270 */
[----:B------:R-:W-:-:S04]  /*3d390*/  SEL R41, RZ, 0x4, !P2 ;  /* 0x00000004ff297807 */ /* 0x000fc80005000000 */
[----:B------:R-:W-:-:S04]  /*3d3a0*/  SEL R41, R41, RZ, !P0 ;  /* 0x000000ff29297207 */ /* 0x000fc80004000000 */
[----:B------:R-:W-:Y:S02]  /*3d3b0*/  ISETP.NE.U32.AND P2, PT, R41, RZ, PT ;  /* 0x000000ff2900720c */ /* 0x000fe40003f45070 */
[----:B--2---:R-:W-:-:S04]  /*3d3c0*/  IADD3 R57, P1, PT, R57, R5, RZ ;  /* 0x0000000539397210 */ /* 0x004fc80007f3e0ff */
[----:B------:R-:W-:Y:S02]  /*3d3d0*/  IADD3.X R58, PT, PT, R58, R4, RZ, P1, !PT ;  /* 0x000000043a3a7210 */ /* 0x000fe40000ffe4ff */
[----:B---3--:R-:W-:-:S05]  /*3d3e0*/  IADD3 R55, P3, PT, R55, R5, RZ ;  /* 0x0000000537377210 */ /* 0x008fca0007f7e0ff */
[----:B------:R1:W-:Y:S01]  /*3d3f0*/  LDGSTS.E [R40+0x3000], desc[UR8][R42.64], P2 ;  /* 0x030000002a287fae */ /* 0x0003e200091a1008 */
[----:B------:R-:W-:-:S03]  /*3d400*/  IMAD.X R56, R56, 0x1, R4, P3 ;  /* 0x0000000138387824 */ /* 0x000fc600018e0604 */
[----:B------:R-:W-:Y:S04]  /*3d410*/  STL [R1+0x1620], R57 ;  /* 0x0016203901007387 */ /* 0x000fe80000100800 */
[----:B------:R2:W-:Y:S01]  /*3d420*/  STL [R1+0x161c], R58 ;  /* 0x00161c3a01007387 */ /* 0x0005e20000100800 */
[----:B-1----:R-:W-:Y:S01]  /*3d430*/  MOV R42, R57 ;  /* 0x00000039002a7202 */ /* 0x002fe20000000f00 */
[----:B------:R-:W-:Y:S02]  /*3d440*/  IMAD.MOV.U32 R43, RZ, RZ, R58 ;  /* 0x000000ffff2b7224 */ /* 0x000fe400078e003a */
[----:B------:R-:W-:Y:S04]  /*3d450*/  STL [R1+0x1628], R55 ;  /* 0x0016283701007387 */ /* 0x000fe80000100800 */
[----:B------:R1:W-:Y:S04]  /*3d460*/  STL [R1+0x1624], R56 ;  /* 0x0016243801007387 */ /* 0x0003e80000100800 */
[----:B--2---:R-:W2:Y:S04]  /*3d470*/  LDL.LU R58, [R1+0x15ac] ;  /* 0x0015ac00013a7983 */ /* 0x004ea80000300800 */
[----:B------:R3:W-:Y:S04]  /*3d480*/  LDGSTS.E [R40+0x3100], desc[UR8][R42.64], P2 ;  /* 0x031000002a287fae */ /* 0x0007e800091a1008 */
[----:B------:R-:W2:Y:S01]  /*3d490*/  LDL.LU R57, [R1+0x15b0] ;  /* 0x0015b00001397983 */ /* 0x000ea20000300800 */
[----:B---3--:R-:W-:Y:S01]  /*3d4a0*/  IMAD.MOV.U32 R43, RZ, RZ, R56 ;  /* 0x000000ffff2b7224 */ /* 0x008fe200078e0038 */
[----:B------:R-:W-:-:S02]  /*3d4b0*/  MOV R42, R55 ;  /* 0x00000037002a7202 */ /* 0x000fc40000000f00 */
[----:B-1----:R-:W3:Y:S01]  /*3d4c0*/  LDL.LU R56, [R1+0x14f4] ;  /* 0x0014f40001387983 */ /* 0x002ee20000300800 */
[----:B------:R-:W-:-:S03]  /*3d4d0*/  IADD3 R53, P3, PT, R53, R5, RZ ;  /* 0x0000000535357210 */ /* 0x000fc60007f7e0ff */
[----:B------:R-:W3:Y:S01]  /*3d4e0*/  LDL.LU R55, [R1+0x14f8] ;  /* 0x0014f80001377983 */ /* 0x000ee20000300800 */
[----:B------:R-:W-:-:S03]  /*3d4f0*/  IADD3.X R54, PT, PT, R54, R4, RZ, P3, !PT ;  /* 0x0000000436367210 */ /* 0x000fc60001ffe4ff */
[----:B------:R1:W-:Y:S01]  /*3d500*/  LDGSTS.E [R40+0x3200], desc[UR8][R42.64], P2 ;  /* 0x032000002a287fae */ /* 0x0003e200091a1008 */
[----:B------:R-:W-:-:S03]  /*3d510*/  IADD3 R47, P4, PT, R47, R5, RZ ;  /* 0x000000052f2f7210 */ /* 0x000fc60007f9e0ff */
[----:B------:R-:W-:Y:S02]  /*3d520*/  STL [R1+0x1630], R53 ;  /* 0x0016303501007387 */ /* 0x000fe40000100800 */
[----:B------:R-:W-:Y:S02]  /*3d530*/  IMAD.X R49, R49, 0x1, R4, P4 ;  /* 0x0000000131317824 */ /* 0x000fe400020e0604 */
[----:B------:R1:W-:Y:S02]  /*3d540*/  STL [R1+0x162c], R54 ;  /* 0x00162c3601007387 */ /* 0x0003e40000100800 */
[----:B-1----:R-:W-:Y:S01]  /*3d550*/  MOV R42, R53 ;  /* 0x00000035002a7202 */ /* 0x002fe20000000f00 */
[----:B------:R-:W-:Y:S01]  /*3d560*/  IMAD.MOV.U32 R43, RZ, RZ, R54 ;  /* 0x000000ffff2b7224 */ /* 0x000fe200078e0036 */
[----:B------:R-:W-:Y:S04]  /*3d570*/  STL [R1+0x1598], R47 ;  /* 0x0015982f01007387 */ /* 0x000fe80000100800 */
[----:B------:R1:W-:Y:S04]  /*3d580*/  STL [R1+0x1594], R49 ;  /* 0x0015943101007387 */ /* 0x0003e80000100800 */
[----:B------:R-:W3:Y:S04]  /*3d590*/  LDL.LU R54, [R1+0x14fc] ;  /* 0x0014fc0001367983 */ /* 0x000ee80000300800 */
[----:B------:R1:W-:Y:S04]  /*3d5a0*/  LDGSTS.E [R40+0x3300], desc[UR8][R42.64], P2 ;  /* 0x033000002a287fae */ /* 0x0003e800091a1008 */
[----:B------:R-:W3:Y:S01]  /*3d5b0*/  LDL.LU R53, [R1+0x1500] ;  /* 0x0015000001357983 */ /* 0x000ee20000300800 */
[----:B------:R-:W-:Y:S01]  /*3d5c0*/  ISETP.GT.AND P1, PT, R7, 0x10, PT ;  /* 0x000000100700780c */ /* 0x000fe20003f24270 */
[----:B-1----:R-:W-:Y:S01]  /*3d5d0*/  IMAD.MOV.U32 R43, RZ, RZ, R49 ;  /* 0x000000ffff2b7224 */ /* 0x002fe200078e0031 */
[----:B------:R-:W-:Y:S01]  /*3d5e0*/  MOV R42, R47 ;  /* 0x0000002f002a7202 */ /* 0x000fe20000000f00 */
[----:B------:R-:W3:Y:S04]  /*3d5f0*/  LDL.LU R49, [R1+0x1504] ;  /* 0x0015040001317983 */ /* 0x000ee80000300800 */
[----:B------:R-:W3:Y:S01]  /*3d600*/  LDL.LU R47, [R1+0x1508] ;  /* 0x00150800012f7983 */ /* 0x000ee20000300800 */
[----:B------:R-:W-:-:S04]  /*3d610*/  SEL R41, RZ, 0x4, !P1 ;  /* 0x00000004ff297807 */ /* 0x000fc80004800000 */
[----:B------:R-:W-:-:S04]  /*3d620*/  SEL R41, R41, RZ, !P0 ;  /* 0x000000ff29297207 */ /* 0x000fc80004000000 */
[----:B------:R-:W-:-:S13]  /*3d630*/  ISETP.NE.U32.AND P1, PT, R41, RZ, PT ;  /* 0x000000ff2900720c */ /* 0x000fda0003f25070 */
[----:B------:R1:W-:Y:S01]  /*3d640*/  LDGSTS.E [R40+0x4000], desc[UR8][R42.64], P1 ;  /* 0x040000002a287fae */ /* 0x0003e200089a1008 */
[----:B------:R-:W-:-:S04]  /*3d650*/  IADD3 R51, P2, PT, R51, R5, RZ ;  /* 0x0000000533337210 */ /* 0x000fc80007f5e0ff */
[----:B------:R-:W-:Y:S01]  /*3d660*/  IADD3.X R52, PT, PT, R52, R4, RZ, P2, !PT ;  /* 0x0000000434347210 */ /* 0x000fe200017fe4ff */
[----:B------:R-:W-:Y:S01]  /*3d670*/  STL [R1+0x15a0], R51 ;  /* 0x0015a03301007387 */ /* 0x000fe20000100800 */
[----:B-1----:R-:W-:Y:S02]  /*3d680*/  MOV R42, R51 ;  /* 0x00000033002a7202 */ /* 0x002fe40000000f00 */
[----:B----4-:R-:W-:Y:S01]  /*3d690*/  IADD3 R45, P3, PT, R45, R5, RZ ;  /* 0x000000052d2d7210 */ /* 0x010fe20007f7e0ff */
        /* <DEDUP_REMOVED lines=8> */
[----:B----4-:R-:W-:Y:S01]  /*3d720*/  IMAD.MOV.U32 R43, RZ, RZ, R50 ;  /* 0x000000ffff2b7224 */ /* 0x010fe200078e0032 */
[----:B------:R-:W-:-:S02]  /*3d730*/  MOV R42, R45 ;  /* 0x0000002d002a7202 */ /* 0x000fc40000000f00 */
[----:B------:R-:W4:Y:S04]  /*3d740*/  LDL.LU R50, [R1+0x1474] ;  /* 0x0014740001327983 */ /* 0x000f280000300800 */
[----:B------:R-:W4:Y:S01]  /*3d750*/  LDL.LU R45, [R1+0x1478] ;  /* 0x00147800012d7983 */ /* 0x000f220000300800 */
[----:B------:R-:W-:-:S03]  /*3d760*/  ISETP.GT.AND P2, PT, R7, 0x14, PT ;  /* 0x000000140700780c */ /* 0x000fc60003f44270 */
[----:B------:R1:W-:Y:S01]  /*3d770*/  LDGSTS.E [R40+0x4200], desc[UR8][R42.64], P1 ;  /* 0x042000002a287fae */ /* 0x0003e200089a1008 */
[----:B------:R-:W-:-:S04]  /*3d780*/  SEL R41, RZ, 0x4, !P2 ;  /* 0x00000004ff297807 */ /* 0x000fc80005000000 */
[----:B------:R-:W-:-:S04]  /*3d790*/  SEL R41, R41, RZ, !P0 ;  /* 0x000000ff29297207 */ /* 0x000fc80004000000 */
[----:B------:R-:W-:Y:S02]  /*3d7a0*/  ISETP.NE.U32.AND P2, PT, R41, RZ, PT ;  /* 0x000000ff2900720c */ /* 0x000fe40003f45070 */
[----:B--2---:R-:W-:-:S04]  /*3d7b0*/  IADD3 R57, P3, PT, R57, R5, RZ ;  /* 0x0000000539397210 */ /* 0x004fc80007f7e0ff */
[----:B------:R-:W-:Y:S01]  /*3d7c0*/  IADD3.X R58, PT, PT, R58, R4, RZ, P3, !PT ;  /* 0x000000043a3a7210 */ /* 0x000fe20001ffe4ff */
[----:B------:R-:W-:Y:S01]  /*3d7d0*/  STL [R1+0x15b0], R57 ;  /* 0x0015b03901007387 */ /* 0x000fe20000100800 */
[----:B-1----:R-:W-:Y:S02]  /*3d7e0*/  MOV R42, R57 ;  /* 0x00000039002a7202 */ /* 0x002fe40000000f00 */
[----:B---3--:R-:W-:Y:S01]  /*3d7f0*/  IADD3 R55, P4, PT, R55, R5, RZ ;  /* 0x0000000537377210 */ /* 0x008fe20007f9e0ff */
[----:B------:R-:W-:Y:S01]  /*3d800*/  IMAD.MOV.U32 R43, RZ, RZ, R58 ;  /* 0x000000ffff2b7224 */ /* 0x000fe200078e003a */
[----:B------:R1:W-:Y:S03]  /*3d810*/  STL [R1+0x15ac], R58 ;  /* 0x0015ac3a01007387 */ /* 0x0003e60000100800 */
[----:B------:R-:W-:Y:S01]  /*3d820*/  IMAD.X R56, R56, 0x1, R4, P4 ;  /* 0x0000000138387824 */ /* 0x000fe200020e0604 */
[----:B------:R-:W-:Y:S04]  /*3d830*/  STL [R1+0x14f8], R55 ;  /* 0x0014f83701007387 */ /* 0x000fe80000100800 */
[----:B------:R2:W-:Y:S04]  /*3d840*/  STL [R1+0x14f4], R56 ;  /* 0x0014f43801007387 */ /* 0x0005e80000100800 */
[----:B------:R3:W-:Y:S04]  /*3d850*/  LDGSTS.E [R40+0x4300], desc[UR8][R42.64], P1 ;  /* 0x043000002a287fae */ /* 0x0007e800089a1008 */
[----:B-1----:R-:W4:Y:S04]  /*3d860*/  LDL.LU R58, [R1+0x147c] ;  /* 0x00147c00013a7983 */ /* 0x002f280000300800 */
[----:B------:R-:W4:Y:S01]  /*3d870*/  LDL.LU R57, [R1+0x1480] ;  /* 0x0014800001397983 */ /* 0x000f220000300800 */
[----:B---3--:R-:W-:Y:S01]  /*3d880*/  IMAD.MOV.U32 R43, RZ, RZ, R56 ;  /* 0x000000ffff2b7224 */ /* 0x008fe200078e0038 */
[----:B------:R-:W-:-:S02]  /*3d890*/  MOV R42, R55 ;  /* 0x00000037002a7202 */ /* 0x000fc40000000f00 */
[----:B--2---:R-:W2:Y:S04]  /*3d8a0*/  LDL.LU R56, [R1+0x1484] ;  /* 0x0014840001387983 */ /* 0x004ea80000300800 */
[----:B------:R-:W3:Y:S01]  /*3d8b0*/  LDL.LU R55, [R1+0x1488] ;  /* 0x0014880001377983 */ /* 0x000ee20000300800 */
[----:B------:R-:W-:-:S03]  /*3d8c0*/  IADD3 R53, P1, PT, R53, R5, RZ ;  /* 0x0000000535357210 */ /* 0x000fc60007f3e0ff */
[----:B------:R1:W-:Y:S01]  /*3d8d0*/  LDGSTS.E [R40+0x5000], desc[UR8][R42.64], P2 ;  /* 0x050000002a287fae */ /* 0x0003e200091a1008 */
[----:B------:R-:W-:-:S03]  /*3d8e0*/  IADD3.X R54, PT, PT, R54, R4, RZ, P1, !PT ;  /* 0x0000000436367210 */ /* 0x000fc60000ffe4ff */
[----:B------:R-:W-:Y:S01]  /*3d8f0*/  STL [R1+0x1500], R53 ;  /* 0x0015003501007387 */ /* 0x000fe20000100800 */
[----:B------:R-:W-:Y:S01]  /*3d900*/  IADD3 R47, P3, PT, R47, R5, RZ ;  /* 0x000000052f2f7210 */ /* 0x000fe20007f7e0ff */
[----:B-1----:R-:W-:Y:S01]  /*3d910*/  IMAD.MOV.U32 R43, RZ, RZ, R54 ;  /* 0x000000ffff2b7224 */ /* 0x002fe200078e0036 */
[----:B------:R-:W-:-:S03]  /*3d920*/  MOV R42, R53 ;  /* 0x00000035002a7202 */ /* 0x000fc60000000f00 */
[----:B------:R-:W-:Y:S01]  /*3d930*/  IMAD.X R49, R49, 0x1, R4, P3 ;  /* 0x0000000131317824 */ /* 0x000fe200018e0604 */
[----:B------:R1:W-:Y:S04]  /*3d940*/  STL [R1+0x14fc], R54 ;  /* 0x0014fc3601007387 */ /* 0x0003e80000100800 */
[----:B------:R-:W-:Y:S04]  /*3d950*/  STL [R1+0x1508], R47 ;  /* 0x0015082f01007387 */ /* 0x000fe80000100800 */
[----:B------:R1:W-:Y:S04]  /*3d960*/  STL [R1+0x1504], R49 ;  /* 0x0015043101007387 */ /* 0x0003e80000100800 */
[----:B------:R1:W-:Y:S04]  /*3d970*/  LDGSTS.E [R40+0x5100], desc[UR8][R42.64], P2 ;  /* 0x051000002a287fae */ /* 0x0003e800091a1008 */
[----:B-1----:R-:W2:Y:S04]  /*3d980*/  LDL.LU R54, [R1+0x148c] ;  /* 0x00148c0001367983 */ /* 0x002ea80000300800 */
[----:B------:R-:W2:Y:S01]  /*3d990*/  LDL.LU R53, [R1+0x1490] ;  /* 0x0014900001357983 */ /* 0x000ea20000300800 */
[----:B------:R-:W-:Y:S01]  /*3d9a0*/  IMAD.MOV.U32 R43, RZ, RZ, R49 ;  /* 0x000000ffff2b7224 */ /* 0x000fe200078e0031 */
[----:B------:R-:W-:-:S02]  /*3d9b0*/  MOV R42, R47 ;  /* 0x0000002f002a7202 */ /* 0x000fc40000000f00 */
[----:B------:R-:W2:Y:S04]  /*3d9c0*/  LDL.LU R49, [R1+0x13f4] ;  /* 0x0013f40001317983 */ /* 0x000ea80000300800 */
[----:B------:R-:W2:Y:S04]  /*3d9d0*/  LDL.LU R47, [R1+0x13f8] ;  /* 0x0013f800012f7983 */ /* 0x000ea80000300800 */
        /* <DEDUP_REMOVED lines=11> */
[----:B-1----:R-:W2:Y:S04]  /*3da90*/  LDL.LU R52, [R1+0x13fc] ;  /* 0x0013fc0001347983 */ /* 0x002ea80000300800 */
[----:B------:R1:W-:Y:S04]  /*3daa0*/  LDGSTS.E [R40+0x5300], desc[UR8][R42.64], P2 ;  /* 0x053000002a287fae */ /* 0x0003e800091a1008 */
[----:B------:R-:W2:Y:S01]  /*3dab0*/  LDL.LU R51, [R1+0x1400] ;  /* 0x0014000001337983 */ /* 0x000ea20000300800 */
        /* <DEDUP_REMOVED lines=8> */
[----:B------:R-:W-:-:S04]  /*3db40*/  IADD3 R57, P2, PT, R57, R5, RZ ;  /* 0x0000000539397210 */ /* 0x000fc80007f5e0ff */
[----:B------:R-:W-:-:S07]  /*3db50*/  IADD3.X R58, PT, PT, R58, R4, RZ, P2, !PT ;  /* 0x000000043a3a7210 */ /* 0x000fce00017fe4ff */
[----:B------:R1:W-:Y:S01]  /*3db60*/  LDGSTS.E [R40+0x6000], desc[UR8][R42.64], P1 ;  /* 0x060000002a287fae */ /* 0x0003e200089a1008 */
[----:B---3--:R-:W-:-:S03]  /*3db70*/  IADD3 R55, P3, PT, R55, R5, RZ ;  /* 0x0000000537377210 */ /* 0x008fc60007f7e0ff */
[----:B------:R-:W-:Y:S02]  /*3db80*/  STL [R1+0x1480], R57 ;  /* 0x0014803901007387 */ /* 0x000fe40000100800 */
[----:B--2---:R-:W-:Y:S02]  /*3db90*/  IMAD.X R56, R56, 0x1, R4, P3 ;  /* 0x0000000138387824 */ /* 0x004fe400018e0604 */
        /* <DEDUP_REMOVED lines=10> */
[----:B-1----:R-:W3:Y:S04]  /*3dc40*/  LDL.LU R56, [R1+0x1374] ;  /* 0x0013740001387983 */ /* 0x002ee80000300800 */
[----:B------:R-:W3:Y:S01]  /*3dc50*/  LDL.LU R55, [R1+0x1378] ;  /* 0x0013780001377983 */ /* 0x000ee20000300800 */
[----:B------:R-:W-:-:S03]  /*3dc60*/  IADD3 R53, P3, PT, R53, R5, RZ ;  /* 0x0000000535357210 */ /* 0x000fc60007f7e0ff */
[----:B------:R1:W-:Y:S01]  /*3dc70*/  LDGSTS.E [R40+0x6200], desc[UR8][R42.64], P1 ;  /* 0x062000002a287fae */ /* 0x0003e200089a1008 */
[----:B------:R-:W-:Y:S02]  /*3dc80*/  IADD3.X R54, PT, PT, R54, R4, RZ, P3, !PT ;  /* 0x0000000436367210 */ /* 0x000fe40001ffe4ff */
[----:B------:R-:W-:Y:S01]  /*3dc90*/  IADD3 R47, P4, PT, R47, R5, RZ ;  /* 0x000000052f2f7210 */ /* 0x000fe20007f9e0ff */
[----:B------:R-:W-:Y:S01]  /*3dca0*/  STL [R1+0x1490], R53 ;  /* 0x0014903501007387 */ /* 0x000fe20000100800 */
[----:B-1----:R-:W-:-:S03]  /*3dcb0*/  MOV R42, R53 ;  /* 0x00000035002a7202 */ /* 0x002fc60000000f00 */
[----:B------:R-:W-:Y:S01]  /*3dcc0*/  IMAD.X R49, R49, 0x1, R4, P4 ;  /* 0x0000000131317824 */ /* 0x000fe200020e0604 */
[----:B------:R1:W-:Y:S01]  /*3dcd0*/  STL [R1+0x148c], R54 ;  /* 0x00148c3601007387 */ /* 0x0003e20000100800 */
[----:B------:R-:W-:-:S03]  /*3dce0*/  IMAD.MOV.U32 R43, RZ, RZ, R54 ;  /* 0x000000ffff2b7224 */ /* 0x000fc600078e0036 */
[----:B------:R-:W-:Y:S04]  /*3dcf0*/  STL [R1+0x13f8], R47 ;  /* 0x0013f82f01007387 */ /* 0x000fe80000100800 */
[----:B------:R1:W-:Y:S04]  /*3dd00*/  STL [R1+0x13f4], R49 ;  /* 0x0013f43101007387 */ /* 0x0003e80000100800 */
[----:B-1----:R-:W3:Y:S04]  /*3dd10*/  LDL.LU R54, [R1+0x137c] ;  /* 0x00137c0001367983 */ /* 0x002ee80000300800 */
        /* <DEDUP_REMOVED lines=49> */
[----:B------:R-:W3:Y:S04]  /*3e030*/  LDL.LU R55, [R1+0x12e8] ;  /* 0x0012e80001377983 */ /* 0x000ee80000300800 */
[----:B------:R1:W-:Y:S01]  /*3e040*/  LDGSTS.E [R40+0x8000], desc[UR8][R42.64], P1 ;  /* 0x080000002a287fae */ /* 0x0003e200089a1008 */
[----:B------:R-:W-:-:S04]  /*3e050*/  IADD3 R53, P2, PT, R53, R5, RZ ;  /* 0x0000000535357210 */ /* 0x000fc80007f5e0ff */
[----:B------:R-:W-:Y:S01]  /*3e060*/  IADD3.X R54, PT, PT, R54, R4, RZ, P2, !PT ;  /* 0x0000000436367210 */ /* 0x000fe200017fe4ff */
[----:B------:R-:W-:Y:S01]  /*3e070*/  STL [R1+0x1380], R53 ;  /* 0x0013803501007387 */ /* 0x000fe20000100800 */
[----:B------:R-:W-:-:S03]  /*3e080*/  IADD3 R47, P3, PT, R47, R5, RZ ;  /* 0x000000052f2f7210 */ /* 0x000fc60007f7e0ff */
[----:B-1----:R-:W-:Y:S01]  /*3e090*/  IMAD.MOV.U32 R43, RZ, RZ, R54 ;  /* 0x000000ffff2b7224 */ /* 0x002fe200078e0036 */
[----:B------:R-:W-:Y:S01]  /*3e0a0*/  MOV R42, R53 ;  /* 0x00000035002a7202 */ /* 0x000fe20000000f00 */
        /* <DEDUP_REMOVED lines=50> */
[----:B------:R-:W3:Y:S04]  /*3e3d0*/  LDL.LU R55, [R1+0x11d8] ;  /* 0x0011d80001377983 */ /* 0x000ee80000300800 */
[----:B------:R1:W-:Y:S01]  /*3e3e0*/  LDGSTS.E [R40+0x9200], desc[UR8][R42.64], P2 ;  /* 0x092000002a287fae */ /* 0x0003e200091a1008 */
[----:B------:R-:W-:-:S04]  /*3e3f0*/  IADD3 R53, P3, PT, R53, R5, RZ ;  /* 0x0000000535357210 */ /* 0x000fc80007f7e0ff */
[----:B------:R-:W-:Y:S02]  /*3e400*/  IADD3.X R54, PT, PT, R54, R4, RZ, P3, !PT ;  /* 0x0000000436367210 */ /* 0x000fe40001ffe4ff */
[----:B------:R-:W-:Y:S01]  /*3e410*/  IADD3 R47, P4, PT, R47, R5, RZ ;  /* 0x000000052f2f7210 */ /* 0x000fe20007f9e0ff */
        /* <DEDUP_REMOVED lines=699> */
[----:B------:R-:W-:Y:S02]  /*40fd0*/  IADD3.X R58, PT, PT, R58, R4, RZ, P1, !PT ;  /* 0x000000043a3a7210 */ /* 0x000fe40000ffe4ff */
[----:B---3--:R-:W-:Y:S01]  /*40fe0*/  IADD3 R55, P3, PT, R55, R5, RZ ;  /* 0x0000000537377210 */ /* 0x008fe20007f7e0ff */
[----:B------:R-:W-:Y:S04]  /*40ff0*/  STL [R1+0xb44], R57 ;  /* 0x000b443901007387 */ /* 0x000fe80000100800 */
[----:B--2---:R-:W-:Y:S01]  /*41000*/  IMAD.X R56, R56, 0x1, R4, P3 ;  /* 0x0000000138387824 */ /* 0x004fe200018e0604 */
[----:B------:R1:W-:Y:S04]  /*41010*/  STL [R1+0xb40], R58 ;  /* 0x000b403a01007387 */ /* 0x0003e80000100800 */
[----:B------:R2:W-:Y:S04]  /*41020*/  LDGSTS.E [R40+0x1b000], desc[UR8][R42.64], P2 ;  /* 0x1b0000002a287fae */ /* 0x0005e800091a1008 */
[----:B------:R-:W-:Y:S04]  /*41030*/  STL [R1+0xb4c], R55 ;  /* 0x000b4c3701007387 */ /* 0x000fe80000100800 */
[----:B------:R3:W-:Y:S01]  /*41040*/  STL [R1+0xb48], R56 ;  /* 0x000b483801007387 */ /* 0x0007e20000100800 */
[----:B--2---:R-:W-:Y:S01]  /*41050*/  IMAD.MOV.U32 R43, RZ, RZ, R58 ;  /* 0x000000ffff2b7224 */ /* 0x004fe200078e003a */
[----:B------:R-:W-:-:S02]  /*41060*/  MOV R42, R57 ;  /* 0x00000039002a7202 */ /* 0x000fc40000000f00 */
[----:B-1----:R-:W2:Y:S04]  /*41070*/  LDL.LU R58, [R1+0xbd0] ;  /* 0x000bd000013a7983 */ /* 0x002ea80000300800 */
[----:B------:R-:W2:Y:S04]  /*41080*/  LDL.LU R57, [R1+0xbd4] ;  /* 0x000bd40001397983 */ /* 0x000ea80000300800 */
[----:B------:R1:W-:Y:S01]  /*41090*/  LDGSTS.E [R40+0x1b100], desc[UR8][R42.64], P2 ;  /* 0x1b1000002a287fae */ /* 0x0003e200091a1008 */
[----:B------:R-:W-:Y:S01]  /*410a0*/  IADD3 R53, P3, PT, R53, R5, RZ ;  /* 0x0000000535357210 */ /* 0x000fe20007f7e0ff */
[----:B-1----:R-:W-:Y:S01]  /*410b0*/  IMAD.MOV.U32 R43, RZ, RZ, R56 ;  /* 0x000000ffff2b7224 */ /* 0x002fe200078e0038 */
[----:B------:R-:W-:Y:S01]  /*410c0*/  MOV R42, R55 ;  /* 0x00000037002a7202 */ /* 0x000fe20000000f00 */
[----:B---3--:R-:W3:Y:S01]  /*410d0*/  LDL.LU R56, [R1+0xc38] ;  /* 0x000c380001387983 */ /* 0x008ee20000300800 */
[----:B------:R-:W-:-:S03]  /*410e0*/  IADD3.X R54, PT, PT, R54, R4, RZ, P3, !PT ;  /* 0x0000000436367210 */ /* 0x000fc60001ffe4ff */
[----:B------:R-:W3:Y:S01]  /*410f0*/  LDL.LU R55, [R1+0xc3c] ;  /* 0x000c3c0001377983 */ /* 0x000ee20000300800 */
[----:B------:R-:W-:-:S03]  /*41100*/  IADD3 R47, P4, PT, R47, R5, RZ ;  /* 0x000000052f2f7210 */ /* 0x000fc60007f9e0ff */
[----:B------:R-:W-:Y:S02]  /*41110*/  STL [R1+0xb54], R53 ;  /* 0x000b543501007387 */ /* 0x000fe40000100800 */
[----:B------:R-:W-:Y:S02]  /*41120*/  IMAD.X R49, R49, 0x1, R4, P4 ;  /* 0x0000000131317824 */ /* 0x000fe400020e0604 */
[----:B------:R1:W-:Y:S04]  /*41130*/  LDGSTS.E [R40+0x1b200], desc[UR8][R42.64], P2 ;  /* 0x1b2000002a287fae */ /* 0x0003e800091a1008 */
[----:B------:R1:W-:Y:S04]  /*41140*/  STL [R1+0xb50], R54 ;  /* 0x000b503601007387 */ /* 0x0003e80000100800 */
[----:B------:R-:W-:Y:S01]  /*41150*/  STL [R1+0xbbc], R47 ;  /* 0x000bbc2f01007387 */ /* 0x000fe20000100800 */
[----:B-1----:R-:W-:Y:S01]  /*41160*/  MOV R42, R53 ;  /* 0x00000035002a7202 */ /* 0x002fe20000000f00 */
[----:B------:R-:W-:-:S02]  /*41170*/  IMAD.MOV.U32 R43, RZ, RZ, R54 ;  /* 0x000000ffff2b7224 */ /* 0x000fc400078e0036 */
[----:B------:R1:W-:Y:S04]  /*41180*/  STL [R1+0xbb8], R49 ;  /* 0x000bb83101007387 */ /* 0x0003e80000100800 */
[----:B------:R-:W3:Y:S04]  /*41190*/  LDL.LU R54, [R1+0xc40] ;  /* 0x000c400001367983 */ /* 0x000ee80000300800 */
[----:B------:R-:W3:Y:S04]  /*411a0*/  LDL.LU R53, [R1+0xc44] ;  /* 0x000c440001357983 */ /* 0x000ee80000300800 */
[----:B------:R1:W-:Y:S01]  /*411b0*/  LDGSTS.E [R40+0x1b300], desc[UR8][R42.64], P2 ;  /* 0x1b3000002a287fae */ /* 0x0003e200091a1008 */
[----:B------:R-:W-:-:S04]  /*411c0*/  ISETP.GT.AND P1, PT, R7, 0x70, PT ;  /* 0x000000700700780c */ /* 0x000fc80003f24270 */
[----:B------:R-:W-:Y:S01]  /*411d0*/  SEL R41, RZ, 0x4, !P1 ;  /* 0x00000004ff297807 */ /* 0x000fe20004800000 */
[----:B-1----:R-:W-:Y:S01]  /*411e0*/  IMAD.MOV.U32 R43, RZ, RZ, R49 ;  /* 0x000000ffff2b7224 */ /* 0x002fe200078e0031 */
[----:B------:R-:W-:Y:S01]  /*411f0*/  MOV R42, R47 ;  /* 0x0000002f002a7202 */ /* 0x000fe20000000f00 */
[----:B------:R-:W3:Y:S04]  /*41200*/  LDL.LU R49, [R1+0xc48] ;  /* 0x000c480001317983 */ /* 0x000ee80000300800 */
[----:B------:R-:W3:Y:S01]  /*41210*/  LDL.LU R47, [R1+0xc4c] ;  /* 0x000c4c00012f7983 */ /* 0x000ee20000300800 */
        /* <DEDUP_REMOVED lines=26> */
[----:B------:R-:W-:Y:S02]  /*413c0*/  IADD3.X R58, PT, PT, R58, R4, RZ, P3, !PT ;  /* 0x000000043a3a7210 */ /* 0x000fe40001ffe4ff */
[----:B-1----:R-:W-:-:S03]  /*413d0*/  MOV R42, R57 ;  /* 0x00000039002a7202 */ /* 0x002fc60000000f00 */
[----:B------:R-:W-:Y:S01]  /*413e0*/  IMAD.MOV.U32 R43, RZ, RZ, R58 ;  /* 0x000000ffff2b7224 */ /* 0x000fe200078e003a */
[----:B------:R-:W-:Y:S04]  /*413f0*/  STL [R1+0xbd4], R57 ;  /* 0x000bd43901007387 */ /* 0x000fe80000100800 */
[----:B------:R1:W-:Y:S04]  /*41400*/  LDGSTS.E [R40+0x1c300], desc[UR8][R42.64], P1 ;  /* 0x1c3000002a287fae */ /* 0x0003e800089a1008 */
[----:B------:R2:W-:Y:S01]  /*41410*/  STL [R1+0xbd0], R58 ;  /* 0x000bd03a01007387 */ /* 0x0005e20000100800 */
[----:B---3--:R-:W-:-:S05]  /*41420*/  IADD3 R55, P4, PT, R55, R5, RZ ;  /* 0x0000000537377210 */ /* 0x008fca0007f9e0ff */
[----:B------:R-:W-:Y:S01]  /*41430*/  IMAD.X R56, R56, 0x1, R4, P4 ;  /* 0x0000000138387824 */ /* 0x000fe200020e0604 */
[----:B------:R-:W-:Y:S01]  /*41440*/  STL [R1+0xc3c], R55 ;  /* 0x000c3c3701007387 */ /* 0x000fe20000100800 */
[----:B-1----:R-:W-:Y:S02]  /*41450*/  MOV R42, R55 ;  /* 0x00000037002a7202 */ /* 0x002fe40000000f00 */
[----:B------:R-:W-:Y:S01]  /*41460*/  IMAD.MOV.U32 R43, RZ, RZ, R56 ;  /* 0x000000ffff2b7224 */ /* 0x000fe200078e0038 */
[----:B------:R-:W-:Y:S04]  /*41470*/  STL [R1+0xc38], R56 ;  /* 0x000c383801007387 */ /* 0x000fe80000100800 */
[----:B------:R-:W3:Y:S04]  /*41480*/  LDL.LU R60, [R1+0xcc0] ;  /* 0x000cc000013c7983 */ /* 0x000ee80000300800 */
[----:B------:R-:W3:Y:S04]  /*41490*/  LDL.LU R59, [R1+0xcc4] ;  /* 0x000cc400013b7983 */ /* 0x000ee80000300800 */
[----:B------:R1:W-:Y:S04]  /*414a0*/  LDGSTS.E [R40+0x1d000], desc[UR8][R42.64], P2 ;  /* 0x1d0000002a287fae */ /* 0x0003e800091a1008 */
[----:B--2---:R-:W2:Y:S04]  /*414b0*/  LDL.LU R58, [R1+0xcc8] ;  /* 0x000cc800013a7983 */ /* 0x004ea80000300800 */
[----:B------:R-:W2:Y:S01]  /*414c0*/  LDL.LU R57, [R1+0xccc] ;  /* 0x000ccc0001397983 */ /* 0x000ea20000300800 */
[----:B------:R-:W-:-:S04]  /*414d0*/  IADD3 R53, P1, PT, R53, R5, RZ ;  /* 0x0000000535357210 */ /* 0x000fc80007f3e0ff */
[----:B------:R-:W-:Y:S02]  /*414e0*/  IADD3.X R54, PT, PT, R54, R4, RZ, P1, !PT ;  /* 0x0000000436367210 */ /* 0x000fe40000ffe4ff */
[----:B-1----:R-:W-:-:S03]  /*414f0*/  MOV R42, R53 ;  /* 0x00000035002a7202 */ /* 0x002fc60000000f00 */
[----:B------:R-:W-:Y:S01]  /*41500*/  IMAD.MOV.U32 R43, RZ, RZ, R54 ;  /* 0x000000ffff2b7224 */ /* 0x000fe200078e0036 */
[----:B------:R-:W-:Y:S04]  /*41510*/  STL [R1+0xc44], R53 ;  /* 0x000c443501007387 */ /* 0x000fe80000100800 */
[----:B------:R-:W-:Y:S04]  /*41520*/  STL [R1+0xc40], R54 ;  /* 0x000c403601007387 */ /* 0x000fe80000100800 */
[----:B------:R1:W-:Y:S01]  /*41530*/  LDGSTS.E [R40+0x1d100], desc[UR8][R42.64], P2 ;  /* 0x1d1000002a287fae */ /* 0x0003e200091a1008 */
[----:B------:R-:W-:-:S05]  /*41540*/  IADD3 R47, P3, PT, R47, R5, RZ ;  /* 0x000000052f2f7210 */ /* 0x000fca0007f7e0ff */
[----:B------:R-:W-:Y:S01]  /*41550*/  IMAD.X R49, R49, 0x1, R4, P3 ;  /* 0x0000000131317824 */ /* 0x000fe200018e0604 */
[----:B------:R-:W-:Y:S01]  /*41560*/  STL [R1+0xc4c], R47 ;  /* 0x000c4c2f01007387 */ /* 0x000fe20000100800 */
[----:B-1----:R-:W-:Y:S02]  /*41570*/  MOV R42, R47 ;  /* 0x0000002f002a7202 */ /* 0x002fe40000000f00 */
[----:B------:R-:W-:Y:S01]  /*41580*/  IMAD.MOV.U32 R43, RZ, RZ, R49 ;  /* 0x000000ffff2b7224 */ /* 0x000fe200078e0031 */
[----:B------:R1:W-:Y:S04]  /*41590*/  STL [R1+0xc48], R49 ;  /* 0x000c483101007387 */ /* 0x0003e80000100800 */
[----:B------:R4:W-:Y:S04]  /*415a0*/  LDGSTS.E [R40+0x1d200], desc[UR8][R42.64], P2 ;  /* 0x1d2000002a287fae */ /* 0x0009e800091a1008 */
[----:B-1----:R-:W2:Y:S04]  /*415b0*/  LDL.LU R49, [R1+0xcd0] ;  /* 0x000cd00001317983 */ /* 0x002ea80000300800 */
[----:B------:R-:W2:Y:S04]  /*415c0*/  LDL.LU R47, [R1+0xcd4] ;  /* 0x000cd400012f7983 */ /* 0x000ea80000300800 */
[----:B------:R-:W2:Y:S04]  /*415d0*/  LDL.LU R56, [R1+0xd38] ;  /* 0x000d380001387983 */ /* 0x000ea80000300800 */
[----:B------:R-:W2:Y:S04]  /*415e0*/  LDL.LU R55, [R1+0xd3c] ;  /* 0x000d3c0001377983 */ /* 0x000ea80000300800 */
[----:B------:R-:W2:Y:S04]  /*415f0*/  LDL.LU R54, [R1+0xd40] ;  /* 0x000d400001367983 */ /* 0x000ea80000300800 */
[----:B------:R-:W2:Y:S01]  /*41600*/  LDL.LU R53, [R1+0xd44] ;  /* 0x000d440001357983 */ /* 0x000ea20000300800 */
[----:B------:R-:W-:-:S04]  /*41610*/  IADD3 R51, P3, PT, R51, R5, RZ ;  /* 0x0000000533337210 */ /* 0x000fc80007f7e0ff */
[----:B------:R-:W-:Y:S02]  /*41620*/  IADD3.X R52, PT, PT, R52, R4, RZ, P3, !PT ;  /* 0x0000000434347210 */ /* 0x000fe40001ffe4ff */
[----:B----4-:R-:W-:Y:S01]  /*41630*/  IADD3 R45, P4, PT, R45, R5, RZ ;  /* 0x000000052d2d7210 */ /* 0x010fe20007f9e0ff */
[----:B------:R-:W-:Y:S01]  /*41640*/  STL [R1+0xc54], R51 ;  /* 0x000c543301007387 */ /* 0x000fe20000100800 */
[----:B------:R-:W-:Y:S01]  /*41650*/  MOV R42, R51 ;  /* 0x00000033002a7202 */ /* 0x000fe20000000f00 */
        /* <DEDUP_REMOVED lines=15> */
[----:B------:R-:W-:-:S13]  /*41750*/  ISETP.NE.U32.AND P1, PT, R41, RZ, PT ;  /* 0x000000ff2900720c */ /* 0x000fda0003f25070 */
[----:B------:R1:W-:Y:S01]  /*41760*/  LDGSTS.E [R40+0x1e000], desc[UR8][R42.64], P1 ;  /* 0x1e0000002a287fae */ /* 0x0003e200089a1008 */
[----:B---3--:R-:W-:-:S04]  /*41770*/  IADD3 R59, P2, PT, R59, R5, RZ ;  /* 0x000000053b3b7210 */ /* 0x008fc80007f5e0ff */
[----:B------:R-:W-:Y:S02]  /*41780*/  IADD3.X R60, PT, PT, R60, R4, RZ, P2, !PT ;  /* 0x000000043c3c7210 */ /* 0x000fe400017fe4ff */
[----:B-1----:R-:W-:-:S03]  /*41790*/  MOV R42, R59 ;  /* 0x0000003b002a7202 */ /* 0x002fc60000000f00 */
[----:B------:R-:W-:Y:S01]  /*417a0*/  IMAD.MOV.U32 R43, RZ, RZ, R60 ;  /* 0x000000ffff2b7224 */ /* 0x000fe200078e003c */
[----:B--2---:R-:W-:-:S04]  /*417b0*/  IADD3 R57, P3, PT, R57, R5, RZ ;  /* 0x0000000539397210 */ /* 0x004fc80007f7e0ff */
[----:B------:R1:W-:Y:S01]  /*417c0*/  LDGSTS.E [R40+0x1e100], desc[UR8][R42.64], P1 ;  /* 0x1e1000002a287fae */ /* 0x0003e200089a1008 */
[----:B------:R-:W-:-:S03]  /*417d0*/  IMAD.X R58, R58, 0x1, R4, P3 ;  /* 0x000000013a3a7824 */ /* 0x000fc600018e0604 */
[----:B------:R-:W-:Y:S04]  /*417e0*/  STL [R1+0xcc4], R59 ;  /* 0x000cc43b01007387 */ /* 0x000fe80000100800 */
[----:B------:R-:W-:Y:S01]  /*417f0*/  STL [R1+0xcc0], R60 ;  /* 0x000cc03c01007387 */ /* 0x000fe20000100800 */
[----:B-1----:R-:W-:Y:S01]  /*41800*/  MOV R42, R57 ;  /* 0x00000039002a7202 */ /* 0x002fe20000000f00 */
[----:B------:R-:W-:Y:S02]  /*41810*/  IMAD.MOV.U32 R43, RZ, RZ, R58 ;  /* 0x000000ffff2b7224 */ /* 0x000fe400078e003a */
[----:B------:R-:W-:Y:S04]  /*41820*/  STL [R1+0xccc], R57 ;  /* 0x000ccc3901007387 */ /* 0x000fe80000100800 */
[----:B------:R-:W-:Y:S04]  /*41830*/  STL [R1+0xcc8], R58 ;  /* 0x000cc83a01007387 */ /* 0x000fe80000100800 */
[----:B------:R1:W-:Y:S01]  /*41840*/  LDGSTS.E [R40+0x1e200], desc[UR8][R42.64], P1 ;  /* 0x1e2000002a287fae */ /* 0x0003e200089a1008 */
[----:B------:R-:W-:-:S04]  /*41850*/  ISETP.GT.AND P2, PT, R7, 0x7c, PT ;  /* 0x0000007c0700780c */ /* 0x000fc80003f44270 */
[----:B------:R-:W-:Y:S02]  /*41860*/  SEL R41, RZ, 0x4, !P2 ;  /* 0x00000004ff297807 */ /* 0x000fe40005000000 */
[----:B------:R-:W-:-:S04]  /*41870*/  IADD3 R47, P3, PT, R47, R5, RZ ;  /* 0x000000052f2f7210 */ /* 0x000fc80007f7e0ff */
[----:B------:R-:W-:Y:S01]  /*41880*/  IADD3.X R49, PT, PT, R49, R4, RZ, P3, !PT ;  /* 0x0000000431317210 */ /* 0x000fe20001ffe4ff */
[----:B------:R-:W-:Y:S01]  /*41890*/  STL [R1+0xcd4], R47 ;  /* 0x000cd42f01007387 */ /* 0x000fe20000100800 */
[----:B-1----:R-:W-:Y:S02]  /*418a0*/  IMAD.MOV.U32 R42, RZ, RZ, R47 ;  /* 0x000000ffff2a7224 */ /* 0x002fe400078e002f */
[----:B------:R-:W-:Y:S01]  /*418b0*/  MOV R43, R49 ;  /* 0x00000031002b7202 */ /* 0x000fe20000000f00 */
[----:B------:R1:W-:Y:S01]  /*418c0*/  STL [R1+0xcd0], R49 ;  /* 0x000cd03101007387 */ /* 0x0003e20000100800 */
[----:B------:R-:W-:-:S03]  /*418d0*/  SEL R41, R41, RZ, !P0 ;  /* 0x000000ff29297207 */ /* 0x000fc60004000000 */
[----:B------:R2:W-:Y:S04]  /*418e0*/  LDGSTS.E [R40+0x1e300], desc[UR8][R42.64], P1 ;  /* 0x1e3000002a287fae */ /* 0x0005e800089a1008 */
[----:B-1----:R-:W3:Y:S04]  /*418f0*/  LDL.LU R49, [R1+0x178c] ;  /* 0x00178c0001317983 */ /* 0x002ee80000300800 */
[----:B------:R-:W3:Y:S01]  /*41900*/  LDL.LU R47, [R1+0x17b4] ;  /* 0x0017b400012f7983 */ /* 0x000ee20000300800 */
[----:B------:R-:W-:Y:S02]  /*41910*/  IADD3 R55, P1, PT, R55, R5, RZ ;  /* 0x0000000537377210 */ /* 0x000fe40007f3e0ff */
[----:B------:R-:W-:-:S02]  /*41920*/  ISETP.NE.U32.AND P2, PT, R41, RZ, PT ;  /* 0x000000ff2900720c */ /* 0x000fc40003f45070 */
[----:B------:R-:W-:Y:S01]  /*41930*/  IADD3 R53, P3, PT, R53, R5, RZ ;  /* 0x0000000535357210 */ /* 0x000fe20007f7e0ff */
[----:B------:R-:W-:Y:S01]  /*41940*/  IMAD.X R56, R56, 0x1, R4, P1 ;  /* 0x0000000138387824 */ /* 0x000fe200008e0604 */
[----:B------:R-:W-:Y:S02]  /*41950*/  STL [R1+0xd3c], R55 ;  /* 0x000d3c3701007387 */ /* 0x000fe40000100800 */
[----:B------:R-:W-:Y:S02]  /*41960*/  IADD3.X R54, PT, PT, R54, R4, RZ, P3, !PT ;  /* 0x0000000436367210 */ /* 0x000fe40001ffe4ff */
[----:B------:R1:W-:Y:S01]  /*41970*/  STL [R1+0xd38], R56 ;  /* 0x000d383801007387 */ /* 0x0003e20000100800 */
[----:B--2---:R-:W-:Y:S01]  /*41980*/  MOV R43, R56 ;  /* 0x00000038002b7202 */ /* 0x004fe20000000f00 */
[----:B------:R-:W-:Y:S02]  /*41990*/  IMAD.MOV.U32 R42, RZ, RZ, R55 ;  /* 0x000000ffff2a7224 */ /* 0x000fe400078e0037 */
[----:B------:R-:W-:Y:S04]  /*419a0*/  STL [R1+0xd44], R53 ;  /* 0x000d443501007387 */ /* 0x000fe80000100800 */
[----:B------:R2:W-:Y:S04]  /*419b0*/  LDGSTS.E [R40+0x1f000], desc[UR8][R42.64], P2 ;  /* 0x1f0000002a287fae */ /* 0x0005e800091a1008 */
[----:B-1----:R-:W3:Y:S04]  /*419c0*/  LDL.LU R56, [R1+0x1790] ;  /* 0x0017900001387983 */ /* 0x002ee80000300800 */
[----:B------:R1:W-:Y:S04]  /*419d0*/  STL [R1+0xd40], R54 ;  /* 0x000d403601007387 */ /* 0x0003e80000100800 */
[----:B------:R-:W3:Y:S01]  /*419e0*/  LDL.LU R41, [R1+0x1788] ;  /* 0x0017880001297983 */ /* 0x000ee20000300800 */
[----:B--2---:R-:W-:Y:S01]  /*419f0*/  IMAD.MOV.U32 R42, RZ, RZ, R53 ;  /* 0x000000ffff2a7224 */ /* 0x004fe200078e0035 */
[----:B------:R-:W-:-:S02]  /*41a00*/  MOV R43, R54 ;  /* 0x00000036002b7202 */ /* 0x000fc40000000f00 */
[----:B------:R-:W2:Y:S04]  /*41a10*/  LDL.LU R57, [R1+0x1784] ;  /* 0x0017840001397983 */ /* 0x000ea80000300800 */
[----:B------:R-:W2:Y:S04]  /*41a20*/  LDL.LU R55, [R1+0x177c] ;  /* 0x00177c0001377983 */ /* 0x000ea80000300800 */
[----:B------:R1:W-:Y:S01]  /*41a30*/  LDGSTS.E [R40+0x1f100], desc[UR8][R42.64], P2 ;  /* 0x1f1000002a287fae */ /* 0x0003e200091a1008 */
[----:B------:R-:W-:-:S05]  /*41a40*/  IADD3 R51, P1, PT, R51, R5, RZ ;  /* 0x0000000533337210 */ /* 0x000fca0007f3e0ff */
[----:B------:R-:W-:Y:S01]  /*41a50*/  IMAD.X R52, R52, 0x1, R4, P1 ;  /* 0x0000000134347824 */ /* 0x000fe200008e0604 */
[----:B------:R4:W-:Y:S01]  /*41a60*/  STL [R1+0xd4c], R51 ;  /* 0x000d4c3301007387 */ /* 0x0009e20000100800 */
[----:B-1----:R-:W-:Y:S01]  /*41a70*/  IMAD.MOV.U32 R42, RZ, RZ, R51 ;  /* 0x000000ffff2a7224 */ /* 0x002fe200078e0033 */
[----:B----4-:R-:W-:Y:S02]  /*41a80*/  IADD3 R45, P3, PT, R45, R5, RZ ;  /* 0x000000052d2d7210 */ /* 0x010fe40007f7e0ff */
[----:B------:R-:W-:Y:S02]  /*41a90*/  STL [R1+0xd48], R52 ;  /* 0x000d483401007387 */ /* 0x000fe40000100800 */
[----:B------:R-:W-:Y:S02]  /*41aa0*/  IADD3.X R50, PT, PT, R50, R4, RZ, P3, !PT ;  /* 0x0000000432327210 */ /* 0x000fe40001ffe4ff */
[----:B------:R1:W-:Y:S01]  /*41ab0*/  STL [R1+0xd54], R45 ;  /* 0x000d542d01007387 */ /* 0x0003e20000100800 */
[----:B------:R-:W-:-:S03]  /*41ac0*/  MOV R43, R52 ;  /* 0x00000034002b7202 */ /* 0x000fc60000000f00 */
[----:B------:R4:W-:Y:S04]  /*41ad0*/  STL [R1+0xd50], R50 ;  /* 0x000d503201007387 */ /* 0x0009e80000100800 */
[----:B------:R-:W2:Y:S04]  /*41ae0*/  LDL.LU R54, [R1+0x1774] ;  /* 0x0017740001367983 */ /* 0x000ea80000300800 */
[----:B------:R-:W2:Y:S04]  /*41af0*/  LDL.LU R53, [R1+0x1780] ;  /* 0x0017800001357983 */ /* 0x000ea80000300800 */
[----:B------:R1:W-:Y:S04]  /*41b00*/  LDGSTS.E [R40+0x1f200], desc[UR8][R42.64], P2 ;  /* 0x1f2000002a287fae */ /* 0x0003e800091a1008 */
[----:B------:R-:W2:Y:S01]  /*41b10*/  LDL.LU R51, [R1+0x1708] ;  /* 0x0017080001337983 */ /* 0x000ea20000300800 */
[----:B-1----:R-:W-:-:S03]  /*41b20*/  IMAD.MOV.U32 R42, RZ, RZ, R45 ;  /* 0x000000ffff2a7224 */ /* 0x002fc600078e002d */
[----:B------:R-:W2:Y:S01]  /*41b30*/  LDL.LU R45, [R1+0x1734] ;  /* 0x00173400012d7983 */ /* 0x000ea20000300800 */
[----:B------:R-:W-:-:S05]  /*41b40*/  MOV R43, R50 ;  /* 0x00000032002b7202 */ /* 0x000fca0000000f00 */
[----:B------:R1:W-:Y:S01]  /*41b50*/  LDGSTS.E [R40+0x1f300], desc[UR8][R42.64], P2 ;  /* 0x1f3000002a287fae */ /* 0x0003e200091a1008 */
[----:B------:R-:W-:-:S04]  /*41b60*/  ISETP.GT.AND P1, PT, R7, 0x1, PT ;  /* 0x000000010700780c */ /* 0x000fc80003f24270 */
[----:B-1----:R-:W-:-:S04]  /*41b70*/  SEL R40, RZ, 0x4, !P1 ;  /* 0x00000004ff287807 */ /* 0x002fc80004800000 */
[----:B------:R-:W-:-:S04]  /*41b80*/  SEL R40, R40, RZ, !P0 ;  /* 0x000000ff28287207 */ /* 0x000fc80004000000 */
[----:B------:R-:W-:Y:S02]  /*41b90*/  ISETP.NE.U32.AND P1, PT, R40, RZ, PT ;  /* 0x000000ff2800720c */ /* 0x000fe40003f25070 */
[----:B------:R-:W-:-:S04]  /*41ba0*/  LOP3.LUT R40, R44, 0x20, RZ, 0x3c, !PT ;  /* 0x000000202c287812 */ /* 0x000fc800078e3cff */
[----:B------:R-:W-:Y:S02]  /*41bb0*/  IADD3 R40, PT, PT, R40, UR7, RZ ;  /* 0x0000000728287c10 */ /* 0x000fe4000fffe0ff */
[----:B---3--:R-:W-:-:S05]  /*41bc0*/  IADD3 R47, P2, PT, R47, R5, RZ ;  /* 0x000000052f2f7210 */ /* 0x008fca0007f5e0ff */
[----:B------:R-:W-:Y:S01]  /*41bd0*/  IMAD.X R49, R49, 0x1, R4, P2 ;  /* 0x0000000131317824 */ /* 0x000fe200010e0604 */
[----:B------:R-:W-:Y:S04]  /*41be0*/  STL [R1+0x17b4], R47 ;  /* 0x0017b42f01007387 */ /* 0x000fe80000100800 */
[----:B------:R1:W-:Y:S01]  /*41bf0*/  STL [R1+0x178c], R49 ;  /* 0x00178c3101007387 */ /* 0x0003e20000100800 */
[----:B------:R-:W-:-:S03]  /*41c00*/  MOV R43, R49 ;  /* 0x00000031002b7202 */ /* 0x000fc60000000f00 */
[----:B------:R-:W3:Y:S01]  /*41c10*/  LDL.LU R52, [R1+0x1700] ;  /* 0x0017000001347983 */ /* 0x000ee20000300800 */
[----:B------:R-:W-:-:S03]  /*41c20*/  IMAD.MOV.U32 R42, RZ, RZ, R47 ;  /* 0x000000ffff2a7224 */ /* 0x000fc600078e002f */
[----:B----4-:R-:W4:Y:S04]  /*41c30*/  LDL.LU R50, [R1+0x170c] ;  /* 0x00170c0001327983 */ /* 0x010f280000300800 */
[----:B-1----:R-:W3:Y:S04]  /*41c40*/  LDL.LU R49, [R1+0x16f8] ;  /* 0x0016f80001317983 */ /* 0x002ee80000300800 */
[----:B------:R-:W3:Y:S01]  /*41c50*/  LDL.LU R47, [R1+0x1704] ;  /* 0x00170400012f7983 */ /* 0x000ee20000300800 */
[----:B------:R-:W-:-:S03]  /*41c60*/  IADD3 R56, P2, PT, R56, R5, RZ ;  /* 0x0000000538387210 */ /* 0x000fc60007f5e0ff */
[----:B------:R1:W-:Y:S01]  /*41c70*/  LDGSTS.E [R40+0x400], desc[UR8][R42.64], P1 ;  /* 0x004000002a287fae */ /* 0x0003e200089a1008 */
[----:B------:R-:W-:Y:S01]  /*41c80*/  IADD3 R41, P3, PT, R41, R5, RZ ;  /* 0x0000000529297210 */ /* 0x000fe20007f7e0ff */
[----:B--2---:R-:W-:Y:S02]  /*41c90*/  IMAD.X R57, R57, 0x1, R4, P2 ;  /* 0x0000000139397824 */ /* 0x004fe400010e0604 */
[----:B------:R-:W-:Y:S01]  /*41ca0*/  STL [R1+0x1790], R56 ;  /* 0x0017903801007387 */ /* 0x000fe20000100800 */
[----:B------:R-:W-:-:S03]  /*41cb0*/  IADD3.X R55, PT, PT, R55, R4, RZ, P3, !PT ;  /* 0x0000000437377210 */ /* 0x000fc60001ffe4ff */
[----:B------:R2:W-:Y:S01]  /*41cc0*/  STL [R1+0x1784], R57 ;  /* 0x0017843901007387 */ /* 0x0005e20000100800 */
[----:B-1----:R-:W-:Y:S01]  /*41cd0*/  IMAD.MOV.U32 R42, RZ, RZ, R56 ;  /* 0x000000ffff2a7224 */ /* 0x002fe200078e0038 */
[----:B------:R-:W-:Y:S02]  /*41ce0*/  MOV R43, R57 ;  /* 0x00000039002b7202 */ /* 0x000fe40000000f00 */
[----:B------:R-:W-:Y:S04]  /*41cf0*/  STL [R1+0x1788], R41 ;  /* 0x0017882901007387 */ /* 0x000fe80000100800 */
[----:B------:R1:W-:Y:S04]  /*41d00*/  STL [R1+0x177c], R55 ;  /* 0x00177c3701007387 */ /* 0x0003e80000100800 */
[----:B------:R-:W3:Y:S04]  /*41d10*/  LDL.LU R58, [R1+0x16f0] ;  /* 0x0016f000013a7983 */ /* 0x000ee80000300800 */
[----:B--2---:R-:W2:Y:S04]  /*41d20*/  LDL.LU R57, [R1+0x16fc] ;  /* 0x0016fc0001397983 */ /* 0x004ea80000300800 */
[----:B------:R1:W-:Y:S04]  /*41d30*/  LDGSTS.E [R40+0x500], desc[UR8][R42.64], P1 ;  /* 0x005000002a287fae */ /* 0x0003e800089a1008 */
[----:B------:R-:W2:Y:S01]  /*41d40*/  LDL.LU R56, [R1+0x1688] ;  /* 0x0016880001387983 */ /* 0x000ea20000300800 */
[----:B-1----:R-:W-:-:S03]  /*41d50*/  MOV R43, R55 ;  /* 0x00000037002b7202 */ /* 0x002fc60000000f00 */
[----:B------:R-:W2:Y:S01]  /*41d60*/  LDL.LU R55, [R1+0x16b4] ;  /* 0x0016b40001377983 */ /* 0x000ea20000300800 */
[----:B------:R-:W-:-:S05]  /*41d70*/  IMAD.MOV.U32 R42, RZ, RZ, R41 ;  /* 0x000000ffff2a7224 */ /* 0x000fca00078e0029 */
[----:B------:R1:W-:Y:S01]  /*41d80*/  LDGSTS.E [R40+0x600], desc[UR8][R42.64], P1 ;  /* 0x006000002a287fae */ /* 0x0003e200089a1008 */
[----:B------:R-:W-:-:S05]  /*41d90*/  IADD3 R53, P3, PT, R53, R5, RZ ;  /* 0x0000000535357210 */ /* 0x000fca0007f7e0ff */
[----:B------:R-:W-:Y:S01]  /*41da0*/  IMAD.X R54, R54, 0x1, R4, P3 ;  /* 0x0000000136367824 */ /* 0x000fe200018e0604 */
[----:B------:R-:W-:Y:S01]  /*41db0*/  STL [R1+0x1780], R53 ;  /* 0x0017803501007387 */ /* 0x000fe20000100800 */
[----:B-1----:R-:W-:-:S03]  /*41dc0*/  IMAD.MOV.U32 R42, RZ, RZ, R53 ;  /* 0x000000ffff2a7224 */ /* 0x002fc600078e0035 */
[----:B------:R1:W-:Y:S01]  /*41dd0*/  STL [R1+0x1774], R54 ;  /* 0x0017743601007387 */ /* 0x0003e20000100800 */
[----:B------:R-:W-:-:S05]  /*41de0*/  MOV R43, R54 ;  /* 0x00000036002b7202 */ /* 0x000fca0000000f00 */
[----:B------:R1:W-:Y:S01]  /*41df0*/  LDGSTS.E [R40+0x700], desc[UR8][R42.64], P1 ;  /* 0x007000002a287fae */ /* 0x0003e200089a1008 */
[----:B------:R-:W-:-:S04]  /*41e00*/  IADD3 R45, P4, PT, R45, R5, RZ ;  /* 0x000000052d2d7210 */ /* 0x000fc80007f9e0ff */
[----:B------:R-:W-:Y:S01]  /*41e10*/  IADD3.X R51, PT, PT, R51, R4, RZ, P4, !PT ;  /* 0x0000000433337210 */ /* 0x000fe200027fe4ff */
[----:B------:R-:W-:Y:S04]  /*41e20*/  STL [R1+0x1734], R45 ;  /* 0x0017342d01007387 */ /* 0x000fe80000100800 */
[----:B------:R1:W-:Y:S02]  /*41e30*/  STL [R1+0x1708], R51 ;  /* 0x0017083301007387 */ /* 0x0003e40000100800 */
[----:B-1----:R-:W-:Y:S02]  /*41e40*/  MOV R43, R51 ;  /* 0x00000033002b7202 */ /* 0x002fe40000000f00 */
[----:B------:R-:W2:Y:S01]  /*41e50*/  LDL.LU R54, [R1+0x1680] ;  /* 0x0016800001367983 */ /* 0x000ea20000300800 */
[----:B------:R-:W-:-:S03]  /*41e60*/  IMAD.MOV.U32 R42, RZ, RZ, R45 ;  /* 0x000000ffff2a7224 */ /* 0x000fc600078e002d */
[----:B------:R-:W2:Y:S04]  /*41e70*/  LDL.LU R53, [R1+0x168c] ;  /* 0x00168c0001357983 */ /* 0x000ea80000300800 */
[----:B------:R-:W2:Y:S04]  /*41e80*/  LDL.LU R51, [R1+0x1678] ;  /* 0x0016780001337983 */ /* 0x000ea80000300800 */
[----:B------:R-:W2:Y:S01]  /*41e90*/  LDL.LU R45, [R1+0x1684] ;  /* 0x00168400012d7983 */ /* 0x000ea20000300800 */
[----:B------:R-:W-:-:S04]  /*41ea0*/  ISETP.GT.AND P2, PT, R7, 0x5, PT ;  /* 0x000000050700780c */ /* 0x000fc80003f44270 */
[----:B------:R-:W-:-:S04]  /*41eb0*/  SEL R41, RZ, 0x4, !P2 ;  /* 0x00000004ff297807 */ /* 0x000fc80005000000 */
[----:B------:R-:W-:-:S04]  /*41ec0*/  SEL R41, R41, RZ, !P0 ;  /* 0x000000ff29297207 */ /* 0x000fc80004000000 */
[----:B------:R-:W-:-:S13]  /*41ed0*/  ISETP.NE.U32.AND P2, PT, R41, RZ, PT ;  /* 0x000000ff2900720c */ /* 0x000fda0003f45070 */
[----:B------:R1:W-:Y:S01]  /*41ee0*/  LDGSTS.E [R40+0x1400], desc[UR8][R42.64], P2 ;  /* 0x014000002a287fae */ /* 0x0003e200091a1008 */
[----:B----4-:R-:W-:-:S05]  /*41ef0*/  IADD3 R50, P1, PT, R50, R5, RZ ;  /* 0x0000000532327210 */ /* 0x010fca0007f3e0ff */
[----:B---3--:R-:W-:Y:S01]  /*41f00*/  IMAD.X R52, R52, 0x1, R4, P1 ;  /* 0x0000000134347824 */ /* 0x008fe200008e0604 */
[----:B------:R-:W-:Y:S01]  /*41f10*/  IADD3 R47, P3, PT, R47, R5, RZ ;  /* 0x000000052f2f7210 */ /* 0x000fe20007f7e0ff */
[----:B------:R-:W-:Y:S03]  /*41f20*/  STL [R1+0x170c], R50 ;  /* 0x00170c3201007387 */ /* 0x000fe60000100800 */
[----:B------:R-:W-:Y:S01]  /*41f30*/  IADD3.X R49, PT, PT, R49, R4, RZ, P3, !PT ;  /* 0x0000000431317210 */ /* 0x000fe20001ffe4ff */
[----:B------:R3:W-:Y:S01]  /*41f40*/  STL [R1+0x1700], R52 ;  /* 0x0017003401007387 */ /* 0x0007e20000100800 */
[----:B-1----:R-:W-:Y:S01]  /*41f50*/  IMAD.MOV.U32 R42, RZ, RZ, R50 ;  /* 0x000000ffff2a7224 */ /* 0x002fe200078e0032 */
[----:B------:R-:W-:Y:S02]  /*41f60*/  MOV R43, R52 ;  /* 0x00000034002b7202 */ /* 0x000fe40000000f00 */
[----:B------:R-:W-:Y:S04]  /*41f70*/  STL [R1+0x1704], R47 ;  /* 0x0017042f01007387 */ /* 0x000fe80000100800 */
[----:B------:R1:W-:Y:S04]  /*41f80*/  STL [R1+0x16f8], R49 ;  /* 0x0016f83101007387 */ /* 0x0003e80000100800 */
[----:B---3--:R-:W3:Y:S04]  /*41f90*/  LDL.LU R52, [R1+0x1670] ;  /* 0x0016700001347983 */ /* 0x008ee80000300800 */
[----:B------:R-:W4:Y:S04]  /*41fa0*/  LDL.LU R50, [R1+0x167c] ;  /* 0x00167c0001327983 */ /* 0x000f280000300800 */
[----:B------:R1:W-:Y:S01]  /*41fb0*/  LDGSTS.E [R40+0x1500], desc[UR8][R42.64], P2 ;  /* 0x015000002a287fae */ /* 0x0003e200091a1008 */
[----:B------:R-:W-:-:S02]  /*41fc0*/  ISETP.GT.AND P1, PT, R7, 0x9, PT ;  /* 0x000000090700780c */ /* 0x000fc40003f24270 */
[----:B-1----:R-:W-:Y:S01]  /*41fd0*/  MOV R43, R49 ;  /* 0x00000031002b7202 */ /* 0x002fe20000000f00 */
[----:B------:R-:W-:Y:S01]  /*41fe0*/  IMAD.MOV.U32 R42, RZ, RZ, R47 ;  /* 0x000000ffff2a7224 */ /* 0x000fe200078e002f */
[----:B------:R-:W3:Y:S04]  /*41ff0*/  LDL.LU R49, [R1+0x1608] ;  /* 0x0016080001317983 */ /* 0x000ee80000300800 */
[----:B------:R-:W3:Y:S01]  /*42000*/  LDL.LU R47, [R1+0x1634] ;  /* 0x00163400012f7983 */ /* 0x000ee20000300800 */
[-C--:B--2---:R-:W-:Y:S02]  /*42010*/  IADD3 R57, P3, PT, R57, R5.reuse, RZ ;  /* 0x0000000539397210 */ /* 0x084fe40007f7e0ff */
[----:B------:R-:W-:Y:S01]  /*42020*/  SEL R41, RZ, 0x4, !P1 ;  /* 0x00000004ff297807 */ /* 0x000fe20004800000 */
[----:B------:R1:W-:Y:S01]  /*42030*/  LDGSTS.E [R40+0x1600], desc[UR8][R42.64], P2 ;  /* 0x016000002a287fae */ /* 0x0003e200091a1008 */
[----:B------:R-:W-:Y:S01]  /*42040*/  IADD3 R55, P4, PT, R55, R5, RZ ;  /* 0x0000000537377210 */ /* 0x000fe20007f9e0ff */
[----:B------:R-:W-:Y:S01]  /*42050*/  IMAD.X R58, R58, 0x1, R4, P3 ;  /* 0x000000013a3a7824 */ /* 0x000fe200018e0604 */
[----:B------:R-:W-:-:S02]  /*42060*/  SEL R41, R41, RZ, !P0 ;  /* 0x000000ff29297207 */ /* 0x000fc40004000000 */
[----:B------:R-:W-:Y:S01]  /*42070*/  IADD3.X R56, PT, PT, R56, R4, RZ, P4, !PT ;  /* 0x0000000438387210 */ /* 0x000fe200027fe4ff */
[----:B------:R-:W-:Y:S01]  /*42080*/  STL [R1+0x16fc], R57 ;  /* 0x0016fc3901007387 */ /* 0x000fe20000100800 */
[----:B------:R-:W-:-:S03]  /*42090*/  ISETP.NE.U32.AND P1, PT, R41, RZ, PT ;  /* 0x000000ff2900720c */ /* 0x000fc60003f25070 */
[----:B------:R2:W-:Y:S01]  /*420a0*/  STL [R1+0x16f0], R58 ;  /* 0x0016f03a01007387 */ /* 0x0005e20000100800 */
[----:B-1----:R-:W-:Y:S01]  /*420b0*/  IMAD.MOV.U32 R42, RZ, RZ, R57 ;  /* 0x000000ffff2a7224 */ /* 0x002fe200078e0039 */
[----:B------:R-:W-:Y:S02]  /*420c0*/  MOV R43, R58 ;  /* 0x0000003a002b7202 */ /* 0x000fe40000000f00 */
[----:B------:R-:W-:Y:S04]  /*420d0*/  STL [R1+0x16b4], R55 ;  /* 0x0016b43701007387 */ /* 0x000fe80000100800 */
[----:B------:R1:W-:Y:S04]  /*420e0*/  STL [R1+0x1688], R56 ;  /* 0x0016883801007387 */ /* 0x0003e80000100800 */
[----:B--2---:R-:W2:Y:S04]  /*420f0*/  LDL.LU R58, [R1+0x1600] ;  /* 0x00160000013a7983 */ /* 0x004ea80000300800 */
[----:B------:R1:W-:Y:S04]  /*42100*/  LDGSTS.E [R40+0x1700], desc[UR8][R42.64], P2 ;  /* 0x017000002a287fae */ /* 0x0003e800091a1008 */
[----:B------:R-:W2:Y:S01]  /*42110*/  LDL.LU R57, [R1+0x160c] ;  /* 0x00160c0001397983 */ /* 0x000ea20000300800 */
[----:B-1----:R-:W-:Y:S01]  /*42120*/  MOV R43, R56 ;  /* 0x00000038002b7202 */ /* 0x002fe20000000f00 */
[----:B------:R-:W-:-:S02]  /*42130*/  IMAD.MOV.U32 R42, RZ, RZ, R55 ;  /* 0x000000ffff2a7224 */ /* 0x000fc400078e0037 */
[----:B------:R-:W2:Y:S04]  /*42140*/  LDL.LU R56, [R1+0x15f8] ;  /* 0x0015f80001387983 */ /* 0x000ea80000300800 */
[----:B------:R-:W2:Y:S04]  /*42150*/  LDL.LU R55, [R1+0x1604] ;  /* 0x0016040001377983 */ /* 0x000ea80000300800 */
[----:B------:R1:W-:Y:S01]  /*42160*/  LDGSTS.E [R40+0x2400], desc[UR8][R42.64], P1 ;  /* 0x024000002a287fae */ /* 0x0003e200089a1008 */
[----:B------:R-:W-:-:S05]  /*42170*/  IADD3 R53, P2, PT, R53, R5, RZ ;  /* 0x0000000535357210 */ /* 0x000fca0007f5e0ff */
[----:B------:R-:W-:Y:S01]  /*42180*/  IMAD.X R54, R54, 0x1, R4, P2 ;  /* 0x0000000136367824 */ /* 0x000fe200010e0604 */
[----:B------:R-:W-:Y:S01]  /*42190*/  IADD3 R45, P3, PT, R45, R5, RZ ;  /* 0x000000052d2d7210 */ /* 0x000fe20007f7e0ff */
[----:B------:R-:W-:Y:S01]  /*421a0*/  STL [R1+0x168c], R53 ;  /* 0x00168c3501007387 */ /* 0x000fe20000100800 */
[----:B-1----:R-:W-:Y:S02]  /*421b0*/  IMAD.MOV.U32 R42, RZ, RZ, R53 ;  /* 0x000000ffff2a7224 */ /* 0x002fe400078e0035 */
[----:B------:R-:W-:Y:S01]  /*421c0*/  IADD3.X R51, PT, PT, R51, R4, RZ, P3, !PT ;  /* 0x0000000433337210 */ /* 0x000fe20001ffe4ff */
[----:B------:R1:W-:Y:S01]  /*421d0*/  STL [R1+0x1680], R54 ;  /* 0x0016803601007387 */ /* 0x0003e20000100800 */
[----:B------:R-:W-:-:S03]  /*421e0*/  MOV R43, R54 ;  /* 0x00000036002b7202 */ /* 0x000fc60000000f00 */
[----:B------:R-:W-:Y:S04]  /*421f0*/  STL [R1+0x1684], R45 ;  /* 0x0016842d01007387 */ /* 0x000fe80000100800 */
[----:B------:R1:W-:Y:S04]  /*42200*/  STL [R1+0x1678], R51 ;  /* 0x0016783301007387 */ /* 0x0003e80000100800 */
[----:B-1----:R-:W2:Y:S04]  /*42210*/  LDL.LU R54, [R1+0x15f0] ;  /* 0x0015f00001367983 */ /* 0x002ea80000300800 */
[----:B------:R1:W-:Y:S04]  /*42220*/  LDGSTS.E [R40+0x2500], desc[UR8][R42.64], P1 ;  /* 0x025000002a287fae */ /* 0x0003e800089a1008 */
[----:B------:R-:W2:Y:S01]  /*42230*/  LDL.LU R53, [R1+0x15fc] ;  /* 0x0015fc0001357983 */ /* 0x000ea20000300800 */
[----:B-1----:R-:W-:Y:S01]  /*42240*/  MOV R43, R51 ;  /* 0x00000033002b7202 */ /* 0x002fe20000000f00 */
[----:B------:R-:W-:-:S02]  /*42250*/  IMAD.MOV.U32 R42, RZ, RZ, R45 ;  /* 0x000000ffff2a7224 */ /* 0x000fc400078e002d */
[----:B------:R-:W2:Y:S04]  /*42260*/  LDL.LU R51, [R1+0x1588] ;  /* 0x0015880001337983 */ /* 0x000ea80000300800 */
[----:B------:R-:W2:Y:S01]  /*42270*/  LDL.LU R45, [R1+0x15b4] ;  /* 0x0015b400012d7983 */ /* 0x000ea20000300800 */
[----:B------:R-:W-:-:S03]  /*42280*/  ISETP.GT.AND P2, PT, R7, 0xd, PT ;  /* 0x0000000d0700780c */ /* 0x000fc60003f44270 */
[----:B------:R1:W-:Y:S01]  /*42290*/  LDGSTS.E [R40+0x2600], desc[UR8][R42.64], P1 ;  /* 0x026000002a287fae */ /* 0x0003e200089a1008 */
[----:B------:R-:W-:-:S04]  /*422a0*/  SEL R41, RZ, 0x4, !P2 ;  /* 0x00000004ff297807 */ /* 0x000fc80005000000 */
[----:B------:R-:W-:-:S04]  /*422b0*/  SEL R41, R41, RZ, !P0 ;  /* 0x000000ff29297207 */ /* 0x000fc80004000000 */
[----:B------:R-:W-:Y:S02]  /*422c0*/  ISETP.NE.U32.AND P2, PT, R41, RZ, PT ;  /* 0x000000ff2900720c */ /* 0x000fe40003f45070 */
[----:B----4-:R-:W-:-:S05]  /*422d0*/  IADD3 R50, P3, PT, R50, R5, RZ ;  /* 0x0000000532327210 */ /* 0x010fca0007f7e0ff */
[----:B---3--:R-:W-:Y:S01]  /*422e0*/  IMAD.X R52, R52, 0x1, R4, P3 ;  /* 0x0000000134347824 */ /* 0x008fe200018e0604 */
[----:B------:R-:W-:Y:S01]  /*422f0*/  STL [R1+0x167c], R50 ;  /* 0x00167c3201007387 */ /* 0x000fe20000100800 */
[----:B-1----:R-:W-:-:S03]  /*42300*/  IMAD.MOV.U32 R42, RZ, RZ, R50 ;  /* 0x000000ffff2a7224 */ /* 0x002fc600078e0032 */
[----:B------:R-:W-:Y:S01]  /*42310*/  MOV R43, R52 ;  /* 0x00000034002b7202 */ /* 0x000fe20000000f00 */
[----:B------:R1:W-:Y:S04]  /*42320*/  STL [R1+0x1670], R52 ;  /* 0x0016703401007387 */ /* 0x0003e80000100800 */
[----:B------:R3:W-:Y:S01]  /*42330*/  LDGSTS.E [R40+0x2700], desc[UR8][R42.64], P1 ;  /* 0x027000002a287fae */ /* 0x0007e200089a1008 */
[----:B------:R-:W-:-:S04]  /*42340*/  IADD3 R47, P4, PT, R47, R5, RZ ;  /* 0x000000052f2f7210 */ /* 0x000fc80007f9e0ff */
[----:B------:R-:W-:Y:S01]  /*42350*/  IADD3.X R49, PT, PT, R49, R4, RZ, P4, !PT ;  /* 0x0000000431317210 */ /* 0x000fe200027fe4ff */
[----:B------:R-:W-:Y:S04]  /*42360*/  STL [R1+0x1634], R47 ;  /* 0x0016342f01007387 */ /* 0x000fe80000100800 */
[----:B------:R4:W-:Y:S01]  /*42370*/  STL [R1+0x1608], R49 ;  /* 0x0016083101007387 */ /* 0x0009e20000100800 */
[----:B---3--:R-:W-:-:S03]  /*42380*/  MOV R43, R49 ;  /* 0x00000031002b7202 */ /* 0x008fc60000000f00 */
[----:B-1----:R-:W3:Y:S01]  /*42390*/  LDL.LU R52, [R1+0x1570] ;  /* 0x0015700001347983 */ /* 0x002ee20000300800 */
[----:B------:R-:W-:-:S03]  /*423a0*/  IMAD.MOV.U32 R42, RZ, RZ, R47 ;  /* 0x000000ffff2a7224 */ /* 0x000fc600078e002f */
[----:B------:R-:W3:Y:S04]  /*423b0*/  LDL.LU R50, [R1+0x158c] ;  /* 0x00158c0001327983 */ /* 0x000ee80000300800 */
[----:B----4-:R-:W4:Y:S04]  /*423c0*/  LDL.LU R49, [R1+0x1574] ;  /* 0x0015740001317983 */ /* 0x010f280000300800 */
[----:B------:R-:W4:Y:S04]  /*423d0*/  LDL.LU R47, [R1+0x1578] ;  /* 0x00157800012f7983 */ /* 0x000f280000300800 */
[----:B------:R1:W-:Y:S01]  /*423e0*/  LDGSTS.E [R40+0x3400], desc[UR8][R42.64], P2 ;  /* 0x034000002a287fae */ /* 0x0003e200091a1008 */
[----:B--2---:R-:W-:-:S05]  /*423f0*/  IADD3 R57, P1, PT, R57, R5, RZ ;  /* 0x0000000539397210 */ /* 0x004fca0007f3e0ff */
[----:B------:R-:W-:Y:S01]  /*42400*/  IMAD.X R58, R58, 0x1, R4, P1 ;  /* 0x000000013a3a7824 */ /* 0x000fe200008e0604 */
[----:B------:R-:W-:Y:S01]  /*42410*/  STL [R1+0x160c], R57 ;  /* 0x00160c3901007387 */ /* 0x000fe20000100800 */
[----:B-1----:R-:W-:Y:S01]  /*42420*/  IMAD.MOV.U32 R42, RZ, RZ, R57 ;  /* 0x000000ffff2a7224 */ /* 0x002fe200078e0039 */
[----:B------:R-:W-:Y:S02]  /*42430*/  IADD3 R55, P3, PT, R55, R5, RZ ;  /* 0x0000000537377210 */ /* 0x000fe40007f7e0ff */
[----:B------:R1:W-:Y:S02]  /*42440*/  STL [R1+0x1600], R58 ;  /* 0x0016003a01007387 */ /* 0x0003e40000100800 */
[----:B------:R-:W-:Y:S02]  /*42450*/  IADD3.X R56, PT, PT, R56, R4, RZ, P3, !PT ;  /* 0x0000000438387210 */ /* 0x000fe40001ffe4ff */
[----:B------:R-:W-:Y:S01]  /*42460*/  STL [R1+0x1604], R55 ;  /* 0x0016043701007387 */ /* 0x000fe20000100800 */
[----:B------:R-:W-:-:S03]  /*42470*/  MOV R43, R58 ;  /* 0x0000003a002b7202 */ /* 0x000fc60000000f00 */
[----:B------:R2:W-:Y:S04]  /*42480*/  STL [R1+0x15f8], R56 ;  /* 0x0015f83801007387 */ /* 0x0005e80000100800 */
[----:B-1----:R-:W4:Y:S04]  /*42490*/  LDL.LU R58, [R1+0x157c] ;  /* 0x00157c00013a7983 */ /* 0x002f280000300800 */
[----:B------:R-:W4:Y:S04]  /*424a0*/  LDL.LU R57, [R1+0x1580] ;  /* 0x0015800001397983 */ /* 0x000f280000300800 */
[----:B------:R1:W-:Y:S02]  /*424b0*/  LDGSTS.E [R40+0x3500], desc[UR8][R42.64], P2 ;  /* 0x035000002a287fae */ /* 0x0003e400091a1008 */
[----:B-1----:R-:W-:Y:S01]  /*424c0*/  MOV R43, R56 ;  /* 0x00000038002b7202 */ /* 0x002fe20000000f00 */
[----:B------:R-:W-:Y:S01]  /*424d0*/  IMAD.MOV.U32 R42, RZ, RZ, R55 ;  /* 0x000000ffff2a7224 */ /* 0x000fe200078e0037 */
[----:B--2---:R-:W2:Y:S04]  /*424e0*/  LDL.LU R56, [R1+0x1514] ;  /* 0x0015140001387983 */ /* 0x004ea80000300800 */
[----:B------:R-:W2:Y:S04]  /*424f0*/  LDL.LU R55, [R1+0x1518] ;  /* 0x0015180001377983 */ /* 0x000ea80000300800 */
[----:B------:R1:W-:Y:S01]  /*42500*/  LDGSTS.E [R40+0x3600], desc[UR8][R42.64], P2 ;  /* 0x036000002a287fae */ /* 0x0003e200091a1008 */
[----:B------:R-:W-:-:S05]  /*42510*/  IADD3 R53, P3, PT, R53, R5, RZ ;  /* 0x0000000535357210 */ /* 0x000fca0007f7e0ff */
        /* <DEDUP_REMOVED lines=9> */
[----:B-1----:R-:W2:Y:S04]  /*425b0*/  LDL.LU R54, [R1+0x151c] ;  /* 0x00151c0001367983 */ /* 0x002ea80000300800 */
[----:B------:R-:W2:Y:S04]  /*425c0*/  LDL.LU R53, [R1+0x1520] ;  /* 0x0015200001357983 */ /* 0x000ea80000300800 */
[----:B------:R1:W-:Y:S02]  /*425d0*/  LDGSTS.E [R40+0x3700], desc[UR8][R42.64], P2 ;  /* 0x037000002a287fae */ /* 0x0003e400091a1008 */
[----:B-1----:R-:W-:Y:S01]  /*425e0*/  MOV R43, R51 ;  /* 0x00000033002b7202 */ /* 0x002fe20000000f00 */
[----:B------:R-:W-:Y:S01]  /*425f0*/  IMAD.MOV.U32 R42, RZ, RZ, R45 ;  /* 0x000000ffff2a7224 */ /* 0x000fe200078e002d */
[----:B------:R-:W2:Y:S04]  /*42600*/  LDL.LU R51, [R1+0x1524] ;  /* 0x0015240001337983 */ /* 0x000ea80000300800 */
[----:B------:R-:W2:Y:S01]  /*42610*/  LDL.LU R45, [R1+0x1528] ;  /* 0x00152800012d7983 */ /* 0x000ea20000300800 */
[----:B------:R-:W-:-:S04]  /*42620*/  ISETP.GT.AND P1, PT, R7, 0x11, PT ;  /* 0x000000110700780c */ /* 0x000fc80003f24270 */
[----:B------:R-:W-:-:S04]  /*42630*/  SEL R41, RZ, 0x4, !P1 ;  /* 0x00000004ff297807 */ /* 0x000fc80004800000 */
[----:B------:R-:W-:-:S04]  /*42640*/  SEL R41, R41, RZ, !P0 ;  /* 0x000000ff29297207 */ /* 0x000fc80004000000 */
[----:B------:R-:W-:-:S13]  /*42650*/  ISETP.NE.U32.AND P1, PT, R41, RZ, PT ;  /* 0x000000ff2900720c */ /* 0x000fda0003f25070 */
[----:B------:R1:W-:Y:S01]  /*42660*/  LDGSTS.E [R40+0x4400], desc[UR8][R42.64], P1 ;  /* 0x044000002a287fae */ /* 0x0003e200089a1008 */
[----:B---3--:R-:W-:-:S05]  /*42670*/  IADD3 R50, P2, PT, R50, R5, RZ ;  /* 0x0000000532327210 */ /* 0x008fca0007f5e0ff */
[----:B------:R-:W-:Y:S01]  /*42680*/  IMAD.X R52, R52, 0x1, R4, P2 ;  /* 0x0000000134347824 */ /* 0x000fe200010e0604 */
[----:B----4-:R-:W-:Y:S01]  /*42690*/  IADD3 R47, P3, PT, R47, R5, RZ ;  /* 0x000000052f2f7210 */ /* 0x010fe20007f7e0ff */
        /* <DEDUP_REMOVED lines=15> */
[-C--:B------:R-:W-:Y:S02]  /*42790*/  IADD3 R57, P3, PT, R57, R5.reuse, RZ ;  /* 0x0000000539397210 */ /* 0x080fe40007f7e0ff */
[----:B------:R-:W-:Y:S01]  /*427a0*/  SEL R41, RZ, 0x4, !P2 ;  /* 0x00000004ff297807 */ /* 0x000fe20005000000 */
[----:B------:R1:W-:Y:S02]  /*427b0*/  LDGSTS.E [R40+0x4600], desc[UR8][R42.64], P1 ;  /* 0x046000002a287fae */ /* 0x0003e400089a1008 */
[----:B------:R-:W-:Y:S01]  /*427c0*/  IMAD.X R58, R58, 0x1, R4, P3 ;  /* 0x000000013a3a7824 */ /* 0x000fe200018e0604 */
[----:B------:R-:W-:Y:S01]  /*427d0*/  SEL R41, R41, RZ, !P0 ;  /* 0x000000ff29297207 */ /* 0x000fe20004000000 */
[----:B------:R-:W-:Y:S03]  /*427e0*/  STL [R1+0x1580], R57 ;  /* 0x0015803901007387 */ /* 0x000fe60000100800 */
[----:B------:R-:W-:Y:S01]  /*427f0*/  ISETP.NE.U32.AND P2, PT, R41, RZ, PT ;  /* 0x000000ff2900720c */ /* 0x000fe20003f45070 */
[----:B------:R1:W-:Y:S01]  /*42800*/  STL [R1+0x157c], R58 ;  /* 0x00157c3a01007387 */ /* 0x0003e20000100800 */
[----:B--2---:R-:W-:Y:S01]  /*42810*/  IADD3 R55, P4, PT, R55, R5, RZ ;  /* 0x0000000537377210 */ /* 0x004fe20007f9e0ff */
[----:B-1----:R-:W-:Y:S01]  /*42820*/  IMAD.MOV.U32 R42, RZ, RZ, R57 ;  /* 0x000000ffff2a7224 */ /* 0x002fe200078e0039 */
[----:B------:R-:W-:-:S02]  /*42830*/  MOV R43, R58 ;  /* 0x0000003a002b7202 */ /* 0x000fc40000000f00 */
[----:B------:R-:W-:Y:S01]  /*42840*/  IADD3.X R56, PT, PT, R56, R4, RZ, P4, !PT ;  /* 0x0000000438387210 */ /* 0x000fe200027fe4ff */
[----:B------:R-:W-:Y:S04]  /*42850*/  STL [R1+0x1518], R55 ;  /* 0x0015183701007387 */ /* 0x000fe80000100800 */
[----:B------:R1:W-:Y:S04]  /*42860*/  STL [R1+0x1514], R56 ;  /* 0x0015143801007387 */ /* 0x0003e80000100800 */
[----:B------:R-:W2:Y:S04]  /*42870*/  LDL.LU R58, [R1+0x149c] ;  /* 0x00149c00013a7983 */ /* 0x000ea80000300800 */
        /* <DEDUP_REMOVED lines=67> */
[----:B------:R-:W-:Y:S01]  /*42cb0*/  IADD3 R45, P4, PT, R45, R5, RZ ;  /* 0x000000052d2d7210 */ /* 0x000fe20007f9e0ff */
[----:B------:R-:W-:Y:S03]  /*42cc0*/  STL [R1+0x14b0], R53 ;  /* 0x0014b03501007387 */ /* 0x000fe60000100800 */
[----:B------:R-:W-:Y:S01]  /*42cd0*/  IADD3.X R51, PT, PT, R51, R4, RZ, P4, !PT ;  /* 0x0000000433337210 */ /* 0x000fe200027fe4ff */
[----:B------:R1:W-:Y:S02]  /*42ce0*/  STL [R1+0x14ac], R54 ;  /* 0x0014ac3601007387 */ /* 0x0003e40000100800 */
[----:B-1----:R-:W-:Y:S01]  /*42cf0*/  IMAD.MOV.U32 R42, RZ, RZ, R53 ;  /* 0x000000ffff2a7224 */ /* 0x002fe200078e0035 */
[----:B------:R-:W-:Y:S01]  /*42d00*/  MOV R43, R54 ;  /* 0x00000036002b7202 */ /* 0x000fe20000000f00 */
[----:B------:R-:W-:Y:S04]  /*42d10*/  STL [R1+0x1418], R45 ;  /* 0x0014182d01007387 */ /* 0x000fe80000100800 */
[----:B------:R1:W-:Y:S04]  /*42d20*/  STL [R1+0x1414], R51 ;  /* 0x0014143301007387 */ /* 0x0003e80000100800 */
[----:B------:R-:W2:Y:S04]  /*42d30*/  LDL.LU R54, [R1+0x139c] ;  /* 0x00139c0001367983 */ /* 0x000ea80000300800 */
        /* <DEDUP_REMOVED lines=29> */
[----:B------:R-:W-:-:S03]  /*42f10*/  IADD3 R57, P3, PT, R57, R5, RZ ;  /* 0x0000000539397210 */ /* 0x000fc60007f7e0ff */
[----:B------:R1:W-:Y:S01]  /*42f20*/  LDGSTS.E [R40+0x7600], desc[UR8][R42.64], P2 ;  /* 0x076000002a287fae */ /* 0x0003e200091a1008 */
[----:B------:R-:W-:Y:S01]  /*42f30*/  SEL R41, RZ, 0x4, !P1 ;  /* 0x00000004ff297807 */ /* 0x000fe20004800000 */
[----:B------:R-:W-:-:S03]  /*42f40*/  IMAD.X R58, R58, 0x1, R4, P3 ;  /* 0x000000013a3a7824 */ /* 0x000fc600018e0604 */
[----:B------:R-:W-:Y:S01]  /*42f50*/  SEL R41, R41, RZ, !P0 ;  /* 0x000000ff29297207 */ /* 0x000fe20004000000 */
[----:B------:R-:W-:Y:S03]  /*42f60*/  STL [R1+0x1430], R57 ;  /* 0x0014303901007387 */ /* 0x000fe60000100800 */
[----:B------:R-:W-:Y:S01]  /*42f70*/  ISETP.NE.U32.AND P1, PT, R41, RZ, PT ;  /* 0x000000ff2900720c */ /* 0x000fe20003f25070 */
[----:B------:R2:W-:Y:S01]  /*42f80*/  STL [R1+0x142c], R58 ;  /* 0x00142c3a01007387 */ /* 0x0005e20000100800 */
[----:B-1----:R-:W-:Y:S01]  /*42f90*/  IMAD.MOV.U32 R42, RZ, RZ, R57 ;  /* 0x000000ffff2a7224 */ /* 0x002fe200078e0039 */
[----:B------:R-:W-:-:S05]  /*42fa0*/  MOV R43, R58 ;  /* 0x0000003a002b7202 */ /* 0x000fca0000000f00 */
[----:B------:R1:W-:Y:S01]  /*42fb0*/  LDGSTS.E [R40+0x7700], desc[UR8][R42.64], P2 ;  /* 0x077000002a287fae */ /* 0x0003e200091a1008 */
[----:B--2---:R-:W-:-:S04]  /*42fc0*/  IADD3 R55, P4, PT, R55, R5, RZ ;  /* 0x0000000537377210 */ /* 0x004fc80007f9e0ff */
[----:B------:R-:W-:Y:S01]  /*42fd0*/  IADD3.X R56, PT, PT, R56, R4, RZ, P4, !PT ;  /* 0x0000000438387210 */ /* 0x000fe200027fe4ff */
[----:B------:R-:W-:Y:S04]  /*42fe0*/  STL [R1+0x1398], R55 ;  /* 0x0013983701007387 */ /* 0x000fe80000100800 */
[----:B------:R2:W-:Y:S01]  /*42ff0*/  STL [R1+0x1394], R56 ;  /* 0x0013943801007387 */ /* 0x0005e20000100800 */
[----:B-1----:R-:W-:-:S03]  /*43000*/  MOV R43, R56 ;  /* 0x00000038002b7202 */ /* 0x002fc60000000f00 */
[----:B------:R-:W3:Y:S01]  /*43010*/  LDL.LU R58, [R1+0x12fc] ;  /* 0x0012fc00013a7983 */ /* 0x000ee20000300800 */
[----:B------:R-:W-:-:S03]  /*43020*/  IMAD.MOV.U32 R42, RZ, RZ, R55 ;  /* 0x000000ffff2a7224 */ /* 0x000fc600078e0037 */
[----:B------:R-:W3:Y:S04]  /*43030*/  LDL.LU R57, [R1+0x1300] ;  /* 0x0013000001397983 */ /* 0x000ee80000300800 */
[----:B--2---:R-:W2:Y:S04]  /*43040*/  LDL.LU R56, [R1+0x1304] ;  /* 0x0013040001387983 */ /* 0x004ea80000300800 */
        /* <DEDUP_REMOVED lines=42> */
[----:B------:R-:W-:-:S05]  /*432f0*/  IADD3 R57, P1, PT, R57, R5, RZ ;  /* 0x0000000539397210 */ /* 0x000fca0007f3e0ff */
[----:B------:R-:W-:Y:S01]  /*43300*/  IMAD.X R58, R58, 0x1, R4, P1 ;  /* 0x000000013a3a7824 */ /* 0x000fe200008e0604 */
[-C--:B--2---:R-:W-:Y:S01]  /*43310*/  IADD3 R55, P3, PT, R55, R5.reuse, RZ ;  /* 0x0000000537377210 */ /* 0x084fe20007f7e0ff */
[----:B------:R-:W-:Y:S03]  /*43320*/  STL [R1+0x1300], R57 ;  /* 0x0013003901007387 */ /* 0x000fe60000100800 */
[----:B------:R-:W-:Y:S01]  /*43330*/  IADD3.X R56, PT, PT, R56, R4, RZ, P3, !PT ;  /* 0x0000000438387210 */ /* 0x000fe20001ffe4ff */
[----:B------:R2:W-:Y:S01]  /*43340*/  STL [R1+0x12fc], R58 ;  /* 0x0012fc3a01007387 */ /* 0x0005e20000100800 */
[----:B-1----:R-:W-:Y:S01]  /*43350*/  IMAD.MOV.U32 R42, RZ, RZ, R57 ;  /* 0x000000ffff2a7224 */ /* 0x002fe200078e0039 */
[----:B------:R-:W-:Y:S02]  /*43360*/  MOV R43, R58 ;  /* 0x0000003a002b7202 */ /* 0x000fe40000000f00 */
[----:B------:R-:W-:Y:S04]  /*43370*/  STL [R1+0x1308], R55 ;  /* 0x0013083701007387 */ /* 0x000fe80000100800 */
[----:B------:R1:W-:Y:S04]  /*43380*/  STL [R1+0x1304], R56 ;  /* 0x0013043801007387 */ /* 0x0003e80000100800 */
[----:B--2---:R-:W2:Y:S04]  /*43390*/  LDL.LU R58, [R1+0x128c] ;  /* 0x00128c00013a7983 */ /* 0x004ea80000300800 */
[----:B------:R-:W2:Y:S04]  /*433a0*/  LDL.LU R57, [R1+0x1290] ;  /* 0x0012900001397983 */ /* 0x000ea80000300800 */
[----:B------:R1:W-:Y:S02]  /*433b0*/  LDGSTS.E [R40+0x9500], desc[UR8][R42.64], P2 ;  /* 0x095000002a287fae */ /* 0x0003e400091a1008 */
[----:B-1----:R-:W-:Y:S01]  /*433c0*/  MOV R43, R56 ;  /* 0x00000038002b7202 */ /* 0x002fe20000000f00 */
[----:B------:R-:W-:Y:S01]  /*433d0*/  IMAD.MOV.U32 R42, RZ, RZ, R55 ;  /* 0x000000ffff2a7224 */ /* 0x000fe200078e0037 */
[----:B------:R-:W2:Y:S04]  /*433e0*/  LDL.LU R56, [R1+0x11f4] ;  /* 0x0011f40001387983 */ /* 0x000ea80000300800 */
        /* <DEDUP_REMOVED lines=42> */
[----:B--2---:R-:W-:-:S03]  /*43690*/  IADD3 R57, P3, PT, R57, R5, RZ ;  /* 0x0000000539397210 */ /* 0x004fc60007f7e0ff */
        /* <DEDUP_REMOVED lines=10> */
[----:B------:R-:W-:-:S04]  /*43740*/  IADD3 R55, P4, PT, R55, R5, RZ ;  /* 0x0000000537377210 */ /* 0x000fc80007f9e0ff */
[----:B------:R-:W-:Y:S01]  /*43750*/  IADD3.X R56, PT, PT, R56, R4, RZ, P4, !PT ;  /* 0x0000000438387210 */ /* 0x000fe200027fe4ff */
[----:B------:R-:W-:Y:S04]  /*43760*/  STL [R1+0x11f8], R55 ;  /* 0x0011f83701007387 */ /* 0x000fe80000100800 */
[----:B------:R2:W-:Y:S01]  /*43770*/  STL [R1+0x11f4], R56 ;  /* 0x0011f43801007387 */ /* 0x0005e20000100800 */
[----:B-1----:R-:W-:-:S03]  /*43780*/  MOV R43, R56 ;  /* 0x00000038002b7202 */ /* 0x002fc60000000f00 */
[----:B--2---:R-:W2:Y:S01]  /*43790*/  LDL.LU R58, [R1+0x3d4] ;  /* 0x0003d400013a7983 */ /* 0x004ea20000300800 */
[----:B------:R-:W-:-:S03]  /*437a0*/  IMAD.MOV.U32 R42, RZ, RZ, R55 ;  /* 0x000000ffff2a7224 */ /* 0x000fc600078e0037 */
[----:B------:R-:W2:Y:S04]  /*437b0*/  LDL.LU R57, [R1+0x3d8] ;  /* 0x0003d80001397983 */ /* 0x000ea80000300800 */
        /* <DEDUP_REMOVED lines=45> */
[-C--:B------:R-:W-:Y:S01]  /*43a90*/  IADD3 R55, P3, PT, R55, R5.reuse, RZ ;  /* 0x0000000537377210 */ /* 0x080fe20007f7e0ff */
        /* <DEDUP_REMOVED lines=599> */
[----:B------:R-:W-:Y:S01]  /*46010*/  IADD3 R55, P3, PT, R55, R5, RZ ;  /* 0x0000000537377210 */ /* 0x000fe20007f7e0ff */
[----:B------:R-:W-:Y:S03]  /*46020*/  STL [R1+0xb64], R57 ;  /* 0x000b643901007387 */ /* 0x000fe60000100800 */
[----:B------:R-:W-:Y:S01]  /*46030*/  IADD3.X R56, PT, PT, R56, R4, RZ, P3, !PT ;  /* 0x0000000438387210 */ /* 0x000fe20001ffe4ff */
[----:B------:R2:W-:Y:S01]  /*46040*/  STL [R1+0xb60], R58 ;  /* 0x000b603a01007387 */ /* 0x0005e20000100800 */
[----:B-1----:R-:W-:Y:S01]  /*46050*/  MOV R43, R58 ;  /* 0x0000003a002b7202 */ /* 0x002fe20000000f00 */
[----:B------:R-:W-:Y:S02]  /*46060*/  IMAD.MOV.U32 R42, RZ, RZ, R57 ;  /* 0x000000ffff2a7224 */ /* 0x000fe400078e0039 */
[----:B------:R-:W-:Y:S04]  /*46070*/  STL [R1+0xb6c], R55 ;  /* 0x000b6c3701007387 */ /* 0x000fe80000100800 */
[----:B------:R1:W-:Y:S04]  /*46080*/  STL [R1+0xb68], R56 ;  /* 0x000b683801007387 */ /* 0x0003e80000100800 */
[----:B--2---:R-:W2:Y:S04]  /*46090*/  LDL.LU R58, [R1+0xbf0] ;  /* 0x000bf000013a7983 */ /* 0x004ea80000300800 */
[----:B------:R-:W2:Y:S04]  /*460a0*/  LDL.LU R57, [R1+0xbf4] ;  /* 0x000bf40001397983 */ /* 0x000ea80000300800 */
[----:B------:R1:W-:Y:S02]  /*460b0*/  LDGSTS.E [R40+0x1b500], desc[UR8][R42.64], P2 ;  /* 0x1b5000002a287fae */ /* 0x0003e400091a1008 */
[----:B-1----:R-:W-:Y:S01]  /*460c0*/  IMAD.MOV.U32 R42, RZ, RZ, R55 ;  /* 0x000000ffff2a7224 */ /* 0x002fe200078e0037 */
[----:B------:R-:W-:-:S02]  /*460d0*/  MOV R43, R56 ;  /* 0x00000038002b7202 */ /* 0x000fc40000000f00 */
        /* <DEDUP_REMOVED lines=9> */
[----:B-1----:R-:W-:Y:S01]  /*46170*/  MOV R43, R54 ;  /* 0x00000036002b7202 */ /* 0x002fe20000000f00 */
[----:B------:R-:W-:Y:S01]  /*46180*/  IMAD.MOV.U32 R42, RZ, RZ, R53 ;  /* 0x000000ffff2a7224 */ /* 0x000fe200078e0035 */
        /* <DEDUP_REMOVED lines=36> */
[----:B------:R-:W-:-:S04]  /*463d0*/  SEL R41, R41, RZ, !P0 ;  /* 0x000000ff29297207 */ /* 0x000fc80004000000 */
[----:B------:R-:W-:Y:S01]  /*463e0*/  ISETP.NE.U32.AND P2, PT, R41, RZ, PT ;  /* 0x000000ff2900720c */ /* 0x000fe20003f45070 */
[----:B-1----:R-:W-:Y:S01]  /*463f0*/  IMAD.MOV.U32 R42, RZ, RZ, R57 ;  /* 0x000000ffff2a7224 */ /* 0x002fe200078e0039 */
[----:B------:R-:W-:Y:S01]  /*46400*/  MOV R43, R58 ;  /* 0x0000003a002b7202 */ /* 0x000fe20000000f00 */
[----:B------:R-:W-:Y:S04]  /*46410*/  STL [R1+0xbf4], R57 ;  /* 0x000bf43901007387 */ /* 0x000fe80000100800 */
[----:B------:R1:W-:Y:S01]  /*46420*/  LDGSTS.E [R40+0x1c700], desc[UR8][R42.64], P1 ;  /* 0x1c7000002a287fae */ /* 0x0003e200089a1008 */
[----:B------:R-:W-:-:S03]  /*46430*/  IADD3 R55, P4, PT, R55, R5, RZ ;  /* 0x0000000537377210 */ /* 0x000fc60007f9e0ff */
[----:B------:R2:W-:Y:S01]  /*46440*/  STL [R1+0xbf0], R58 ;  /* 0x000bf03a01007387 */ /* 0x0005e20000100800 */
[----:B------:R-:W-:-:S03]  /*46450*/  IADD3.X R56, PT, PT, R56, R4, RZ, P4, !PT ;  /* 0x0000000438387210 */ /* 0x000fc600027fe4ff */
[----:B------:R-:W-:Y:S01]  /*46460*/  STL [R1+0xc5c], R55 ;  /* 0x000c5c3701007387 */ /* 0x000fe20000100800 */
[----:B-1----:R-:W-:-:S03]  /*46470*/  IMAD.MOV.U32 R42, RZ, RZ, R55 ;  /* 0x000000ffff2a7224 */ /* 0x002fc600078e0037 */
[----:B------:R-:W-:Y:S01]  /*46480*/  STL [R1+0xc58], R56 ;  /* 0x000c583801007387 */ /* 0x000fe20000100800 */
[----:B------:R-:W-:-:S03]  /*46490*/  MOV R43, R56 ;  /* 0x00000038002b7202 */ /* 0x000fc60000000f00 */
[----:B------:R-:W3:Y:S04]  /*464a0*/  LDL.LU R60, [R1+0xce0] ;  /* 0x000ce000013c7983 */ /* 0x000ee80000300800 */
[----:B------:R-:W3:Y:S04]  /*464b0*/  LDL.LU R59, [R1+0xce4] ;  /* 0x000ce400013b7983 */ /* 0x000ee80000300800 */
[----:B------:R1:W-:Y:S04]  /*464c0*/  LDGSTS.E [R40+0x1d400], desc[UR8][R42.64], P2 ;  /* 0x1d4000002a287fae */ /* 0x0003e800091a1008 */
[----:B--2---:R-:W2:Y:S04]  /*464d0*/  LDL.LU R58, [R1+0xce8] ;  /* 0x000ce800013a7983 */ /* 0x004ea80000300800 */
[----:B------:R-:W2:Y:S01]  /*464e0*/  LDL.LU R57, [R1+0xcec] ;  /* 0x000cec0001397983 */ /* 0x000ea20000300800 */
[----:B------:R-:W-:-:S05]  /*464f0*/  IADD3 R53, P1, PT, R53, R5, RZ ;  /* 0x0000000535357210 */ /* 0x000fca0007f3e0ff */
[----:B------:R-:W-:Y:S02]  /*46500*/  IMAD.X R54, R54, 0x1, R4, P1 ;  /* 0x0000000136367824 */ /* 0x000fe400008e0604 */
[----:B-1----:R-:W-:-:S03]  /*46510*/  IMAD.MOV.U32 R42, RZ, RZ, R53 ;  /* 0x000000ffff2a7224 */ /* 0x002fc600078e0035 */
[----:B------:R-:W-:Y:S01]  /*46520*/  MOV R43, R54 ;  /* 0x00000036002b7202 */ /* 0x000fe20000000f00 */
[----:B------:R-:W-:Y:S04]  /*46530*/  STL [R1+0xc64], R53 ;  /* 0x000c643501007387 */ /* 0x000fe80000100800 */
[----:B------:R-:W-:Y:S04]  /*46540*/  STL [R1+0xc60], R54 ;  /* 0x000c603601007387 */ /* 0x000fe80000100800 */
[----:B------:R1:W-:Y:S01]  /*46550*/  LDGSTS.E [R40+0x1d500], desc[UR8][R42.64], P2 ;  /* 0x1d5000002a287fae */ /* 0x0003e200091a1008 */
[----:B------:R-:W-:-:S04]  /*46560*/  IADD3 R45, P3, PT, R45, R5, RZ ;  /* 0x000000052d2d7210 */ /* 0x000fc80007f7e0ff */
[----:B------:R-:W-:Y:S01]  /*46570*/  IADD3.X R51, PT, PT, R51, R4, RZ, P3, !PT ;  /* 0x0000000433337210 */ /* 0x000fe20001ffe4ff */
[----:B------:R-:W-:Y:S04]  /*46580*/  STL [R1+0xc6c], R45 ;  /* 0x000c6c2d01007387 */ /* 0x000fe80000100800 */
[----:B------:R1:W-:Y:S02]  /*46590*/  STL [R1+0xc68], R51 ;  /* 0x000c683301007387 */ /* 0x0003e40000100800 */
[----:B-1----:R-:W-:Y:S01]  /*465a0*/  MOV R43, R51 ;  /* 0x00000033002b7202 */ /* 0x002fe20000000f00 */
[----:B------:R-:W-:-:S05]  /*465b0*/  IMAD.MOV.U32 R42, RZ, RZ, R45 ;  /* 0x000000ffff2a7224 */ /* 0x000fca00078e002d */
[----:B------:R1:W-:Y:S04]  /*465c0*/  LDGSTS.E [R40+0x1d600], desc[UR8][R42.64], P2 ;  /* 0x1d6000002a287fae */ /* 0x0003e800091a1008 */
[----:B------:R-:W2:Y:S04]  /*465d0*/  LDL.LU R51, [R1+0xcf0] ;  /* 0x000cf00001337983 */ /* 0x000ea80000300800 */
[----:B------:R-:W2:Y:S04]  /*465e0*/  LDL.LU R45, [R1+0xcf4] ;  /* 0x000cf400012d7983 */ /* 0x000ea80000300800 */
[----:B------:R-:W2:Y:S04]  /*465f0*/  LDL.LU R56, [R1+0xd58] ;  /* 0x000d580001387983 */ /* 0x000ea80000300800 */
[----:B------:R-:W2:Y:S04]  /*46600*/  LDL.LU R55, [R1+0xd5c] ;  /* 0x000d5c0001377983 */ /* 0x000ea80000300800 */
[----:B------:R-:W2:Y:S04]  /*46610*/  LDL.LU R54, [R1+0xd60] ;  /* 0x000d600001367983 */ /* 0x000ea80000300800 */
[----:B------:R-:W2:Y:S01]  /*46620*/  LDL.LU R53, [R1+0xd64] ;  /* 0x000d640001357983 */ /* 0x000ea20000300800 */
[----:B------:R-:W-:-:S04]  /*46630*/  ISETP.GT.AND P1, PT, R7, 0x79, PT ;  /* 0x000000790700780c */ /* 0x000fc80003f24270 */
        /* <DEDUP_REMOVED lines=22> */
[----:B------:R-:W-:Y:S02]  /*467a0*/  IMAD.X R60, R60, 0x1, R4, P2 ;  /* 0x000000013c3c7824 */ /* 0x000fe400010e0604 */
[----:B-1----:R-:W-:Y:S01]  /*467b0*/  IMAD.MOV.U32 R42, RZ, RZ, R59 ;  /* 0x000000ffff2a7224 */ /* 0x002fe200078e003b */
[----:B--2---:R-:W-:Y:S02]  /*467c0*/  IADD3 R57, P3, PT, R57, R5, RZ ;  /* 0x0000000539397210 */ /* 0x004fe40007f7e0ff */
[----:B------:R-:W-:Y:S02]  /*467d0*/  MOV R43, R60 ;  /* 0x0000003c002b7202 */ /* 0x000fe40000000f00 */
[----:B------:R-:W-:Y:S01]  /*467e0*/  IADD3.X R58, PT, PT, R58, R4, RZ, P3, !PT ;  /* 0x000000043a3a7210 */ /* 0x000fe20001ffe4ff */
[----:B------:R-:W-:Y:S04]  /*467f0*/  STL [R1+0xce4], R59 ;  /* 0x000ce43b01007387 */ /* 0x000fe80000100800 */
[----:B------:R1:W-:Y:S04]  /*46800*/  LDGSTS.E [R40+0x1e500], desc[UR8][R42.64], P1 ;  /* 0x1e5000002a287fae */ /* 0x0003e800089a1008 */
[----:B------:R-:W-:Y:S04]  /*46810*/  STL [R1+0xce0], R60 ;  /* 0x000ce03c01007387 */ /* 0x000fe80000100800 */
[----:B------:R-:W-:Y:S01]  /*46820*/  STL [R1+0xcec], R57 ;  /* 0x000cec3901007387 */ /* 0x000fe20000100800 */
[----:B-1----:R-:W-:Y:S01]  /*46830*/  IMAD.MOV.U32 R42, RZ, RZ, R57 ;  /* 0x000000ffff2a7224 */ /* 0x002fe200078e0039 */
[----:B------:R-:W-:-:S02]  /*46840*/  MOV R43, R58 ;  /* 0x0000003a002b7202 */ /* 0x000fc40000000f00 */
[----:B------:R-:W-:Y:S04]  /*46850*/  STL [R1+0xce8], R58 ;  /* 0x000ce83a01007387 */ /* 0x000fe80000100800 */
[----:B------:R1:W-:Y:S01]  /*46860*/  LDGSTS.E [R40+0x1e600], desc[UR8][R42.64], P1 ;  /* 0x1e6000002a287fae */ /* 0x0003e200089a1008 */
[----:B------:R-:W-:-:S05]  /*46870*/  IADD3 R45, P3, PT, R45, R5, RZ ;  /* 0x000000052d2d7210 */ /* 0x000fca0007f7e0ff */
[----:B------:R-:W-:Y:S01]  /*46880*/  IMAD.X R51, R51, 0x1, R4, P3 ;  /* 0x0000000133337824 */ /* 0x000fe200018e0604 */
[----:B------:R-:W-:Y:S01]  /*46890*/  STL [R1+0xcf4], R45 ;  /* 0x000cf42d01007387 */ /* 0x000fe20000100800 */
[----:B-1----:R-:W-:Y:S02]  /*468a0*/  MOV R42, R45 ;  /* 0x0000002d002a7202 */ /* 0x002fe40000000f00 */
[----:B------:R-:W-:Y:S01]  /*468b0*/  IMAD.MOV.U32 R43, RZ, RZ, R51 ;  /* 0x000000ffff2b7224 */ /* 0x000fe200078e0033 */
[----:B------:R1:W-:Y:S01]  /*468c0*/  STL [R1+0xcf0], R51 ;  /* 0x000cf03301007387 */ /* 0x0003e20000100800 */
[----:B------:R-:W-:-:S03]  /*468d0*/  ISETP.GT.AND P2, PT, R7, 0x7d, PT ;  /* 0x0000007d0700780c */ /* 0x000fc60003f44270 */
[----:B------:R2:W-:Y:S04]  /*468e0*/  LDGSTS.E [R40+0x1e700], desc[UR8][R42.64], P1 ;  /* 0x1e7000002a287fae */ /* 0x0005e800089a1008 */
[----:B-1----:R-:W4:Y:S04]  /*468f0*/  LDL.LU R51, [R1+0x176c] ;  /* 0x00176c0001337983 */ /* 0x002f280000300800 */
[----:B------:R-:W4:Y:S01]  /*46900*/  LDL.LU R45, [R1+0x1778] ;  /* 0x00177800012d7983 */ /* 0x000f220000300800 */
[----:B------:R-:W-:-:S04]  /*46910*/  SEL R41, RZ, 0x4, !P2 ;  /* 0x00000004ff297807 */ /* 0x000fc80005000000 */
[----:B------:R-:W-:Y:S02]  /*46920*/  SEL R41, R41, RZ, !P0 ;  /* 0x000000ff29297207 */ /* 0x000fe40004000000 */
[-C--:B------:R-:W-:Y:S02]  /*46930*/  IADD3 R55, P1, PT, R55, R5.reuse, RZ ;  /* 0x0000000537377210 */ /* 0x080fe40007f3e0ff */
[----:B------:R-:W-:Y:S02]  /*46940*/  ISETP.NE.U32.AND P2, PT, R41, RZ, PT ;  /* 0x000000ff2900720c */ /* 0x000fe40003f45070 */
[----:B------:R-:W-:Y:S02]  /*46950*/  IADD3 R53, P3, PT, R53, R5, RZ ;  /* 0x0000000535357210 */ /* 0x000fe40007f7e0ff */
[----:B------:R-:W-:Y:S01]  /*46960*/  IADD3.X R56, PT, PT, R56, R4, RZ, P1, !PT ;  /* 0x0000000438387210 */ /* 0x000fe20000ffe4ff */
[----:B------:R1:W-:Y:S01]  /*46970*/  STL [R1+0xd5c], R55 ;  /* 0x000d5c3701007387 */ /* 0x0003e20000100800 */
[----:B--2---:R-:W-:Y:S01]  /*46980*/  MOV R42, R55 ;  /* 0x00000037002a7202 */ /* 0x004fe20000000f00 */
[----:B------:R-:W-:-:S02]  /*46990*/  IMAD.X R54, R54, 0x1, R4, P3 ;  /* 0x0000000136367824 */ /* 0x000fc400018e0604 */
[----:B------:R-:W-:Y:S01]  /*469a0*/  IMAD.MOV.U32 R43, RZ, RZ, R56 ;  /* 0x000000ffff2b7224 */ /* 0x000fe200078e0038 */
[----:B------:R2:W-:Y:S04]  /*469b0*/  STL [R1+0xd58], R56 ;  /* 0x000d583801007387 */ /* 0x0005e80000100800 */
[----:B------:R-:W-:Y:S04]  /*469c0*/  STL [R1+0xd64], R53 ;  /* 0x000d643501007387 */ /* 0x000fe80000100800 */
[----:B-1----:R-:W4:Y:S04]  /*469d0*/  LDL.LU R55, [R1+0x1770] ;  /* 0x0017700001377983 */ /* 0x002f280000300800 */
[----:B------:R1:W-:Y:S04]  /*469e0*/  STL [R1+0xd60], R54 ;  /* 0x000d603601007387 */ /* 0x0003e80000100800 */
[----:B------:R-:W4:Y:S04]  /*469f0*/  LDL.LU R41, [R1+0x1768] ;  /* 0x0017680001297983 */ /* 0x000f280000300800 */
[----:B------:R1:W-:Y:S04]  /*46a00*/  LDGSTS.E [R40+0x1f400], desc[UR8][R42.64], P2 ;  /* 0x1f4000002a287fae */ /* 0x0003e800091a1008 */
[----:B--2---:R-:W2:Y:S01]  /*46a10*/  LDL.LU R56, [R1+0x1764] ;  /* 0x0017640001387983 */ /* 0x004ea20000300800 */
[----:B-1----:R-:W-:Y:S01]  /*46a20*/  MOV R42, R53 ;  /* 0x00000035002a7202 */ /* 0x002fe20000000f00 */
[----:B------:R-:W-:-:S02]  /*46a30*/  IMAD.MOV.U32 R43, RZ, RZ, R54 ;  /* 0x000000ffff2b7224 */ /* 0x000fc400078e0036 */
[----:B------:R-:W2:Y:S04]  /*46a40*/  LDL.LU R54, [R1+0x175c] ;  /* 0x00175c0001367983 */ /* 0x000ea80000300800 */
[----:B------:R1:W-:Y:S01]  /*46a50*/  LDGSTS.E [R40+0x1f500], desc[UR8][R42.64], P2 ;  /* 0x1f5000002a287fae */ /* 0x0003e200091a1008 */
[----:B---3--:R-:W-:-:S04]  /*46a60*/  IADD3 R50, P1, PT, R50, R5, RZ ;  /* 0x0000000532327210 */ /* 0x008fc80007f3e0ff */
[----:B------:R-:W-:Y:S02]  /*46a70*/  IADD3.X R52, PT, PT, R52, R4, RZ, P1, !PT ;  /* 0x0000000434347210 */ /* 0x000fe40000ffe4ff */
[----:B----4-:R-:W-:-:S03]  /*46a80*/  IADD3 R47, P3, PT, R47, R5, RZ ;  /* 0x000000052f2f7210 */ /* 0x010fc60007f7e0ff */
        /* <DEDUP_REMOVED lines=12> */
[----:B---3--:R-:W3:Y:S04]  /*46b50*/  LDL.LU R49, [R1+0x16e8] ;  /* 0x0016e80001317983 */ /* 0x008ee80000300800 */
[----:B------:R-:W4:Y:S01]  /*46b60*/  LDL.LU R47, [R1+0x16f4] ;  /* 0x0016f400012f7983 */ /* 0x000f220000300800 */
[----:B------:R-:W-:-:S03]  /*46b70*/  ISETP.GT.AND P1, PT, R7, 0x2, PT ;  /* 0x000000020700780c */ /* 0x000fc60003f24270 */
[----:B------:R1:W-:Y:S02]  /*46b80*/  LDGSTS.E [R40+0x1f700], desc[UR8][R42.64], P2 ;  /* 0x1f7000002a287fae */ /* 0x0003e400091a1008 */
[----:B-1----:R-:W-:-:S04]  /*46b90*/  SEL R40, RZ, 0x4, !P1 ;  /* 0x00000004ff287807 */ /* 0x002fc80004800000 */
[----:B------:R-:W-:-:S04]  /*46ba0*/  SEL R40, R40, RZ, !P0 ;  /* 0x000000ff28287207 */ /* 0x000fc80004000000 */
[----:B------:R-:W-:Y:S02]  /*46bb0*/  ISETP.NE.U32.AND P1, PT, R40, RZ, PT ;  /* 0x000000ff2800720c */ /* 0x000fe40003f25070 */
[----:B------:R-:W-:Y:S02]  /*46bc0*/  LOP3.LUT R40, R44, 0x40, RZ, 0x3c, !PT ;  /* 0x000000402c287812 */ /* 0x000fe400078e3cff */
[----:B------:R-:W-:-:S04]  /*46bd0*/  IADD3 R45, P2, PT, R45, R5, RZ ;  /* 0x000000052d2d7210 */ /* 0x000fc80007f5e0ff */
[----:B------:R-:W-:Y:S01]  /*46be0*/  IADD3.X R51, PT, PT, R51, R4, RZ, P2, !PT ;  /* 0x0000000433337210 */ /* 0x000fe200017fe4ff */
[----:B------:R-:W-:Y:S01]  /*46bf0*/  STL [R1+0x1778], R45 ;  /* 0x0017782d01007387 */ /* 0x000fe20000100800 */
[----:B------:R-:W-:-:S03]  /*46c00*/  MOV R42, R45 ;  /* 0x0000002d002a7202 */ /* 0x000fc60000000f00 */
[----:B------:R1:W-:Y:S01]  /*46c10*/  STL [R1+0x176c], R51 ;  /* 0x00176c3301007387 */ /* 0x0003e20000100800 */
[----:B------:R-:W-:-:S03]  /*46c20*/  IMAD.MOV.U32 R43, RZ, RZ, R51 ;  /* 0x000000ffff2b7224 */ /* 0x000fc600078e0033 */
[----:B------:R-:W3:Y:S04]  /*46c30*/  LDL.LU R53, [R1+0x16e0] ;  /* 0x0016e00001357983 */ /* 0x000ee80000300800 */
[----:B-1----:R-:W3:Y:S04]  /*46c40*/  LDL.LU R51, [R1+0x16ec] ;  /* 0x0016ec0001337983 */ /* 0x002ee80000300800 */
[----:B------:R-:W3:Y:S04]  /*46c50*/  LDL.LU R45, [R1+0x16d8] ;  /* 0x0016d800012d7983 */ /* 0x000ee80000300800 */
[----:B------:R-:W3:Y:S01]  /*46c60*/  LDL.LU R44, [R1+0x16e4] ;  /* 0x0016e400012c7983 */ /* 0x000ee20000300800 */
[-C--:B------:R-:W-:Y:S01]  /*46c70*/  IADD3 R55, P2, PT, R55, R5.reuse, RZ ;  /* 0x0000000537377210 */ /* 0x080fe20007f5e0ff */
[----:B------:R-:W-:Y:S01]  /*46c80*/  VIADD R40, R40, UR7 ;  /* 0x0000000728287c36 */ /* 0x000fe20008000000 */
[----:B------:R-:W-:-:S04]  /*46c90*/  IADD3 R41, P3, PT, R41, R5, RZ ;  /* 0x0000000529297210 */ /* 0x000fc80007f7e0ff */
[----:B------:R1:W-:Y:S01]  /*46ca0*/  LDGSTS.E [R40+0x800], desc[UR8][R42.64], P1 ;  /* 0x008000002a287fae */ /* 0x0003e200089a1008 */
[----:B--2---:R-:W-:-:S03]  /*46cb0*/  IADD3.X R56, PT, PT, R56, R4, RZ, P2, !PT ;  /* 0x0000000438387210 */ /* 0x004fc600017fe4ff */
[----:B------:R-:W-:Y:S04]  /*46cc0*/  STL [R1+0x1770], R55 ;  /* 0x0017703701007387 */ /* 0x000fe80000100800 */
[----:B------:R2:W-:Y:S01]  /*46cd0*/  STL [R1+0x1764], R56 ;  /* 0x0017643801007387 */ /* 0x0005e20000100800 */
[----:B-1----:R-:W-:Y:S01]  /*46ce0*/  MOV R42, R55 ;  /* 0x00000037002a7202 */ /* 0x002fe20000000f00 */
[----:B------:R-:W-:Y:S02]  /*46cf0*/  IMAD.MOV.U32 R43, RZ, RZ, R56 ;  /* 0x000000ffff2b7224 */ /* 0x000fe400078e0038 */
[----:B------:R-:W-:Y:S01]  /*46d00*/  IMAD.X R54, R54, 0x1, R4, P3 ;  /* 0x0000000136367824 */ /* 0x000fe200018e0604 */
[----:B------:R-:W-:Y:S04]  /*46d10*/  STL [R1+0x1768], R41 ;  /* 0x0017682901007387 */ /* 0x000fe80000100800 */
[----:B------:R1:W-:Y:S04]  /*46d20*/  STL [R1+0x175c], R54 ;  /* 0x00175c3601007387 */ /* 0x0003e80000100800 */
[----:B------:R-:W3:Y:S04]  /*46d30*/  LDL.LU R57, [R1+0x16d0] ;  /* 0x0016d00001397983 */ /* 0x000ee80000300800 */
[----:B--2---:R-:W2:Y:S04]  /*46d40*/  LDL.LU R56, [R1+0x16dc] ;  /* 0x0016dc0001387983 */ /* 0x004ea80000300800 */
[----:B------:R1:W-:Y:S04]  /*46d50*/  LDGSTS.E [R40+0x900], desc[UR8][R42.64], P1 ;  /* 0x009000002a287fae */ /* 0x0003e800089a1008 */
[----:B------:R-:W2:Y:S01]  /*46d60*/  LDL.LU R55, [R1+0x1668] ;  /* 0x0016680001377983 */ /* 0x000ea20000300800 */
[----:B-1----:R-:W-:Y:S01]  /*46d70*/  IMAD.MOV.U32 R43, RZ, RZ, R54 ;  /* 0x000000ffff2b7224 */ /* 0x002fe200078e0036 */
[----:B------:R-:W-:-:S02]  /*46d80*/  MOV R42, R41 ;  /* 0x00000029002a7202 */ /* 0x000fc40000000f00 */
[----:B------:R-:W2:Y:S04]  /*46d90*/  LDL.LU R54, [R1+0x1674] ;  /* 0x0016740001367983 */ /* 0x000ea80000300800 */
[----:B------:R1:W-:Y:S01]  /*46da0*/  LDGSTS.E [R40+0xa00], desc[UR8][R42.64], P1 ;  /* 0x00a000002a287fae */ /* 0x0003e200089a1008 */
[----:B------:R-:W-:Y:S02]  /*46db0*/  ISETP.GT.AND P2, PT, R7, 0x6, PT ;  /* 0x000000060700780c */ /* 0x000fe40003f44270 */
[----:B------:R-:W-:-:S04]  /*46dc0*/  IADD3 R50, P3, PT, R50, R5, RZ ;  /* 0x0000000532327210 */ /* 0x000fc80007f7e0ff */
[----:B------:R-:W-:Y:S02]  /*46dd0*/  IADD3.X R52, PT, PT, R52, R4, RZ, P3, !PT ;  /* 0x0000000434347210 */ /* 0x000fe40001ffe4ff */
[----:B----4-:R-:W-:Y:S01]  /*46de0*/  IADD3 R47, P4, PT, R47, R5, RZ ;  /* 0x000000052f2f7210 */ /* 0x010fe20007f9e0ff */
[----:B------:R-:W-:Y:S01]  /*46df0*/  STL [R1+0x1760], R50 ;  /* 0x0017603201007387 */ /* 0x000fe20000100800 */
[----:B-1----:R-:W-:Y:S01]  /*46e00*/  MOV R42, R50 ;  /* 0x00000032002a7202 */ /* 0x002fe20000000f00 */
[----:B------:R-:W-:Y:S02]  /*46e10*/  IMAD.MOV.U32 R43, RZ, RZ, R52 ;  /* 0x000000ffff2b7224 */ /* 0x000fe400078e0034 */
[----:B---3--:R-:W-:Y:S01]  /*46e20*/  IMAD.X R49, R49, 0x1, R4, P4 ;  /* 0x0000000131317824 */ /* 0x008fe200020e0604 */
[----:B------:R1:W-:Y:S04]  /*46e30*/  STL [R1+0x1750], R52 ;  /* 0x0017503401007387 */ /* 0x0003e80000100800 */
[----:B------:R-:W-:Y:S04]  /*46e40*/  STL [R1+0x16f4], R47 ;  /* 0x0016f42f01007387 */ /* 0x000fe80000100800 */
[----:B------:R3:W-:Y:S04]  /*46e50*/  STL [R1+0x16e8], R49 ;  /* 0x0016e83101007387 */ /* 0x0007e80000100800 */
[----:B-1----:R-:W4:Y:S04]  /*46e60*/  LDL.LU R52, [R1+0x1660] ;  /* 0x0016600001347983 */ /* 0x002f280000300800 */
[----:B------:R1:W-:Y:S04]  /*46e70*/  LDGSTS.E [R40+0xb00], desc[UR8][R42.64], P1 ;  /* 0x00b000002a287fae */ /* 0x0003e800089a1008 */
[----:B------:R-:W4:Y:S01]  /*46e80*/  LDL.LU R50, [R1+0x166c] ;  /* 0x00166c0001327983 */ /* 0x000f220000300800 */
[----:B-1----:R-:W-:Y:S01]  /*46e90*/  IMAD.MOV.U32 R43, RZ, RZ, R49 ;  /* 0x000000ffff2b7224 */ /* 0x002fe200078e0031 */
[----:B------:R-:W-:-:S02]  /*46ea0*/  MOV R42, R47 ;  /* 0x0000002f002a7202 */ /* 0x000fc40000000f00 */
[----:B---3--:R-:W3:Y:S04]  /*46eb0*/  LDL.LU R49, [R1+0x1658] ;  /* 0x0016580001317983 */ /* 0x008ee80000300800 */
[----:B------:R-:W3:Y:S01]  /*46ec0*/  LDL.LU R47, [R1+0x1664] ;  /* 0x00166400012f7983 */ /* 0x000ee20000300800 */
[----:B------:R-:W-:-:S04]  /*46ed0*/  SEL R41, RZ, 0x4, !P2 ;  /* 0x00000004ff297807 */ /* 0x000fc80005000000 */
[----:B------:R-:W-:-:S04]  /*46ee0*/  SEL R41, R41, RZ, !P0 ;  /* 0x000000ff29297207 */ /* 0x000fc80004000000 */
[----:B------:R-:W-:-:S13]  /*46ef0*/  ISETP.NE.U32.AND P2, PT, R41, RZ, PT ;  /* 0x000000ff2900720c */ /* 0x000fda0003f45070 */
[----:B------:R1:W-:Y:S01]  /*46f00*/  LDGSTS.E [R40+0x1800], desc[UR8][R42.64], P2 ;  /* 0x018000002a287fae */ /* 0x0003e200091a1008 */
[----:B------:R-:W-:-:S04]  /*46f10*/  IADD3 R51, P1, PT, R51, R5, RZ ;  /* 0x0000000533337210 */ /* 0x000fc80007f3e0ff */
        /* <DEDUP_REMOVED lines=15> */
[----:B------:R-:W3:Y:S01]  /*47010*/  LDL.LU R44, [R1+0x15f4] ;  /* 0x0015f400012c7983 */ /* 0x000ee20000300800 */
[----:B------:R-:W-:Y:S02]  /*47020*/  ISETP.GT.AND P1, PT, R7, 0xa, PT ;  /* 0x0000000a0700780c */ /* 0x000fe40003f24270 */
[----:B--2---:R-:W-:Y:S01]  /*47030*/  IADD3 R56, P3, PT, R56, R5, RZ ;  /* 0x0000000538387210 */ /* 0x004fe20007f7e0ff */
[----:B------:R1:W-:Y:S01]  /*47040*/  LDGSTS.E [R40+0x1a00], desc[UR8][R42.64], P2 ;  /* 0x01a000002a287fae */ /* 0x0003e200091a1008 */
[----:B------:R-:W-:Y:S02]  /*47050*/  SEL R41, RZ, 0x4, !P1 ;  /* 0x00000004ff297807 */ /* 0x000fe40004800000 */
[----:B------:R-:W-:-:S02]  /*47060*/  IADD3.X R57, PT, PT, R57, R4, RZ, P3, !PT ;  /* 0x0000000439397210 */ /* 0x000fc40001ffe4ff */
[----:B------:R-:W-:Y:S01]  /*47070*/  SEL R41, R41, RZ, !P0 ;  /* 0x000000ff29297207 */ /* 0x000fe20004000000 */
[----:B------:R-:W-:Y:S03]  /*47080*/  STL [R1+0x16dc], R56 ;  /* 0x0016dc3801007387 */ /* 0x000fe60000100800 */
[----:B------:R-:W-:Y:S02]  /*47090*/  ISETP.NE.U32.AND P1, PT, R41, RZ, PT ;  /* 0x000000ff2900720c */ /* 0x000fe40003f25070 */
        /* <DEDUP_REMOVED lines=8> */
[----:B-1----:R-:W3:Y:S04]  /*47120*/  LDL.LU R57, [R1+0x15e0] ;  /* 0x0015e00001397983 */ /* 0x002ee80000300800 */
[----:B------:R-:W3:Y:S01]  /*47130*/  LDL.LU R56, [R1+0x15ec] ;  /* 0x0015ec0001387983 */ /* 0x000ee20000300800 */
[----:B--2---:R-:W-:Y:S01]  /*47140*/  IMAD.MOV.U32 R43, RZ, RZ, R55 ;  /* 0x000000ffff2b7224 */ /* 0x004fe200078e0037 */
[----:B------:R-:W-:-:S02]  /*47150*/  MOV R42, R54 ;  /* 0x00000036002a7202 */ /* 0x000fc40000000f00 */
[----:B------:R-:W2:Y:S04]  /*47160*/  LDL.LU R55, [R1+0x15d8] ;  /* 0x0015d80001377983 */ /* 0x000ea80000300800 */
[----:B------:R-:W2:Y:S04]  /*47170*/  LDL.LU R54, [R1+0x15e4] ;  /* 0x0015e40001367983 */ /* 0x000ea80000300800 */
[----:B------:R1:W-:Y:S01]  /*47180*/  LDGSTS.E [R40+0x2800], desc[UR8][R42.64], P1 ;  /* 0x028000002a287fae */ /* 0x0003e200089a1008 */
[----:B----4-:R-:W-:-:S04]  /*47190*/  IADD3 R50, P2, PT, R50, R5, RZ ;  /* 0x0000000532327210 */ /* 0x010fc80007f5e0ff */
        /* <DEDUP_REMOVED lines=15> */
[----:B------:R-:W4:Y:S04]  /*47290*/  LDL.LU R47, [R1+0x1584] ;  /* 0x00158400012f7983 */ /* 0x000f280000300800 */
        /* <DEDUP_REMOVED lines=16> */
[----:B------:R-:W3:Y:S04]  /*473a0*/  LDL.LU R45, [R1+0x1558] ;  /* 0x00155800012d7983 */ /* 0x000ee80000300800 */
[----:B------:R-:W3:Y:S01]  /*473b0*/  LDL.LU R44, [R1+0x1564] ;  /* 0x00156400012c7983 */ /* 0x000ee20000300800 */
[----:B------:R-:W-:-:S04]  /*473c0*/  ISETP.GT.AND P2, PT, R7, 0xe, PT ;  /* 0x0000000e0700780c */ /* 0x000fc80003f44270 */
[----:B------:R-:W-:-:S04]  /*473d0*/  SEL R41, RZ, 0x4, !P2 ;  /* 0x00000004ff297807 */ /* 0x000fc80005000000 */
[----:B------:R-:W-:-:S04]  /*473e0*/  SEL R41, R41, RZ, !P0 ;  /* 0x000000ff29297207 */ /* 0x000fc80004000000 */
[----:B------:R-:W-:Y:S02]  /*473f0*/  ISETP.NE.U32.AND P2, PT, R41, RZ, PT ;  /* 0x000000ff2900720c */ /* 0x000fe40003f45070 */
[-C--:B------:R-:W-:Y:S02]  /*47400*/  IADD3 R56, P1, PT, R56, R5.reuse, RZ ;  /* 0x0000000538387210 */ /* 0x080fe40007f3e0ff */
[----:B--2---:R-:W-:Y:S02]  /*47410*/  IADD3 R54, P3, PT, R54, R5, RZ ;  /* 0x0000000536367210 */ /* 0x004fe40007f7e0ff */
[----:B------:R-:W-:Y:S01]  /*47420*/  IADD3.X R57, PT, PT, R57, R4, RZ, P1, !PT ;  /* 0x0000000439397210 */ /* 0x000fe20000ffe4ff */
[----:B------:R-:W-:Y:S02]  /*47430*/  STL [R1+0x15ec], R56 ;  /* 0x0015ec3801007387 */ /* 0x000fe40000100800 */
[----:B------:R-:W-:Y:S02]  /*47440*/  IMAD.X R55, R55, 0x1, R4, P3 ;  /* 0x0000000137377824 */ /* 0x000fe400018e0604 */
[----:B------:R1:W-:Y:S04]  /*47450*/  STL [R1+0x15e0], R57 ;  /* 0x0015e03901007387 */ /* 0x0003e80000100800 */
[----:B------:R2:W-:Y:S04]  /*47460*/  LDGSTS.E [R40+0x3800], desc[UR8][R42.64], P2 ;  /* 0x038000002a287fae */ /* 0x0005e800091a1008 */
[----:B------:R-:W-:Y:S04]  /*47470*/  STL [R1+0x15e4], R54 ;  /* 0x0015e43601007387 */ /* 0x000fe80000100800 */
[----:B------:R2:W-:Y:S02]  /*47480*/  STL [R1+0x15d8], R55 ;  /* 0x0015d83701007387 */ /* 0x0005e40000100800 */
[----:B--2---:R-:W-:Y:S01]  /*47490*/  MOV R42, R56 ;  /* 0x00000038002a7202 */ /* 0x004fe20000000f00 */
[----:B------:R-:W-:-:S02]  /*474a0*/  IMAD.MOV.U32 R43, RZ, RZ, R57 ;  /* 0x000000ffff2b7224 */ /* 0x000fc400078e0039 */
[----:B-1----:R-:W2:Y:S04]  /*474b0*/  LDL.LU R57, [R1+0x1550] ;  /* 0x0015500001397983 */ /* 0x002ea80000300800 */
[----:B------:R1:W-:Y:S04]  /*474c0*/  LDGSTS.E [R40+0x3900], desc[UR8][R42.64], P2 ;  /* 0x039000002a287fae */ /* 0x0003e800091a1008 */
[----:B------:R-:W2:Y:S01]  /*474d0*/  LDL.LU R56, [R1+0x155c] ;  /* 0x00155c0001387983 */ /* 0x000ea20000300800 */
[----:B-1----:R-:W-:Y:S01]  /*474e0*/  IMAD.MOV.U32 R43, RZ, RZ, R55 ;  /* 0x000000ffff2b7224 */ /* 0x002fe200078e0037 */
        /* <DEDUP_REMOVED lines=17> */
[----:B------:R-:W-:Y:S01]  /*47600*/  ISETP.GT.AND P1, PT, R7, 0x12, PT ;  /* 0x000000120700780c */ /* 0x000fe20003f24270 */
[----:B-1----:R-:W-:Y:S01]  /*47610*/  IMAD.MOV.U32 R43, RZ, RZ, R49 ;  /* 0x000000ffff2b7224 */ /* 0x002fe200078e0031 */
[----:B------:R-:W-:Y:S01]  /*47620*/  MOV R42, R47 ;  /* 0x0000002f002a7202 */ /* 0x000fe20000000f00 */
[----:B---3--:R-:W3:Y:S04]  /*47630*/  LDL.LU R49, [R1+0x14d8] ;  /* 0x0014d80001317983 */ /* 0x008ee80000300800 */
        /* <DEDUP_REMOVED lines=22> */
[----:B------:R-:W-:-:S03]  /*477a0*/  ISETP.GT.AND P2, PT, R7, 0x16, PT ;  /* 0x000000160700780c */ /* 0x000fc60003f44270 */
[----:B------:R1:W-:Y:S01]  /*477b0*/  LDGSTS.E [R40+0x4a00], desc[UR8][R42.64], P1 ;  /* 0x04a000002a287fae */ /* 0x0003e200089a1008 */
[----:B------:R-:W-:-:S04]  /*477c0*/  SEL R41, RZ, 0x4, !P2 ;  /* 0x00000004ff297807 */ /* 0x000fc80005000000 */
[----:B------:R-:W-:Y:S02]  /*477d0*/  SEL R41, R41, RZ, !P0 ;  /* 0x000000ff29297207 */ /* 0x000fe40004000000 */
[----:B--2---:R-:W-:-:S04]  /*477e0*/  IADD3 R56, P3, PT, R56, R5, RZ ;  /* 0x0000000538387210 */ /* 0x004fc80007f7e0ff */
[----:B------:R-:W-:Y:S01]  /*477f0*/  IADD3.X R57, PT, PT, R57, R4, RZ, P3, !PT ;  /* 0x0000000439397210 */ /* 0x000fe20001ffe4ff */
[----:B------:R-:W-:Y:S01]  /*47800*/  STL [R1+0x155c], R56 ;  /* 0x00155c3801007387 */ /* 0x000fe20000100800 */
[----:B-1----:R-:W-:Y:S02]  /*47810*/  MOV R42, R56 ;  /* 0x00000038002a7202 */ /* 0x002fe40000000f00 */
[----:B------:R-:W-:Y:S01]  /*47820*/  IADD3 R54, P4, PT, R54, R5, RZ ;  /* 0x0000000536367210 */ /* 0x000fe20007f9e0ff */
[----:B------:R-:W-:Y:S01]  /*47830*/  IMAD.MOV.U32 R43, RZ, RZ, R57 ;  /* 0x000000ffff2b7224 */ /* 0x000fe200078e0039 */
[----:B------:R-:W-:-:S03]  /*47840*/  ISETP.NE.U32.AND P2, PT, R41, RZ, PT ;  /* 0x000000ff2900720c */ /* 0x000fc60003f45070 */
        /* <DEDUP_REMOVED lines=51> */
[----:B------:R-:W-:-:S04]  /*47b80*/  IADD3 R56, P2, PT, R56, R5, RZ ;  /* 0x0000000538387210 */ /* 0x000fc80007f5e0ff */
[----:B------:R-:W-:Y:S02]  /*47b90*/  IADD3.X R57, PT, PT, R57, R4, RZ, P2, !PT ;  /* 0x0000000439397210 */ /* 0x000fe400017fe4ff */
[----:B--2---:R-:W-:-:S05]  /*47ba0*/  IADD3 R54, P3, PT, R54, R5, RZ ;  /* 0x0000000536367210 */ /* 0x004fca0007f7e0ff */
        /* <DEDUP_REMOVED lines=117> */
[----:B------:R-:W-:-:S11]  /*48300*/  IADD3 R56, P1, PT, R56, R5, RZ ;  /* 0x0000000538387210 */ /* 0x000fd60007f3e0ff */
[----:B------:R1:W-:Y:S01]  /*48310*/  LDGSTS.E [R40+0x9800], desc[UR8][R42.64], P2 ;  /* 0x098000002a287fae */ /* 0x0003e200091a1008 */
[----:B------:R-:W-:Y:S02]  /*48320*/  IADD3.X R57, PT, PT, R57, R4, RZ, P1, !PT ;  /* 0x0000000439397210 */ /* 0x000fe40000ffe4ff */
[----:B--2---:R-:W-:Y:S01]  /*48330*/  IADD3 R54, P3, PT, R54, R5, RZ ;  /* 0x0000000536367210 */ /* 0x004fe20007f7e0ff */
[----:B------:R-:W-:Y:S04]  /*48340*/  STL [R1+0x1320], R56 ;  /* 0x0013203801007387 */ /* 0x000fe80000100800 */
[----:B------:R-:W-:Y:S01]  /*48350*/  IMAD.X R55, R55, 0x1, R4, P3 ;  /* 0x0000000137377824 */ /* 0x000fe200018e0604 */
[----:B-1----:R-:W-:Y:S01]  /*48360*/  MOV R42, R56 ;  /* 0x00000038002a7202 */ /* 0x002fe20000000f00 */
[----:B------:R-:W-:Y:S01]  /*48370*/  IMAD.MOV.U32 R43, RZ, RZ, R57 ;  /* 0x000000ffff2b7224 */ /* 0x000fe200078e0039 */
        /* <DEDUP_REMOVED lines=8> */
[----:B--2---:R-:W2:Y:S04]  /*48400*/  LDL.LU R55, [R1+0x1214] ;  /* 0x0012140001377983 */ /* 0x004ea80000300800 */
        /* <DEDUP_REMOVED lines=46> */
[----:B------:R-:W-:-:S04]  /*486f0*/  IADD3 R56, P3, PT, R56, R5, RZ ;  /* 0x0000000538387210 */ /* 0x000fc80007f7e0ff */
[----:B------:R-:W-:Y:S01]  /*48700*/  IADD3.X R57, PT, PT, R57, R4, RZ, P3, !PT ;  /* 0x0000000439397210 */ /* 0x000fe20001ffe4ff */
[----:B------:R-:W-:Y:S01]  /*48710*/  STL [R1+0x12b0], R56 ;  /* 0x0012b03801007387 */ /* 0x000fe20000100800 */
[----:B-1----:R-:W-:Y:S02]  /*48720*/  MOV R42, R56 ;  /* 0x00000038002a7202 */ /* 0x002fe40000000f00 */
[----:B--2---:R-:W-:Y:S01]  /*48730*/  IADD3 R54, P4, PT, R54, R5, RZ ;  /* 0x0000000536367210 */ /* 0x004fe20007f9e0ff */
        /* <DEDUP_REMOVED lines=658> */
[----:B------:R2:W-:Y:S01]  /*4b060*/  STL [R1+0xb80], R57 ;  /* 0x000b803901007387 */ /* 0x0005e20000100800 */
[----:B-1----:R-:W-:Y:S01]  /*4b070*/  IMAD.MOV.U32 R43, RZ, RZ, R57 ;  /* 0x000000ffff2b7224 */ /* 0x002fe200078e0039 */
[----:B------:R-:W-:-:S02]  /*4b080*/  MOV R42, R56 ;  /* 0x00000038002a7202 */ /* 0x000fc40000000f00 */
[----:B------:R-:W-:Y:S04]  /*4b090*/  STL [R1+0xb8c], R54 ;  /* 0x000b8c3601007387 */ /* 0x000fe80000100800 */
[----:B------:R1:W-:Y:S04]  /*4b0a0*/  STL [R1+0xb88], R55 ;  /* 0x000b883701007387 */ /* 0x0003e80000100800 */
[----:B--2---:R-:W2:Y:S04]  /*4b0b0*/  LDL.LU R57, [R1+0xc10] ;  /* 0x000c100001397983 */ /* 0x004ea80000300800 */
[----:B------:R-:W2:Y:S04]  /*4b0c0*/  LDL.LU R56, [R1+0xc14] ;  /* 0x000c140001387983 */ /* 0x000ea80000300800 */
[----:B------:R1:W-:Y:S02]  /*4b0d0*/  LDGSTS.E [R40+0x1b900], desc[UR8][R42.64], P2 ;  /* 0x1b9000002a287fae */ /* 0x0003e400091a1008 */
[----:B-1----:R-:W-:Y:S01]  /*4b0e0*/  MOV R42, R54 ;  /* 0x00000036002a7202 */ /* 0x002fe20000000f00 */
[----:B------:R-:W-:-:S02]  /*4b0f0*/  IMAD.MOV.U32 R43, RZ, RZ, R55 ;  /* 0x000000ffff2b7224 */ /* 0x000fc400078e0037 */
[----:B------:R-:W2:Y:S04]  /*4b100*/  LDL.LU R55, [R1+0xc78] ;  /* 0x000c780001377983 */ /* 0x000ea80000300800 */
[----:B------:R-:W2:Y:S01]  /*4b110*/  LDL.LU R54, [R1+0xc7c] ;  /* 0x000c7c0001367983 */ /* 0x000ea20000300800 */
[----:B------:R-:W-:-:S03]  /*4b120*/  IADD3 R50, P3, PT, R50, R5, RZ ;  /* 0x0000000532327210 */ /* 0x000fc60007f7e0ff */
[----:B------:R1:W-:Y:S01]  /*4b130*/  LDGSTS.E [R40+0x1ba00], desc[UR8][R42.64], P2 ;  /* 0x1ba000002a287fae */ /* 0x0003e200091a1008 */
[----:B------:R-:W-:Y:S02]  /*4b140*/  IADD3.X R52, PT, PT, R52, R4, RZ, P3, !PT ;  /* 0x0000000434347210 */ /* 0x000fe40001ffe4ff */
[----:B----4-:R-:W-:Y:S01]  /*4b150*/  IADD3 R47, P4, PT, R47, R5, RZ ;  /* 0x000000052f2f7210 */ /* 0x010fe20007f9e0ff */
[----:B------:R-:W-:Y:S04]  /*4b160*/  STL [R1+0xb94], R50 ;  /* 0x000b943201007387 */ /* 0x000fe80000100800 */
[----:B---3--:R-:W-:Y:S01]  /*4b170*/  IMAD.X R49, R49, 0x1, R4, P4 ;  /* 0x0000000131317824 */ /* 0x008fe200020e0604 */
[----:B------:R3:W-:Y:S01]  /*4b180*/  STL [R1+0xb90], R52 ;  /* 0x000b903401007387 */ /* 0x0007e20000100800 */
[----:B-1----:R-:W-:Y:S01]  /*4b190*/  MOV R42, R50 ;  /* 0x00000032002a7202 */ /* 0x002fe20000000f00 */
[----:B------:R-:W-:-:S02]  /*4b1a0*/  IMAD.MOV.U32 R43, RZ, RZ, R52 ;  /* 0x000000ffff2b7224 */ /* 0x000fc400078e0034 */
[----:B------:R-:W-:Y:S04]  /*4b1b0*/  STL [R1+0xbfc], R47 ;  /* 0x000bfc2f01007387 */ /* 0x000fe80000100800 */
[----:B------:R1:W-:Y:S04]  /*4b1c0*/  STL [R1+0xbf8], R49 ;  /* 0x000bf83101007387 */ /* 0x0003e80000100800 */
[----:B---3--:R-:W3:Y:S04]  /*4b1d0*/  LDL.LU R52, [R1+0xc80] ;  /* 0x000c800001347983 */ /* 0x008ee80000300800 */
[----:B------:R-:W4:Y:S04]  /*4b1e0*/  LDL.LU R50, [R1+0xc84] ;  /* 0x000c840001327983 */ /* 0x000f280000300800 */
[----:B------:R1:W-:Y:S01]  /*4b1f0*/  LDGSTS.E [R40+0x1bb00], desc[UR8][R42.64], P2 ;  /* 0x1bb000002a287fae */ /* 0x0003e200091a1008 */
        /* <DEDUP_REMOVED lines=36> */
[----:B------:R1:W-:Y:S01]  /*4b440*/  LDGSTS.E [R40+0x1cb00], desc[UR8][R42.64], P1 ;  /* 0x1cb000002a287fae */ /* 0x0003e200089a1008 */
[----:B------:R-:W-:-:S03]  /*4b450*/  IADD3 R54, P4, PT, R54, R5, RZ ;  /* 0x0000000536367210 */ /* 0x000fc60007f9e0ff */
[----:B------:R2:W-:Y:S02]  /*4b460*/  STL [R1+0xc10], R57 ;  /* 0x000c103901007387 */ /* 0x0005e40000100800 */
[----:B------:R-:W-:Y:S02]  /*4b470*/  IMAD.X R55, R55, 0x1, R4, P4 ;  /* 0x0000000137377824 */ /* 0x000fe400020e0604 */
[----:B------:R-:W-:Y:S01]  /*4b480*/  STL [R1+0xc7c], R54 ;  /* 0x000c7c3601007387 */ /* 0x000fe20000100800 */
[----:B-1----:R-:W-:Y:S01]  /*4b490*/  MOV R42, R54 ;  /* 0x00000036002a7202 */ /* 0x002fe20000000f00 */
[----:B------:R-:W-:Y:S02]  /*4b4a0*/  IMAD.MOV.U32 R43, RZ, RZ, R55 ;  /* 0x000000ffff2b7224 */ /* 0x000fe400078e0037 */
[----:B------:R-:W-:Y:S04]  /*4b4b0*/  STL [R1+0xc78], R55 ;  /* 0x000c783701007387 */ /* 0x000fe80000100800 */
[----:B------:R-:W3:Y:S04]  /*4b4c0*/  LDL.LU R59, [R1+0xd00] ;  /* 0x000d0000013b7983 */ /* 0x000ee80000300800 */
[----:B------:R-:W3:Y:S04]  /*4b4d0*/  LDL.LU R58, [R1+0xd04] ;  /* 0x000d0400013a7983 */ /* 0x000ee80000300800 */
[----:B------:R1:W-:Y:S04]  /*4b4e0*/  LDGSTS.E [R40+0x1d800], desc[UR8][R42.64], P2 ;  /* 0x1d8000002a287fae */ /* 0x0003e800091a1008 */
[----:B--2---:R-:W2:Y:S04]  /*4b4f0*/  LDL.LU R57, [R1+0xd08] ;  /* 0x000d080001397983 */ /* 0x004ea80000300800 */
[----:B------:R-:W2:Y:S01]  /*4b500*/  LDL.LU R56, [R1+0xd0c] ;  /* 0x000d0c0001387983 */ /* 0x000ea20000300800 */
[----:B----4-:R-:W-:-:S04]  /*4b510*/  IADD3 R50, P1, PT, R50, R5, RZ ;  /* 0x0000000532327210 */ /* 0x010fc80007f3e0ff */
[----:B---3--:R-:W-:Y:S02]  /*4b520*/  IADD3.X R52, PT, PT, R52, R4, RZ, P1, !PT ;  /* 0x0000000434347210 */ /* 0x008fe40000ffe4ff */
[----:B-1----:R-:W-:Y:S01]  /*4b530*/  MOV R42, R50 ;  /* 0x00000032002a7202 */ /* 0x002fe20000000f00 */
[----:B------:R1:W-:Y:S02]  /*4b540*/  STL [R1+0xc84], R50 ;  /* 0x000c843201007387 */ /* 0x0003e40000100800 */
[----:B------:R-:W-:Y:S02]  /*4b550*/  IMAD.MOV.U32 R43, RZ, RZ, R52 ;  /* 0x000000ffff2b7224 */ /* 0x000fe400078e0034 */
[----:B------:R-:W-:Y:S04]  /*4b560*/  STL [R1+0xc80], R52 ;  /* 0x000c803401007387 */ /* 0x000fe80000100800 */
[----:B------:R3:W-:Y:S01]  /*4b570*/  LDGSTS.E [R40+0x1d900], desc[UR8][R42.64], P2 ;  /* 0x1d9000002a287fae */ /* 0x0007e200091a1008 */
[----:B------:R-:W-:-:S05]  /*4b580*/  IADD3 R47, P3, PT, R47, R5, RZ ;  /* 0x000000052f2f7210 */ /* 0x000fca0007f7e0ff */
[----:B------:R-:W-:Y:S01]  /*4b590*/  IMAD.X R49, R49, 0x1, R4, P3 ;  /* 0x0000000131317824 */ /* 0x000fe200018e0604 */
[----:B------:R-:W-:Y:S03]  /*4b5a0*/  STL [R1+0xc8c], R47 ;  /* 0x000c8c2f01007387 */ /* 0x000fe60000100800 */
[----:B---3--:R-:W-:Y:S01]  /*4b5b0*/  IMAD.MOV.U32 R43, RZ, RZ, R49 ;  /* 0x000000ffff2b7224 */ /* 0x008fe200078e0031 */
[----:B------:R3:W-:Y:S04]  /*4b5c0*/  STL [R1+0xc88], R49 ;  /* 0x000c883101007387 */ /* 0x0007e80000100800 */
[----:B-1----:R-:W4:Y:S04]  /*4b5d0*/  LDL.LU R50, [R1+0xd10] ;  /* 0x000d100001327983 */ /* 0x002f280000300800 */
[----:B---3--:R-:W3:Y:S04]  /*4b5e0*/  LDL.LU R49, [R1+0xd14] ;  /* 0x000d140001317983 */ /* 0x008ee80000300800 */
[----:B------:R-:W4:Y:S04]  /*4b5f0*/  LDL.LU R55, [R1+0xd78] ;  /* 0x000d780001377983 */ /* 0x000f280000300800 */
[----:B------:R-:W4:Y:S01]  /*4b600*/  LDL.LU R54, [R1+0xd7c] ;  /* 0x000d7c0001367983 */ /* 0x000f220000300800 */
[----:B------:R-:W-:-:S03]  /*4b610*/  MOV R42, R47 ;  /* 0x0000002f002a7202 */ /* 0x000fc60000000f00 */
[----:B------:R-:W4:Y:S04]  /*4b620*/  LDL.LU R52, [R1+0xd80] ;  /* 0x000d800001347983 */ /* 0x000f280000300800 */
        /* <DEDUP_REMOVED lines=17> */
[----:B------:R-:W4:Y:S04]  /*4b740*/  LDL.LU R45, [R1+0xd90] ;  /* 0x000d9000012d7983 */ /* 0x000f280000300800 */
[----:B------:R-:W4:Y:S01]  /*4b750*/  LDL.LU R44, [R1+0xd94] ;  /* 0x000d9400012c7983 */ /* 0x000f220000300800 */
[----:B------:R-:W-:-:S04]  /*4b760*/  ISETP.GT.AND P1, PT, R7, 0x7a, PT ;  /* 0x0000007a0700780c */ /* 0x000fc80003f24270 */
[----:B------:R-:W-:-:S04]  /*4b770*/  SEL R41, RZ, 0x4, !P1 ;  /* 0x00000004ff297807 */ /* 0x000fc80004800000 */
[----:B------:R-:W-:-:S04]  /*4b780*/  SEL R41, R41, RZ, !P0 ;  /* 0x000000ff29297207 */ /* 0x000fc80004000000 */
[----:B------:R-:W-:-:S13]  /*4b790*/  ISETP.NE.U32.AND P1, PT, R41, RZ, PT ;  /* 0x000000ff2900720c */ /* 0x000fda0003f25070 */
[----:B------:R1:W-:Y:S01]  /*4b7a0*/  LDGSTS.E [R40+0x1e800], desc[UR8][R42.64], P1 ;  /* 0x1e8000002a287fae */ /* 0x0003e200089a1008 */
[----:B------:R-:W-:-:S04]  /*4b7b0*/  IADD3 R58, P2, PT, R58, R5, RZ ;  /* 0x000000053a3a7210 */ /* 0x000fc80007f5e0ff */
[----:B------:R-:W-:Y:S02]  /*4b7c0*/  IADD3.X R59, PT, PT, R59, R4, RZ, P2, !PT ;  /* 0x000000043b3b7210 */ /* 0x000fe400017fe4ff */
[----:B--2---:R-:W-:-:S03]  /*4b7d0*/  IADD3 R56, P3, PT, R56, R5, RZ ;  /* 0x0000000538387210 */ /* 0x004fc60007f7e0ff */
[----:B-1----:R-:W-:Y:S01]  /*4b7e0*/  IMAD.MOV.U32 R43, RZ, RZ, R59 ;  /* 0x000000ffff2b7224 */ /* 0x002fe200078e003b */
[----:B------:R-:W-:Y:S01]  /*4b7f0*/  MOV R42, R58 ;  /* 0x0000003a002a7202 */ /* 0x000fe20000000f00 */
[----:B------:R-:W-:-:S04]  /*4b800*/  IMAD.X R57, R57, 0x1, R4, P3 ;  /* 0x0000000139397824 */ /* 0x000fc800018e0604 */
[----:B------:R1:W-:Y:S04]  /*4b810*/  LDGSTS.E [R40+0x1e900], desc[UR8][R42.64], P1 ;  /* 0x1e9000002a287fae */ /* 0x0003e800089a1008 */
[----:B------:R-:W-:Y:S01]  /*4b820*/  STL [R1+0xd04], R58 ;  /* 0x000d043a01007387 */ /* 0x000fe20000100800 */
[----:B------:R-:W-:-:S03]  /*4b830*/  ISETP.GT.AND P2, PT, R7, 0x7e, PT ;  /* 0x0000007e0700780c */ /* 0x000fc60003f44270 */
[----:B------:R-:W-:Y:S01]  /*4b840*/  STL [R1+0xd00], R59 ;  /* 0x000d003b01007387 */ /* 0x000fe20000100800 */
[----:B-1----:R-:W-:Y:S01]  /*4b850*/  MOV R42, R56 ;  /* 0x00000038002a7202 */ /* 0x002fe20000000f00 */
[----:B------:R-:W-:Y:S02]  /*4b860*/  IMAD.MOV.U32 R43, RZ, RZ, R57 ;  /* 0x000000ffff2b7224 */ /* 0x000fe400078e0039 */
[----:B------:R-:W-:Y:S04]  /*4b870*/  STL [R1+0xd0c], R56 ;  /* 0x000d0c3801007387 */ /* 0x000fe80000100800 */
[----:B------:R-:W-:Y:S04]  /*4b880*/  STL [R1+0xd08], R57 ;  /* 0x000d083901007387 */ /* 0x000fe80000100800 */
[----:B------:R1:W-:Y:S01]  /*4b890*/  LDGSTS.E [R40+0x1ea00], desc[UR8][R42.64], P1 ;  /* 0x1ea000002a287fae */ /* 0x0003e200089a1008 */
[----:B------:R-:W-:-:S02]  /*4b8a0*/  SEL R41, RZ, 0x4, !P2 ;  /* 0x00000004ff297807 */ /* 0x000fc40005000000 */
[----:B---3--:R-:W-:-:S04]  /*4b8b0*/  IADD3 R49, P3, PT, R49, R5, RZ ;  /* 0x0000000531317210 */ /* 0x008fc80007f7e0ff */
[----:B----4-:R-:W-:Y:S01]  /*4b8c0*/  IADD3.X R50, PT, PT, R50, R4, RZ, P3, !PT ;  /* 0x0000000432327210 */ /* 0x010fe20001ffe4ff */
[----:B------:R-:W-:Y:S01]  /*4b8d0*/  STL [R1+0xd14], R49 ;  /* 0x000d143101007387 */ /* 0x000fe20000100800 */
[----:B-1----:R-:W-:Y:S02]  /*4b8e0*/  IMAD.MOV.U32 R42, RZ, RZ, R49 ;  /* 0x000000ffff2a7224 */ /* 0x002fe400078e0031 */
[----:B------:R-:W-:Y:S01]  /*4b8f0*/  MOV R43, R50 ;  /* 0x00000032002b7202 */ /* 0x000fe20000000f00 */
[----:B------:R1:W-:Y:S01]  /*4b900*/  STL [R1+0xd10], R50 ;  /* 0x000d103201007387 */ /* 0x0003e20000100800 */
[----:B------:R-:W-:-:S03]  /*4b910*/  SEL R41, R41, RZ, !P0 ;  /* 0x000000ff29297207 */ /* 0x000fc60004000000 */
[----:B------:R2:W-:Y:S04]  /*4b920*/  LDGSTS.E [R40+0x1eb00], desc[UR8][R42.64], P1 ;  /* 0x1eb000002a287fae */ /* 0x0005e800089a1008 */
[----:B-1----:R-:W3:Y:S04]  /*4b930*/  LDL.LU R50, [R1+0x1748] ;  /* 0x0017480001327983 */ /* 0x002ee80000300800 */
[----:B------:R-:W4:Y:S01]  /*4b940*/  LDL.LU R49, [R1+0x1754] ;  /* 0x0017540001317983 */ /* 0x000f220000300800 */
[----:B------:R-:W-:Y:S02]  /*4b950*/  IADD3 R54, P1, PT, R54, R5, RZ ;  /* 0x0000000536367210 */ /* 0x000fe40007f3e0ff */
[----:B------:R-:W-:-:S02]  /*4b960*/  ISETP.NE.U32.AND P2, PT, R41, RZ, PT ;  /* 0x000000ff2900720c */ /* 0x000fc40003f45070 */
[----:B------:R-:W-:Y:S01]  /*4b970*/  IADD3 R47, P3, PT, R47, R5, RZ ;  /* 0x000000052f2f7210 */ /* 0x000fe20007f7e0ff */
[----:B------:R-:W-:Y:S02]  /*4b980*/  IMAD.X R55, R55, 0x1, R4, P1 ;  /* 0x0000000137377824 */ /* 0x000fe400008e0604 */
[----:B--2---:R-:W-:Y:S01]  /*4b990*/  IMAD.MOV.U32 R42, RZ, RZ, R54 ;  /* 0x000000ffff2a7224 */ /* 0x004fe200078e0036 */
[----:B------:R-:W-:Y:S02]  /*4b9a0*/  IADD3.X R52, PT, PT, R52, R4, RZ, P3, !PT ;  /* 0x0000000434347210 */ /* 0x000fe40001ffe4ff */
[----:B------:R-:W-:Y:S01]  /*4b9b0*/  MOV R43, R55 ;  /* 0x00000037002b7202 */ /* 0x000fe20000000f00 */
[----:B------:R-:W-:Y:S04]  /*4b9c0*/  STL [R1+0xd7c], R54 ;  /* 0x000d7c3601007387 */ /* 0x000fe80000100800 */
[----:B------:R-:W-:Y:S04]  /*4b9d0*/  STL [R1+0xd78], R55 ;  /* 0x000d783701007387 */ /* 0x000fe80000100800 */
[----:B------:R-:W-:Y:S04]  /*4b9e0*/  STL [R1+0xd84], R47 ;  /* 0x000d842f01007387 */ /* 0x000fe80000100800 */
[----:B------:R1:W-:Y:S04]  /*4b9f0*/  LDGSTS.E [R40+0x1f800], desc[UR8][R42.64], P2 ;  /* 0x1f8000002a287fae */ /* 0x0003e800091a1008 */
[----:B------:R2:W-:Y:S04]  /*4ba00*/  STL [R1+0xd80], R52 ;  /* 0x000d803401007387 */ /* 0x0005e80000100800 */
[----:B------:R-:W3:Y:S01]  /*4ba10*/  LDL.LU R58, [R1+0x1740] ;  /* 0x00174000013a7983 */ /* 0x000ee20000300800 */
[----:B-1----:R-:W-:Y:S01]  /*4ba20*/  MOV R43, R52 ;  /* 0x00000034002b7202 */ /* 0x002fe20000000f00 */
[----:B------:R-:W-:-:S02]  /*4ba30*/  IMAD.MOV.U32 R42, RZ, RZ, R47 ;  /* 0x000000ffff2a7224 */ /* 0x000fc400078e002f */
[----:B--2---:R-:W2:Y:S04]  /*4ba40*/  LDL.LU R52, [R1+0x174c] ;  /* 0x00174c0001347983 */ /* 0x004ea80000300800 */
[----:B------:R-:W2:Y:S04]  /*4ba50*/  LDL.LU R47, [R1+0x1738] ;  /* 0x00173800012f7983 */ /* 0x000ea80000300800 */
[----:B------:R-:W2:Y:S04]  /*4ba60*/  LDL.LU R41, [R1+0x1744] ;  /* 0x0017440001297983 */ /* 0x000ea80000300800 */
[----:B------:R1:W-:Y:S01]  /*4ba70*/  LDGSTS.E [R40+0x1f900], desc[UR8][R42.64], P2 ;  /* 0x1f9000002a287fae */ /* 0x0003e200091a1008 */
[----:B------:R-:W-:-:S05]  /*4ba80*/  IADD3 R51, P1, PT, R51, R5, RZ ;  /* 0x0000000533337210 */ /* 0x000fca0007f3e0ff */
[----:B------:R-:W-:Y:S01]  /*4ba90*/  IMAD.X R53, R53, 0x1, R4, P1 ;  /* 0x0000000135357824 */ /* 0x000fe200008e0604 */
[----:B------:R-:W-:Y:S01]  /*4baa0*/  STL [R1+0xd8c], R51 ;  /* 0x000d8c3301007387 */ /* 0x000fe20000100800 */
[----:B------:R-:W-:-:S03]  /*4bab0*/  IADD3 R44, P3, PT, R44, R5, RZ ;  /* 0x000000052c2c7210 */ /* 0x000fc60007f7e0ff */
[----:B------:R-:W-:Y:S01]  /*4bac0*/  STL [R1+0xd88], R53 ;  /* 0x000d883501007387 */ /* 0x000fe20000100800 */
[----:B------:R-:W-:-:S03]  /*4bad0*/  IADD3.X R45, PT, PT, R45, R4, RZ, P3, !PT ;  /* 0x000000042d2d7210 */ /* 0x000fc60001ffe4ff */
[----:B------:R1:W-:Y:S04]  /*4bae0*/  STL [R1+0xd94], R44 ;  /* 0x000d942c01007387 */ /* 0x0003e80000100800 */
[----:B------:R1:W-:Y:S04]  /*4baf0*/  STL [R1+0xd90], R45 ;  /* 0x000d902d01007387 */ /* 0x0003e80000100800 */
[----:B------:R-:W2:Y:S04]  /*4bb00*/  LDL.LU R57, [R1+0x1710] ;  /* 0x0017100001397983 */ /* 0x000ea80000300800 */
[----:B------:R-:W2:Y:S04]  /*4bb10*/  LDL.LU R56, [R1+0x173c] ;  /* 0x00173c0001387983 */ /* 0x000ea80000300800 */
[----:B------:R-:W2:Y:S04]  /*4bb20*/  LDL.LU R55, [R1+0x16c8] ;  /* 0x0016c80001377983 */ /* 0x000ea80000300800 */
[----:B------:R-:W2:Y:S01]  /*4bb30*/  LDL.LU R54, [R1+0x16d4] ;  /* 0x0016d40001367983 */ /* 0x000ea20000300800 */
[----:B-1----:R-:W-:Y:S01]  /*4bb40*/  IMAD.MOV.U32 R42, RZ, RZ, R51 ;  /* 0x000000ffff2a7224 */ /* 0x002fe200078e0033 */
[----:B------:R-:W-:-:S05]  /*4bb50*/  MOV R43, R53 ;  /* 0x00000035002b7202 */ /* 0x000fca0000000f00 */
[----:B------:R1:W-:Y:S02]  /*4bb60*/  LDGSTS.E [R40+0x1fa00], desc[UR8][R42.64], P2 ;  /* 0x1fa000002a287fae */ /* 0x0003e400091a1008 */
[----:B-1----:R-:W-:Y:S01]  /*4bb70*/  IMAD.MOV.U32 R42, RZ, RZ, R44 ;  /* 0x000000ffff2a7224 */ /* 0x002fe200078e002c */
[----:B------:R-:W-:-:S05]  /*4bb80*/  MOV R43, R45 ;  /* 0x0000002d002b7202 */ /* 0x000fca0000000f00 */
[----:B------:R1:W-:Y:S01]  /*4bb90*/  LDGSTS.E [R40+0x1fb00], desc[UR8][R42.64], P2 ;  /* 0x1fb000002a287fae */ /* 0x0003e200091a1008 */
[----:B------:R-:W-:Y:S01]  /*4bba0*/  ISETP.GT.AND P1, PT, R7, 0x3, PT ;  /* 0x000000030700780c */ /* 0x000fe20003f24270 */
[----:B------:R-:W-:-:S03]  /*4bbb0*/  IMAD.SHL.U32 R44, R46, 0x4, RZ ;  /* 0x000000042e2c7824 */ /* 0x000fc600078e00ff */
[----:B-1----:R-:W-:-:S04]  /*4bbc0*/  SEL R40, RZ, 0x4, !P1 ;  /* 0x00000004ff287807 */ /* 0x002fc80004800000 */
[----:B------:R-:W-:-:S04]  /*4bbd0*/  SEL R40, R40, RZ, !P0 ;  /* 0x000000ff28287207 */ /* 0x000fc80004000000 */
[----:B------:R-:W-:Y:S02]  /*4bbe0*/  ISETP.NE.U32.AND P1, PT, R40, RZ, PT ;  /* 0x000000ff2800720c */ /* 0x000fe40003f25070 */
[----:B------:R-:W-:-:S05]  /*4bbf0*/  LOP3.LUT R45, R44, 0x60, RZ, 0x3c, !PT ;  /* 0x000000602c2d7812 */ /* 0x000fca00078e3cff */
[----:B------:R-:W-:Y:S01]  /*4bc00*/  VIADD R40, R45, UR7 ;  /* 0x000000072d287c36 */ /* 0x000fe20008000000 */
[----:B----4-:R-:W-:-:S04]  /*4bc10*/  IADD3 R49, P2, PT, R49, R5, RZ ;  /* 0x0000000531317210 */ /* 0x010fc80007f5e0ff */
[----:B---3--:R-:W-:Y:S01]  /*4bc20*/  IADD3.X R50, PT, PT, R50, R4, RZ, P2, !PT ;  /* 0x0000000432327210 */ /* 0x008fe200017fe4ff */
[----:B------:R-:W-:Y:S01]  /*4bc30*/  STL [R1+0x1754], R49 ;  /* 0x0017543101007387 */ /* 0x000fe20000100800 */
[----:B------:R-:W-:-:S03]  /*4bc40*/  MOV R42, R49 ;  /* 0x00000031002a7202 */ /* 0x000fc60000000f00 */
[----:B------:R1:W-:Y:S01]  /*4bc50*/  STL [R1+0x1748], R50 ;  /* 0x0017483201007387 */ /* 0x0003e20000100800 */
[----:B------:R-:W-:-:S03]  /*4bc60*/  IMAD.MOV.U32 R43, RZ, RZ, R50 ;  /* 0x000000ffff2b7224 */ /* 0x000fc600078e0032 */
[----:B------:R-:W3:Y:S04]  /*4bc70*/  LDL.LU R53, [R1+0x16c0] ;  /* 0x0016c00001357983 */ /* 0x000ee80000300800 */
[----:B------:R-:W4:Y:S04]  /*4bc80*/  LDL.LU R51, [R1+0x16cc] ;  /* 0x0016cc0001337983 */ /* 0x000f280000300800 */
[----:B-1----:R-:W3:Y:S04]  /*4bc90*/  LDL.LU R50, [R1+0x16b8] ;  /* 0x0016b80001327983 */ /* 0x002ee80000300800 */
[----:B------:R-:W3:Y:S04]  /*4bca0*/  LDL.LU R49, [R1+0x16c4] ;  /* 0x0016c40001317983 */ /* 0x000ee80000300800 */
[----:B------:R1:W-:Y:S01]  /*4bcb0*/  LDGSTS.E [R40+0xc00], desc[UR8][R42.64], P1 ;  /* 0x00c000002a287fae */ /* 0x0003e200089a1008 */
[----:B--2---:R-:W-:-:S04]  /*4bcc0*/  IADD3 R52, P2, PT, R52, R5, RZ ;  /* 0x0000000534347210 */ /* 0x004fc80007f5e0ff */
        /* <DEDUP_REMOVED lines=9> */
[----:B------:R-:W3:Y:S04]  /*4bd60*/  LDL.LU R59, [R1+0x1690] ;  /* 0x00169000013b7983 */ /* 0x000ee80000300800 */
[----:B-1----:R-:W3:Y:S04]  /*4bd70*/  LDL.LU R58, [R1+0x16bc] ;  /* 0x0016bc00013a7983 */ /* 0x002ee80000300800 */
[----:B------:R1:W-:Y:S04]  /*4bd80*/  LDGSTS.E [R40+0xd00], desc[UR8][R42.64], P1 ;  /* 0x00d000002a287fae */ /* 0x0003e800089a1008 */
[----:B------:R-:W3:Y:S01]  /*4bd90*/  LDL.LU R52, [R1+0x1648] ;  /* 0x0016480001347983 */ /* 0x000ee20000300800 */
[----:B-1----:R-:W-:Y:S01]  /*4bda0*/  IMAD.MOV.U32 R43, RZ, RZ, R47 ;  /* 0x000000ffff2b7224 */ /* 0x002fe200078e002f */
[----:B------:R-:W-:-:S02]  /*4bdb0*/  MOV R42, R41 ;  /* 0x00000029002a7202 */ /* 0x000fc40000000f00 */
[----:B--2---:R-:W2:Y:S04]  /*4bdc0*/  LDL.LU R47, [R1+0x1654] ;  /* 0x00165400012f7983 */ /* 0x004ea80000300800 */
        /* <DEDUP_REMOVED lines=16> */
[----:B------:R-:W2:Y:S04]  /*4bed0*/  LDL.LU R55, [R1+0x1638] ;  /* 0x0016380001377983 */ /* 0x000ea80000300800 */
[----:B------:R-:W2:Y:S01]  /*4bee0*/  LDL.LU R54, [R1+0x1644] ;  /* 0x0016440001367983 */ /* 0x000ea20000300800 */
[----:B------:R-:W-:-:S04]  /*4bef0*/  ISETP.GT.AND P2, PT, R7, 0x7, PT ;  /* 0x000000070700780c */ /* 0x000fc80003f44270 */
[----:B------:R-:W-:-:S04]  /*4bf00*/  SEL R41, RZ, 0x4, !P2 ;  /* 0x00000004ff297807 */ /* 0x000fc80005000000 */
[----:B------:R-:W-:-:S04]  /*4bf10*/  SEL R41, R41, RZ, !P0 ;  /* 0x000000ff29297207 */ /* 0x000fc80004000000 */
[----:B------:R-:W-:-:S13]  /*4bf20*/  ISETP.NE.U32.AND P2, PT, R41, RZ, PT ;  /* 0x000000ff2900720c */ /* 0x000fda0003f45070 */
[----:B------:R1:W-:Y:S01]  /*4bf30*/  LDGSTS.E [R40+0x1c00], desc[UR8][R42.64], P2 ;  /* 0x01c000002a287fae */ /* 0x0003e200091a1008 */
[----:B----4-:R-:W-:-:S04]  /*4bf40*/  IADD3 R51, P1, PT, R51, R5, RZ ;  /* 0x0000000533337210 */ /* 0x010fc80007f3e0ff */
[----:B---3--:R-:W-:Y:S02]  /*4bf50*/  IADD3.X R53, PT, PT, R53, R4, RZ, P1, !PT ;  /* 0x0000000435357210 */ /* 0x008fe40000ffe4ff */
        /* <DEDUP_REMOVED lines=15> */
[----:B------:R-:W-:Y:S02]  /*4c050*/  ISETP.GT.AND P1, PT, R7, 0xb, PT ;  /* 0x0000000b0700780c */ /* 0x000fe40003f24270 */
[----:B------:R-:W-:Y:S01]  /*4c060*/  IADD3 R58, P3, PT, R58, R5, RZ ;  /* 0x000000053a3a7210 */ /* 0x000fe20007f7e0ff */
[----:B------:R1:W-:Y:S01]  /*4c070*/  LDGSTS.E [R40+0x1e00], desc[UR8][R42.64], P2 ;  /* 0x01e000002a287fae */ /* 0x0003e200091a1008 */
[----:B------:R-:W-:Y:S02]  /*4c080*/  SEL R41, RZ, 0x4, !P1 ;  /* 0x00000004ff297807 */ /* 0x000fe40004800000 */
[----:B------:R-:W-:-:S02]  /*4c090*/  IADD3.X R59, PT, PT, R59, R4, RZ, P3, !PT ;  /* 0x000000043b3b7210 */ /* 0x000fc40001ffe4ff */
[----:B------:R-:W-:Y:S01]  /*4c0a0*/  SEL R41, R41, RZ, !P0 ;  /* 0x000000ff29297207 */ /* 0x000fe20004000000 */
[----:B------:R-:W-:Y:S03]  /*4c0b0*/  STL [R1+0x16bc], R58 ;  /* 0x0016bc3a01007387 */ /* 0x000fe60000100800 */
[----:B------:R-:W-:Y:S02]  /*4c0c0*/  ISETP.NE.U32.AND P1, PT, R41, RZ, PT ;  /* 0x000000ff2900720c */ /* 0x000fe40003f25070 */
[----:B--2---:R-:W-:Y:S01]  /*4c0d0*/  IADD3 R47, P4, PT, R47, R5, RZ ;  /* 0x000000052f2f7210 */ /* 0x004fe20007f9e0ff */
        /* <DEDUP_REMOVED lines=30> */
[----:B------:R-:W2:Y:S01]  /*4c2c0*/  LDL.LU R54, [R1+0x1554] ;  /* 0x0015540001367983 */ /* 0x000ea20000300800 */
[----:B------:R-:W-:-:S03]  /*4c2d0*/  ISETP.GT.AND P2, PT, R7, 0xf, PT ;  /* 0x0000000f0700780c */ /* 0x000fc60003f44270 */
[----:B------:R1:W-:Y:S01]  /*4c2e0*/  LDGSTS.E [R40+0x2e00], desc[UR8][R42.64], P1 ;  /* 0x02e000002a287fae */ /* 0x0003e200089a1008 */
[----:B------:R-:W-:-:S04]  /*4c2f0*/  SEL R41, RZ, 0x4, !P2 ;  /* 0x00000004ff297807 */ /* 0x000fc80005000000 */
[----:B------:R-:W-:-:S04]  /*4c300*/  SEL R41, R41, RZ, !P0 ;  /* 0x000000ff29297207 */ /* 0x000fc80004000000 */
[----:B------:R-:W-:Y:S02]  /*4c310*/  ISETP.NE.U32.AND P2, PT, R41, RZ, PT ;  /* 0x000000ff2900720c */ /* 0x000fe40003f45070 */
        /* <DEDUP_REMOVED lines=20> */
[----:B--2---:R-:W-:Y:S01]  /*4c460*/  IADD3 R47, P3, PT, R47, R5, RZ ;  /* 0x000000052f2f7210 */ /* 0x004fe20007f7e0ff */
        /* <DEDUP_REMOVED lines=54> */
[----:B------:R-:W-:-:S03]  /*4c7d0*/  ISETP.GT.AND P2, PT, R7, 0x17, PT ;  /* 0x000000170700780c */ /* 0x000fc60003f44270 */
[----:B------:R1:W-:Y:S01]  /*4c7e0*/  LDGSTS.E [R40+0x4e00], desc[UR8][R42.64], P1 ;  /* 0x04e000002a287fae */ /* 0x0003e200089a1008 */
[----:B------:R-:W-:Y:S02]  /*4c7f0*/  SEL R41, RZ, 0x4, !P2 ;  /* 0x00000004ff297807 */ /* 0x000fe40005000000 */
[-C--:B------:R-:W-:Y:S02]  /*4c800*/  IADD3 R58, P3, PT, R58, R5.reuse, RZ ;  /* 0x000000053a3a7210 */ /* 0x080fe40007f7e0ff */
[----:B------:R-:W-:Y:S02]  /*4c810*/  SEL R41, R41, RZ, !P0 ;  /* 0x000000ff29297207 */ /* 0x000fe40004000000 */
[----:B------:R-:W-:Y:S01]  /*4c820*/  IADD3.X R59, PT, PT, R59, R4, RZ, P3, !PT ;  /* 0x000000043b3b7210 */ /* 0x000fe20001ffe4ff */
[----:B------:R-:W-:Y:S01]  /*4c830*/  STL [R1+0x153c], R58 ;  /* 0x00153c3a01007387 */ /* 0x000fe20000100800 */
[----:B-1----:R-:W-:Y:S02]  /*4c840*/  MOV R42, R58 ;  /* 0x0000003a002a7202 */ /* 0x002fe40000000f00 */
[----:B--2---:R-:W-:Y:S01]  /*4c850*/  IADD3 R47, P4, PT, R47, R5, RZ ;  /* 0x000000052f2f7210 */ /* 0x004fe20007f9e0ff */
        /* <DEDUP_REMOVED lines=113> */
[----:B------:R-:W-:-:S04]  /*4cf70*/  SEL R41, RZ, 0x4, !P1 ;  /* 0x00000004ff297807 */ /* 0x000fc80004800000 */
[----:B------:R-:W-:Y:S02]  /*4cf80*/  SEL R41, R41, RZ, !P0 ;  /* 0x000000ff29297207 */ /* 0x000fe40004000000 */
[----:B------:R-:W-:-:S04]  /*4cf90*/  IADD3 R58, P3, PT, R58, R5, RZ ;  /* 0x000000053a3a7210 */ /* 0x000fc80007f7e0ff */
        /* <DEDUP_REMOVED lines=756> */
[----:B------:R-:W-:-:S04]  /*4fee0*/  ISETP.GT.AND P2, PT, R7, 0x6f, PT ;  /* 0x0000006f0700780c */ /* 0x000fc80003f44270 */
        /* <DEDUP_REMOVED lines=37> */
[----:B------:R-:W2:Y:S04]  /*50140*/  LDL.LU R47, [R1+0xc9c] ;  /* 0x000c9c00012f7983 */ /* 0x000ea80000300800 */
[----:B------:R1:W-:Y:S01]  /*50150*/  LDGSTS.E [R40+0x1be00], desc[UR8][R42.64], P2 ;  /* 0x1be000002a287fae */ /* 0x0003e200091a1008 */
[----:B------:R-:W-:-:S04]  /*50160*/  IADD3 R56, P3, PT, R56, R5, RZ ;  /* 0x0000000538387210 */ /* 0x000fc80007f7e0ff */
        /* <DEDUP_REMOVED lines=9> */
[----:B-1----:R-:W2:Y:S04]  /*50200*/  LDL.LU R57, [R1+0xca0] ;  /* 0x000ca00001397983 */ /* 0x002ea80000300800 */
[----:B------:R-:W2:Y:S04]  /*50210*/  LDL.LU R56, [R1+0xca4] ;  /* 0x000ca40001387983 */ /* 0x000ea80000300800 */
[----:B------:R1:W-:Y:S02]  /*50220*/  LDGSTS.E [R40+0x1bf00], desc[UR8][R42.64], P2 ;  /* 0x1bf000002a287fae */ /* 0x0003e400091a1008 */
[----:B-1----:R-:W-:Y:S01]  /*50230*/  IMAD.MOV.U32 R43, RZ, RZ, R55 ;  /* 0x000000ffff2b7224 */ /* 0x002fe200078e0037 */
[----:B------:R-:W-:Y:S01]  /*50240*/  MOV R42, R54 ;  /* 0x00000036002a7202 */ /* 0x000fe20000000f00 */
        /* <DEDUP_REMOVED lines=25> */
[----:B------:R-:W-:-:S03]  /*503e0*/  SEL R41, RZ, 0x4, !P2 ;  /* 0x00000004ff297807 */ /* 0x000fc60005000000 */
[----:B------:R1:W-:Y:S01]  /*503f0*/  LDGSTS.E [R40+0x1ce00], desc[UR8][R42.64], P1 ;  /* 0x1ce000002a287fae */ /* 0x0003e200089a1008 */
[----:B------:R-:W-:Y:S02]  /*50400*/  SEL R41, R41, RZ, !P0 ;  /* 0x000000ff29297207 */ /* 0x000fe40004000000 */
[----:B--2---:R-:W-:-:S04]  /*50410*/  IADD3 R58, P3, PT, R58, R5, RZ ;  /* 0x000000053a3a7210 */ /* 0x004fc80007f7e0ff */
[----:B------:R-:W-:Y:S02]  /*50420*/  IADD3.X R59, PT, PT, R59, R4, RZ, P3, !PT ;  /* 0x000000043b3b7210 */ /* 0x000fe40001ffe4ff */
[----:B-1----:R-:W-:Y:S02]  /*50430*/  MOV R42, R58 ;  /* 0x0000003a002a7202 */ /* 0x002fe40000000f00 */
[----:B------:R-:W-:Y:S01]  /*50440*/  ISETP.NE.U32.AND P2, PT, R41, RZ, PT ;  /* 0x000000ff2900720c */ /* 0x000fe20003f45070 */
[----:B------:R-:W-:Y:S01]  /*50450*/  IMAD.MOV.U32 R43, RZ, RZ, R59 ;  /* 0x000000ffff2b7224 */ /* 0x000fe200078e003b */
[----:B------:R-:W-:Y:S04]  /*50460*/  STL [R1+0xc34], R58 ;  /* 0x000c343a01007387 */ /* 0x000fe80000100800 */
[----:B------:R1:W-:Y:S01]  /*50470*/  LDGSTS.E [R40+0x1cf00], desc[UR8][R42.64], P1 ;  /* 0x1cf000002a287fae */ /* 0x0003e200089a1008 */
[----:B------:R-:W-:-:S03]  /*50480*/  IADD3 R47, P4, PT, R47, R5, RZ ;  /* 0x000000052f2f7210 */ /* 0x000fc60007f9e0ff */
[----:B------:R-:W-:Y:S02]  /*50490*/  STL [R1+0xc30], R59 ;  /* 0x000c303b01007387 */ /* 0x000fe40000100800 */
[----:B------:R-:W-:Y:S02]  /*504a0*/  IMAD.X R52, R52, 0x1, R4, P4 ;  /* 0x0000000134347824 */ /* 0x000fe400020e0604 */
[----:B------:R-:W-:Y:S01]  /*504b0*/  STL [R1+0xc9c], R47 ;  /* 0x000c9c2f01007387 */ /* 0x000fe20000100800 */
[----:B-1----:R-:W-:Y:S01]  /*504c0*/  MOV R42, R47 ;  /* 0x0000002f002a7202 */ /* 0x002fe20000000f00 */
[----:B------:R-:W-:Y:S02]  /*504d0*/  IMAD.MOV.U32 R43, RZ, RZ, R52 ;  /* 0x000000ffff2b7224 */ /* 0x000fe400078e0034 */
[----:B------:R1:W-:Y:S04]  /*504e0*/  STL [R1+0xc98], R52 ;  /* 0x000c983401007387 */ /* 0x0003e80000100800 */
[----:B------:R-:W2:Y:S04]  /*504f0*/  LDL.LU R61, [R1+0xd20] ;  /* 0x000d2000013d7983 */ /* 0x000ea80000300800 */
[----:B------:R-:W2:Y:S04]  /*50500*/  LDL.LU R60, [R1+0xd24] ;  /* 0x000d2400013c7983 */ /* 0x000ea80000300800 */
[----:B------:R1:W-:Y:S04]  /*50510*/  LDGSTS.E [R40+0x1dc00], desc[UR8][R42.64], P2 ;  /* 0x1dc000002a287fae */ /* 0x0003e800091a1008 */
[----:B-1----:R-:W2:Y:S04]  /*50520*/  LDL.LU R52, [R1+0xd28] ;  /* 0x000d280001347983 */ /* 0x002ea80000300800 */
[----:B------:R-:W2:Y:S01]  /*50530*/  LDL.LU R47, [R1+0xd2c] ;  /* 0x000d2c00012f7983 */ /* 0x000ea20000300800 */
[----:B------:R-:W-:-:S04]  /*50540*/  IADD3 R56, P1, PT, R56, R5, RZ ;  /* 0x0000000538387210 */ /* 0x000fc80007f3e0ff */
[----:B------:R-:W-:Y:S02]  /*50550*/  IADD3.X R57, PT, PT, R57, R4, RZ, P1, !PT ;  /* 0x0000000439397210 */ /* 0x000fe40000ffe4ff */
[----:B------:R-:W-:Y:S01]  /*50560*/  MOV R42, R56 ;  /* 0x00000038002a7202 */ /* 0x000fe20000000f00 */
[----:B------:R-:W-:Y:S02]  /*50570*/  STL [R1+0xca4], R56 ;  /* 0x000ca43801007387 */ /* 0x000fe40000100800 */
[----:B------:R-:W-:Y:S02]  /*50580*/  IMAD.MOV.U32 R43, RZ, RZ, R57 ;  /* 0x000000ffff2b7224 */ /* 0x000fe400078e0039 */
[----:B------:R-:W-:Y:S04]  /*50590*/  STL [R1+0xca0], R57 ;  /* 0x000ca03901007387 */ /* 0x000fe80000100800 */
[----:B------:R1:W-:Y:S01]  /*505a0*/  LDGSTS.E [R40+0x1dd00], desc[UR8][R42.64], P2 ;  /* 0x1dd000002a287fae */ /* 0x0003e200091a1008 */
[----:B------:R-:W-:-:S05]  /*505b0*/  IADD3 R54, P3, PT, R54, R5, RZ ;  /* 0x0000000536367210 */ /* 0x000fca0007f7e0ff */
[----:B------:R-:W-:Y:S01]  /*505c0*/  IMAD.X R55, R55, 0x1, R4, P3 ;  /* 0x0000000137377824 */ /* 0x000fe200018e0604 */
[----:B------:R1:W-:Y:S02]  /*505d0*/  STL [R1+0xcac], R54 ;  /* 0x000cac3601007387 */ /* 0x0003e40000100800 */
[----:B-1----:R-:W-:Y:S02]  /*505e0*/  MOV R42, R54 ;  /* 0x00000036002a7202 */ /* 0x002fe40000000f00 */
[----:B------:R1:W-:Y:S04]  /*505f0*/  STL [R1+0xca8], R55 ;  /* 0x000ca83701007387 */ /* 0x0003e80000100800 */
[----:B------:R-:W2:Y:S04]  /*50600*/  LDL.LU R59, [R1+0xd30] ;  /* 0x000d3000013b7983 */ /* 0x000ea80000300800 */
[----:B------:R-:W2:Y:S01]  /*50610*/  LDL.LU R54, [R1+0xd34] ;  /* 0x000d340001367983 */ /* 0x000ea20000300800 */
[----:B------:R-:W-:-:S03]  /*50620*/  IMAD.MOV.U32 R43, RZ, RZ, R55 ;  /* 0x000000ffff2b7224 */ /* 0x000fc600078e0037 */
[----:B------:R-:W2:Y:S04]  /*50630*/  LDL.LU R57, [R1+0xd9c] ;  /* 0x000d9c0001397983 */ /* 0x000ea80000300800 */
[----:B-1----:R-:W2:Y:S01]  /*50640*/  LDL.LU R55, [R1+0xda4] ;  /* 0x000da40001377983 */ /* 0x002ea20000300800 */
[----:B------:R-:W-:-:S03]  /*50650*/  ISETP.GT.AND P1, PT, R7, 0x7b, PT ;  /* 0x0000007b0700780c */ /* 0x000fc60003f24270 */
[----:B------:R1:W-:Y:S01]  /*50660*/  LDGSTS.E [R40+0x1de00], desc[UR8][R42.64], P2 ;  /* 0x1de000002a287fae */ /* 0x0003e200091a1008 */
[----:B------:R-:W-:-:S04]  /*50670*/  SEL R41, RZ, 0x4, !P1 ;  /* 0x00000004ff297807 */ /* 0x000fc80004800000 */
[----:B------:R-:W-:-:S04]  /*50680*/  SEL R41, R41, RZ, !P0 ;  /* 0x000000ff29297207 */ /* 0x000fc80004000000 */
[----:B------:R-:W-:Y:S02]  /*50690*/  ISETP.NE.U32.AND P1, PT, R41, RZ, PT ;  /* 0x000000ff2900720c */ /* 0x000fe40003f25070 */
[----:B----4-:R-:W-:-:S04]  /*506a0*/  IADD3 R51, P3, PT, R51, R5, RZ ;  /* 0x0000000533337210 */ /* 0x010fc80007f7e0ff */
[----:B---3--:R-:W-:Y:S01]  /*506b0*/  IADD3.X R53, PT, PT, R53, R4, RZ, P3, !PT ;  /* 0x0000000435357210 */ /* 0x008fe20001ffe4ff */
[----:B------:R-:W-:Y:S04]  /*506c0*/  STL [R1+0xcb4], R51 ;  /* 0x000cb43301007387 */ /* 0x000fe80000100800 */
[----:B------:R3:W-:Y:S01]  /*506d0*/  STL [R1+0xcb0], R53 ;  /* 0x000cb03501007387 */ /* 0x0007e20000100800 */
[----:B-1----:R-:W-:Y:S01]  /*506e0*/  IMAD.MOV.U32 R43, RZ, RZ, R53 ;  /* 0x000000ffff2b7224 */ /* 0x002fe200078e0035 */
[----:B------:R-:W-:-:S05]  /*506f0*/  IADD3 R49, P4, PT, R49, R5, RZ ;  /* 0x0000000531317210 */ /* 0x000fca0007f9e0ff */
[----:B------:R-:W-:Y:S01]  /*50700*/  IMAD.X R50, R50, 0x1, R4, P4 ;  /* 0x0000000132327824 */ /* 0x000fe200020e0604 */
[----:B------:R-:W-:Y:S04]  /*50710*/  STL [R1+0xd1c], R49 ;  /* 0x000d1c3101007387 */ /* 0x000fe80000100800 */
[----:B------:R-:W4:Y:S01]  /*50720*/  LDL.LU R58, [R1+0xd98] ;  /* 0x000d9800013a7983 */ /* 0x000f220000300800 */
[----:B------:R-:W-:-:S03]  /*50730*/  MOV R42, R51 ;  /* 0x00000033002a7202 */ /* 0x000fc60000000f00 */
[----:B------:R1:W-:Y:S04]  /*50740*/  STL [R1+0xd18], R50 ;  /* 0x000d183201007387 */ /* 0x0003e80000100800 */
[----:B------:R-:W4:Y:S04]  /*50750*/  LDL.LU R56, [R1+0xda0] ;  /* 0x000da00001387983 */ /* 0x000f280000300800 */
[----:B---3--:R-:W3:Y:S04]  /*50760*/  LDL.LU R53, [R1+0xda8] ;  /* 0x000da80001357983 */ /* 0x008ee80000300800 */
[----:B------:R-:W3:Y:S04]  /*50770*/  LDL.LU R51, [R1+0xdac] ;  /* 0x000dac0001337983 */ /* 0x000ee80000300800 */
[----:B------:R1:W-:Y:S02]  /*50780*/  LDGSTS.E [R40+0x1df00], desc[UR8][R42.64], P2 ;  /* 0x1df000002a287fae */ /* 0x0003e400091a1008 */
[----:B-1----:R-:W-:Y:S01]  /*50790*/  IMAD.MOV.U32 R43, RZ, RZ, R50 ;  /* 0x000000ffff2b7224 */ /* 0x002fe200078e0032 */
[----:B------:R-:W-:Y:S01]  /*507a0*/  MOV R42, R49 ;  /* 0x00000031002a7202 */ /* 0x000fe20000000f00 */
[----:B------:R-:W3:Y:S04]  /*507b0*/  LDL.LU R50, [R1+0xdb0] ;  /* 0x000db00001327983 */ /* 0x000ee80000300800 */
[----:B------:R-:W3:Y:S04]  /*507c0*/  LDL.LU R49, [R1+0xdb4] ;  /* 0x000db40001317983 */ /* 0x000ee80000300800 */
[----:B------:R1:W-:Y:S01]  /*507d0*/  LDGSTS.E [R40+0x1ec00], desc[UR8][R42.64], P1 ;  /* 0x1ec000002a287fae */ /* 0x0003e200089a1008 */
[----:B--2---:R-:W-:-:S04]  /*507e0*/  IADD3 R60, P2, PT, R60, R5, RZ ;  /* 0x000000053c3c7210 */ /* 0x004fc80007f5e0ff */
[----:B------:R-:W-:Y:S02]  /*507f0*/  IADD3.X R61, PT, PT, R61, R4, RZ, P2, !PT ;  /* 0x000000043d3d7210 */ /* 0x000fe400017fe4ff */
[----:B------:R-:W-:Y:S02]  /*50800*/  ISETP.GT.AND P2, PT, R7, 0x7f, PT ;  /* 0x0000007f0700780c */ /* 0x000fe40003f44270 */
[----:B-1----:R-:W-:Y:S02]  /*50810*/  MOV R42, R60 ;  /* 0x0000003c002a7202 */ /* 0x002fe40000000f00 */
[----:B------:R-:W-:Y:S01]  /*50820*/  IADD3 R47, P3, PT, R47, R5, RZ ;  /* 0x000000052f2f7210 */ /* 0x000fe20007f7e0ff */
[----:B------:R-:W-:Y:S01]  /*50830*/  IMAD.MOV.U32 R43, RZ, RZ, R61 ;  /* 0x000000ffff2b7224 */ /* 0x000fe200078e003d */
[----:B------:R-:W-:Y:S01]  /*50840*/  SEL R41, RZ, 0x4, !P2 ;  /* 0x00000004ff297807 */ /* 0x000fe20005000000 */
[----:B------:R-:W-:Y:S02]  /*50850*/  STL [R1+0xd24], R60 ;  /* 0x000d243c01007387 */ /* 0x000fe40000100800 */
[----:B------:R-:W-:-:S02]  /*50860*/  IMAD.X R52, R52, 0x1, R4, P3 ;  /* 0x0000000134347824 */ /* 0x000fc400018e0604 */
[----:B------:R-:W-:Y:S01]  /*50870*/  STL [R1+0xd20], R61 ;  /* 0x000d203d01007387 */ /* 0x000fe20000100800 */
[----:B------:R-:W-:-:S03]  /*50880*/  SEL R41, R41, RZ, !P0 ;  /* 0x000000ff29297207 */ /* 0x000fc60004000000 */
[----:B------:R-:W-:Y:S04]  /*50890*/  STL [R1+0xd2c], R47 ;  /* 0x000d2c2f01007387 */ /* 0x000fe80000100800 */
[----:B------:R1:W-:Y:S04]  /*508a0*/  LDGSTS.E [R40+0x1ed00], desc[UR8][R42.64], P1 ;  /* 0x1ed000002a287fae */ /* 0x0003e800089a1008 */
[----:B------:R2:W-:Y:S01]  /*508b0*/  STL [R1+0xd28], R52 ;  /* 0x000d283401007387 */ /* 0x0005e20000100800 */
[----:B------:R-:W-:Y:S01]  /*508c0*/  ISETP.NE.U32.AND P2, PT, R41, RZ, PT ;  /* 0x000000ff2900720c */ /* 0x000fe20003f45070 */
[----:B-1----:R-:W-:Y:S01]  /*508d0*/  IMAD.MOV.U32 R43, RZ, RZ, R52 ;  /* 0x000000ffff2b7224 */ /* 0x002fe200078e0034 */
[----:B------:R-:W-:Y:S01]  /*508e0*/  MOV R42, R47 ;  /* 0x0000002f002a7202 */ /* 0x000fe20000000f00 */
[----:B--2---:R-:W2:Y:S04]  /*508f0*/  LDL.LU R52, [R1+0xdbc] ;  /* 0x000dbc0001347983 */ /* 0x004ea80000300800 */
[----:B------:R-:W2:Y:S04]  /*50900*/  LDL.LU R47, [R1+0xdc4] ;  /* 0x000dc400012f7983 */ /* 0x000ea80000300800 */
[----:B------:R1:W-:Y:S01]  /*50910*/  LDGSTS.E [R40+0x1ee00], desc[UR8][R42.64], P1 ;  /* 0x1ee000002a287fae */ /* 0x0003e200089a1008 */
[----:B------:R-:W-:-:S04]  /*50920*/  IADD3 R54, P3, PT, R54, R5, RZ ;  /* 0x0000000536367210 */ /* 0x000fc80007f7e0ff */
[----:B------:R-:W-:Y:S01]  /*50930*/  IADD3.X R59, PT, PT, R59, R4, RZ, P3, !PT ;  /* 0x000000043b3b7210 */ /* 0x000fe20001ffe4ff */
[----:B------:R1:W-:Y:S02]  /*50940*/  STL [R1+0xd34], R54 ;  /* 0x000d343601007387 */ /* 0x0003e40000100800 */
[----:B-1----:R-:W-:Y:S02]  /*50950*/  IMAD.MOV.U32 R42, RZ, RZ, R54 ;  /* 0x000000ffff2a7224 */ /* 0x002fe400078e0036 */
[----:B------:R-:W-:Y:S04]  /*50960*/  STL [R1+0xd30], R59 ;  /* 0x000d303b01007387 */ /* 0x000fe80000100800 */
[----:B------:R-:W2:Y:S04]  /*50970*/  LDL.LU R41, [R1+0xdb8] ;  /* 0x000db80001297983 */ /* 0x000ea80000300800 */
[----:B------:R-:W2:Y:S01]  /*50980*/  LDL.LU R54, [R1+0xdc0] ;  /* 0x000dc00001367983 */ /* 0x000ea20000300800 */
[----:B------:R-:W-:-:S05]  /*50990*/  MOV R43, R59 ;  /* 0x0000003b002b7202 */ /* 0x000fca0000000f00 */
[----:B------:R1:W-:Y:S01]  /*509a0*/  LDGSTS.E [R40+0x1ef00], desc[UR8][R42.64], P1 ;  /* 0x1ef000002a287fae */ /* 0x0003e200089a1008 */
[-C--:B------:R-:W-:Y:S02]  /*509b0*/  IADD3 R57, P1, PT, R57, R5.reuse, RZ ;  /* 0x0000000539397210 */ /* 0x080fe40007f3e0ff */
[----:B------:R-:W-:-:S03]  /*509c0*/  IADD3 R55, P3, PT, R55, R5, RZ ;  /* 0x0000000537377210 */ /* 0x000fc60007f7e0ff */
[----:B-1----:R-:W-:Y:S01]  /*509d0*/  IMAD.MOV.U32 R42, RZ, RZ, R57 ;  /* 0x000000ffff2a7224 */ /* 0x002fe200078e0039 */
[----:B------:R-:W-:Y:S01]  /*509e0*/  STL [R1+0xd9c], R57 ;  /* 0x000d9c3901007387 */ /* 0x000fe20000100800 */
[C---:B------:R-:W-:Y:S08]  /*509f0*/  HMMA.1688.F32.TF32 R236, R232.reuse, R66, R128 ;  /* 0x00000042e8ec723c */ /* 0x040ff00000081080 */
[----:B------:R-:W-:Y:S01]  /*50a00*/  HMMA.1688.F32.TF32 R228, R232, R70, R124 ;  /* 0x00000046e8e4723c */ /* 0x000fe2000008107c */
[----:B----4-:R-:W-:-:S05]  /*50a10*/  IMAD.X R58, R58, 0x1, R4, P1 ;  /* 0x000000013a3a7824 */ /* 0x010fca00008e0604 */
[----:B------:R-:W-:Y:S02]  /*50a20*/  MOV R43, R58 ;  /* 0x0000003a002b7202 */ /* 0x000fe40000000f00 */
[----:B------:R-:W-:-:S03]  /*50a30*/  IADD3.X R56, PT, PT, R56, R4, RZ, P3, !PT ;  /* 0x0000000438387210 */ /* 0x000fc60001ffe4ff */
[----:B------:R1:W-:Y:S01]  /*50a40*/  LDGSTS.E [R40+0x1fc00], desc[UR8][R42.64], P2 ;  /* 0x1fc000002a287fae */ /* 0x0003e200091a1008 */
[----:B---3--:R-:W-:-:S05]  /*50a50*/  IADD3 R51, P1, PT, R51, R5, RZ ;  /* 0x0000000533337210 */ /* 0x008fca0007f3e0ff */
[----:B------:R-:W-:Y:S01]  /*50a60*/  IMAD.X R53, R53, 0x1, R4, P1 ;  /* 0x0000000135357824 */ /* 0x000fe200008e0604 */
[----:B-1----:R-:W-:Y:S01]  /*50a70*/  MOV R43, R56 ;  /* 0x00000038002b7202 */ /* 0x002fe20000000f00 */
[----:B------:R-:W-:-:S05]  /*50a80*/  IMAD.MOV.U32 R42, RZ, RZ, R55 ;  /* 0x000000ffff2a7224 */ /* 0x000fca00078e0037 */
[----:B------:R1:W-:Y:S01]  /*50a90*/  LDGSTS.E [R40+0x1fd00], desc[UR8][R42.64], P2 ;  /* 0x1fd000002a287fae */ /* 0x0003e200091a1008 */
[----:B------:R-:W-:Y:S01]  /*50aa0*/  IADD3 R49, P3, PT, R49, R5, RZ ;  /* 0x0000000531317210 */ /* 0x000fe20007f7e0ff */
[----:B-1----:R-:W-:Y:S01]  /*50ab0*/  IMAD.MOV.U32 R42, RZ, RZ, R51 ;  /* 0x000000ffff2a7224 */ /* 0x002fe200078e0033 */
[----:B------:R-:W-:Y:S02]  /*50ac0*/  MOV R43, R53 ;  /* 0x00000035002b7202 */ /* 0x000fe40000000f00 */
[----:B------:R-:W-:-:S03]  /*50ad0*/  IADD3.X R50, PT, PT, R50, R4, RZ, P3, !PT ;  /* 0x0000000432327210 */ /* 0x000fc60001ffe4ff */
[----:B------:R1:W-:Y:S02]  /*50ae0*/  LDGSTS.E [R40+0x1fe00], desc[UR8][R42.64], P2 ;  /* 0x1fe000002a287fae */ /* 0x0003e400091a1008 */
[----:B-1----:R-:W-:Y:S01]  /*50af0*/  IMAD.MOV.U32 R42, RZ, RZ, R49 ;  /* 0x000000ffff2a7224 */ /* 0x002fe200078e0031 */
[----:B------:R-:W-:-:S05]  /*50b00*/  MOV R43, R50 ;  /* 0x00000032002b7202 */ /* 0x000fca0000000f00 */
[----:B------:R1:W-:Y:S02]  /*50b10*/  LDGSTS.E [R40+0x1ff00], desc[UR8][R42.64], P2 ;  /* 0x1ff000002a287fae */ /* 0x0003e400091a1008 */
[----:B-1----:R-:W-:-:S04]  /*50b20*/  LOP3.LUT R40, R46, 0x40, RZ, 0xfc, !PT ;  /* 0x000000402e287812 */ /* 0x002fc800078efcff */
[----:B------:R-:W-:Y:S01]  /*50b30*/  ISETP.GE.AND P2, PT, R40, R7, PT ;  /* 0x000000072800720c */ /* 0x000fe20003f46270 */
[----:B------:R-:W-:Y:S03]  /*50b40*/  STL [R1+0xd98], R58 ;  /* 0x000d983a01007387 */ /* 0x000fe60000100800 */
[----:B------:R-:W-:Y:S02]  /*50b50*/  SEL R40, RZ, 0x4, P2 ;  /* 0x00000004ff287807 */ /* 0x000fe40001000000 */
[-C--:B--2---:R-:W-:Y:S01]  /*50b60*/  IADD3 R52, P2, PT, R52, R0.reuse, RZ ;  /* 0x0000000034347210 */ /* 0x084fe20007f5e0ff */
[----:B------:R-:W-:Y:S01]  /*50b70*/  STL [R1+0xda4], R55 ;  /* 0x000da43701007387 */ /* 0x000fe20000100800 */
[----:B------:R-:W-:-:S03]  /*50b80*/  IADD3 R47, P3, PT, R47, R0, RZ ;  /* 0x000000002f2f7210 */ /* 0x000fc60007f7e0ff */
[----:B------:R-:W-:Y:S04]  /*50b90*/  STL [R1+0xda0], R56 ;  /* 0x000da03801007387 */ /* 0x000fe80000100800 */
[----:B------:R-:W-:Y:S04]  /*50ba0*/  STL [R1+0xdac], R51 ;  /* 0x000dac3301007387 */ /* 0x000fe80000100800 */
[----:B------:R-:W-:Y:S04]  /*50bb0*/  STL [R1+0xda8], R53 ;  /* 0x000da83501007387 */ /* 0x000fe80000100800 */
[----:B------:R1:W-:Y:S04]  /*50bc0*/  STL [R1+0xdb4], R49 ;  /* 0x000db43101007387 */ /* 0x0003e80000100800 */
[----:B------:R2:W-:Y:S04]  /*50bd0*/  STL [R1+0xdb0], R50 ;  /* 0x000db03201007387 */ /* 0x0005e80000100800 */
[----:B------:R3:W-:Y:S01]  /*50be0*/  STL [R1+0xdbc], R52 ;  /* 0x000dbc3401007387 */ /* 0x0007e20000100800 */
[----:B------:R-:W-:Y:S01]  /*50bf0*/  ISETP.GE.AND P1, PT, R46, R7, PT ;  /* 0x000000072e00720c */ /* 0x000fe20003f26270 */
[----:B------:R-:W-:-:S03]  /*50c00*/  ULEA UR7, UR5, UR4, 0xf ;  /* 0x0000000405077291 */ /* 0x000fc6000f8e78ff */
[----:B------:R-:W-:Y:S02]  /*50c10*/  SEL R7, RZ, 0x4, P1 ;  /* 0x00000004ff077807 */ /* 0x000fe40000800000 */
[----:B------:R-:W-:Y:S02]  /*50c20*/  SEL R40, R40, RZ, !P0 ;  /* 0x000000ff28287207 */ /* 0x000fe40004000000 */
[----:B------:R-:W-:Y:S02]  /*50c30*/  SEL R7, R7, RZ, !P0 ;  /* 0x000000ff07077207 */ /* 0x000fe40004000000 */
[----:B------:R-:W-:Y:S02]  /*50c40*/  ISETP.NE.U32.AND P0, PT, R40, RZ, PT ;  /* 0x000000ff2800720c */ /* 0x000fe40003f05070 */
[----:B------:R-:W-:Y:S01]  /*50c50*/  ISETP.NE.U32.AND P1, PT, R7, RZ, PT ;  /* 0x000000ff0700720c */ /* 0x000fe20003f25070 */
[----:B------:R-:W-:Y:S02]  /*50c60*/  VIADD R7, R44, UR7 ;  /* 0x000000072c077c36 */ /* 0x000fe40008000000 */
[----:B------:R-:W-:Y:S01]  /*50c70*/  IMAD.X R41, R41, 0x1, R2, P2 ;  /* 0x0000000129297824 */ /* 0x000fe200010e0602 */
[----:B------:R-:W-:-:S04]  /*50c80*/  IADD3.X R54, PT, PT, R54, R2, RZ, P3, !PT ;  /* 0x0000000236367210 */ /* 0x000fc80001ffe4ff */
[----:B------:R4:W-:Y:S04]  /*50c90*/  STL [R1+0xdb8], R41 ;  /* 0x000db82901007387 */ /* 0x0009e80000100800 */
[----:B------:R-:W-:Y:S04]  /*50ca0*/  STL [R1+0xdc4], R47 ;  /* 0x000dc42f01007387 */ /* 0x000fe80000100800 */
[----:B------:R2:W-:Y:S04]  /*50cb0*/  STL [R1+0xdc0], R54 ;  /* 0x000dc03601007387 */ /* 0x0005e80000100800 */
[----:B------:R-:W4:Y:S04]  /*50cc0*/  LDL.LU R43, [R1+0xe38] ;  /* 0x000e3800012b7983 */ /* 0x000f280000300800 */
[----:B-1----:R-:W4:Y:S04]  /*50cd0*/  LDL.LU R49, [R1+0xe3c] ;  /* 0x000e3c0001317983 */ /* 0x002f280000300800 */
[----:B------:R-:W4:Y:S04]  /*50ce0*/  LDL.LU R56, [R1+0xe40] ;  /* 0x000e400001387983 */ /* 0x000f280000300800 */
[----:B--2---:R-:W2:Y:S04]  /*50cf0*/  LDL.LU R50, [R1+0xe44] ;  /* 0x000e440001327983 */ /* 0x004ea80000300800 */
[----:B------:R-:W2:Y:S04]  /*50d00*/  LDL.LU R55, [R1+0xeb8] ;  /* 0x000eb80001377983 */ /* 0x000ea80000300800 */
[----:B------:R-:W2:Y:S04]  /*50d10*/  LDL.LU R51, [R1+0xebc] ;  /* 0x000ebc0001337983 */ /* 0x000ea80000300800 */
[----:B------:R-:W2:Y:S04]  /*50d20*/  LDL.LU R53, [R1+0xec0] ;  /* 0x000ec00001357983 */ /* 0x000ea80000300800 */
[----:B------:R-:W2:Y:S01]  /*50d30*/  LDL.LU R46, [R1+0xec4] ;  /* 0x000ec400012e7983 */ /* 0x000ea20000300800 */
[----:B------:R-:W-:-:S03]  /*50d40*/  MOV R40, R52 ;  /* 0x0000003400287202 */ /* 0x000fc60000000f00 */
[----:B---3--:R-:W3:Y:S04]  /*50d50*/  LDL.LU R52, [R1+0xf3c] ;  /* 0x000f3c0001347983 */ /* 0x008ee80000300800 */
[----:B------:R-:W0:Y:S04]  /*50d60*/  LDGDEPBAR ;  /* 0x00000000000079af */ /* 0x000e280000000000 */
[----:B------:R4:W-:Y:S04]  /*50d70*/  LDGSTS.E [R7+0x40000], desc[UR8][R40.64], P1 ;  /* 0x4000000028077fae */ /* 0x0009e800089a1008 */
[----:B------:R-:W3:Y:S01]  /*50d80*/  LDL.LU R42, [R1+0xf44] ;  /* 0x000f4400012a7983 */ /* 0x000ee20000300800 */
[----:B----4-:R-:W-:Y:S01]  /*50d90*/  MOV R41, R54 ;  /* 0x0000003600297202 */ /* 0x010fe20000000f00 */
[----:B------:R-:W-:-:S02]  /*50da0*/  IMAD.MOV.U32 R40, RZ, RZ, R47 ;  /* 0x000000ffff287224 */ /* 0x000fc400078e002f */
[----:B------:R-:W4:Y:S04]  /*50db0*/  LDL.LU R54, [R1+0xf38] ;  /* 0x000f380001367983 */ /* 0x000f280000300800 */
[----:B------:R-:W3:Y:S04]  /*50dc0*/  LDL.LU R47, [R1+0xf40] ;  /* 0x000f4000012f7983 */ /* 0x000ee80000300800 */
[----:B------:R1:W-:Y:S01]  /*50dd0*/  LDGSTS.E [R7+0x40100], desc[UR8][R40.64], P0 ;  /* 0x4010000028077fae */ /* 0x0003e200081a1008 */
[----:B------:R-:W-:-:S05]  /*50de0*/  IADD3 R49, P2, PT, R49, R0, RZ ;  /* 0x0000000031317210 */ /* 0x000fca0007f5e0ff */
[----:B------:R-:W-:Y:S01]  /*50df0*/  IMAD.X R43, R43, 0x1, R2, P2 ;  /* 0x000000012b2b7824 */ /* 0x000fe200010e0602 */
[----:B--2---:R-:W-:Y:S01]  /*50e00*/  IADD3 R50, P3, PT, R50, R0, RZ ;  /* 0x0000000032327210 */ /* 0x004fe20007f7e0ff */
[----:B------:R2:W-:Y:S01]  /*50e10*/  STL [R1+0xe3c], R49 ;  /* 0x000e3c3101007387 */ /* 0x0005e20000100800 */
[----:B-1----:R-:W-:Y:S02]  /*50e20*/  IMAD.MOV.U32 R40, RZ, RZ, R49 ;  /* 0x000000ffff287224 */ /* 0x002fe400078e0031 */
[----:B------:R-:W-:Y:S02]  /*50e30*/  MOV R41, R43 ;  /* 0x0000002b00297202 */ /* 0x000fe40000000f00 */
[----:B------:R-:W-:Y:S01]  /*50e40*/  IADD3.X R56, PT, PT, R56, R2, RZ, P3, !PT ;  /* 0x0000000238387210 */ /* 0x000fe20001ffe4ff */
[----:B------:R1:W-:Y:S04]  /*50e50*/  STL [R1+0xe38], R43 ;  /* 0x000e382b01007387 */ /* 0x0003e80000100800 */
[----:B------:R-:W-:Y:S04]  /*50e60*/  STL [R1+0xe44], R50 ;  /* 0x000e443201007387 */ /* 0x000fe80000100800 */
[----:B--2---:R-:W2:Y:S04]  /*50e70*/  LDL.LU R49, [R1+0xfbc] ;  /* 0x000fbc0001317983 */ /* 0x004ea80000300800 */
[----:B------:R1:W-:Y:S04]  /*50e80*/  STL [R1+0xe40], R56 ;  /* 0x000e403801007387 */ /* 0x0003e80000100800 */
[----:B------:R1:W-:Y:S01]  /*50e90*/  LDGSTS.E [R7+0x41000], desc[UR8][R40.64], P1 ;  /* 0x4100000028077fae */ /* 0x0003e200089a1008 */
[----:B------:R-:W-:-:S03]  /*50ea0*/  IADD3 R51, P2, PT, R51, R0, RZ ;  /* 0x0000000033337210 */ /* 0x000fc60007f5e0ff */
[----:B-1----:R-:W2:Y:S01]  /*50eb0*/  LDL.LU R43, [R1+0xfc4] ;  /* 0x000fc400012b7983 */ /* 0x002ea20000300800 */
[----:B------:R-:W-:-:S03]  /*50ec0*/  MOV R41, R56 ;  /* 0x0000003800297202 */ /* 0x000fc60000000f00 */
[----:B------:R-:W2:Y:S01]  /*50ed0*/  LDL.LU R56, [R1+0xfb8] ;  /* 0x000fb80001387983 */ /* 0x000ea20000300800 */
[----:B------:R-:W-:Y:S01]  /*50ee0*/  IMAD.MOV.U32 R40, RZ, RZ, R50 ;  /* 0x000000ffff287224 */ /* 0x000fe200078e0032 */
[----:B------:R-:W-:Y:S01]  /*50ef0*/  IADD3 R46, P3, PT, R46, R0, RZ ;  /* 0x000000002e2e7210 */ /* 0x000fe20007f7e0ff */
[----:B------:R-:W-:Y:S01]  /*50f00*/  IMAD.X R55, R55, 0x1, R2, P2 ;  /* 0x0000000137377824 */ /* 0x000fe200010e0602 */
[----:B------:R-:W2:Y:S02]  /*50f10*/  LDL.LU R50, [R1+0xfc0] ;  /* 0x000fc00001327983 */ /* 0x000ea40000300800 */
[----:B------:R-:W-:Y:S02]  /*50f20*/  IADD3.X R53, PT, PT, R53, R2, RZ, P3, !PT ;  /* 0x0000000235357210 */ /* 0x000fe40001ffe4ff */
[----:B------:R1:W-:Y:S04]  /*50f30*/  STL [R1+0xebc], R51 ;  /* 0x000ebc3301007387 */ /* 0x0003e80000100800 */
[----:B------:R1:W-:Y:S04]  /*50f40*/  STL [R1+0xeb8], R55 ;  /* 0x000eb83701007387 */ /* 0x0003e80000100800 */
[----:B------:R1:W-:Y:S04]  /*50f50*/  STL [R1+0xec4], R46 ;  /* 0x000ec42e01007387 */ /* 0x0003e80000100800 */
[----:B------:R-:W2:Y:S04]  /*50f60*/  LDL.LU R57, [R1+0x103c] ;  /* 0x00103c0001397983 */ /* 0x000ea80000300800 */
[----:B------:R1:W-:Y:S04]  /*50f70*/  LDGSTS.E [R7+0x41100], desc[UR8][R40.64], P0 ;  /* 0x4110000028077fae */ /* 0x0003e800081a1008 */
[----:B------:R3:W-:Y:S01]  /*50f80*/  STL [R1+0xec0], R53 ;  /* 0x000ec03501007387 */ /* 0x0007e20000100800 */
[----:B-1----:R-:W-:-:S03]  /*50f90*/  IMAD.MOV.U32 R40, RZ, RZ, R51 ;  /* 0x000000ffff287224 */ /* 0x002fc600078e0033 */
[----:B------:R-:W2:Y:S04]  /*50fa0*/  LDL.LU R51, [R1+0x1044] ;  /* 0x0010440001337983 */ /* 0x000ea80000300800 */
[----:B------:R-:W2:Y:S01]  /*50fb0*/  LDL.LU R58, [R1+0x1038] ;  /* 0x00103800013a7983 */ /* 0x000ea20000300800 */
[----:B------:R-:W-:-:S03]  /*50fc0*/  MOV R41, R55 ;  /* 0x0000003700297202 */ /* 0x000fc60000000f00 */
[----:B------:R-:W2:Y:S01]  /*50fd0*/  LDL.LU R55, [R1+0x1040] ;  /* 0x0010400001377983 */ /* 0x000ea20000300800 */
[----:B---3--:R-:W-:-:S03]  /*50fe0*/  IADD3 R52, P2, PT, R52, R0, RZ ;  /* 0x0000000034347210 */ /* 0x008fc60007f5e0ff */
[----:B------:R1:W-:Y:S01]  /*50ff0*/  LDGSTS.E [R7+0x42000], desc[UR8][R40.64], P1 ;  /* 0x4200000028077fae */ /* 0x0003e200089a1008 */
[----:B------:R-:W-:Y:S01]  /*51000*/  IADD3 R42, P3, PT, R42, R0, RZ ;  /* 0x000000002a2a7210 */ /* 0x000fe20007f7e0ff */
[----:B----4-:R-:W-:-:S03]  /*51010*/  IMAD.X R54, R54, 0x1, R2, P2 ;  /* 0x0000000136367824 */ /* 0x010fc600010e0602 */
[----:B------:R-:W-:Y:S01]  /*51020*/  IADD3.X R47, PT, PT, R47, R2, RZ, P3, !PT ;  /* 0x000000022f2f7210 */ /* 0x000fe20001ffe4ff */
[----:B-1----:R-:W-:Y:S01]  /*51030*/  IMAD.MOV.U32 R40, RZ, RZ, R46 ;  /* 0x000000ffff287224 */ /* 0x002fe200078e002e */
[----:B------:R-:W-:Y:S01]  /*51040*/  MOV R41, R53 ;  /* 0x0000003500297202 */ /* 0x000fe20000000f00 */
[----:B------:R-:W3:Y:S04]  /*51050*/  LDL.LU R46, [R1+0x10bc] ;  /* 0x0010bc00012e7983 */ /* 0x000ee80000300800 */
[----:B------:R-:W4:Y:S04]  /*51060*/  LDL.LU R53, [R1+0x10c4] ;  /* 0x0010c40001357983 */ /* 0x000f280000300800 */
[----:B------:R1:W-:Y:S04]  /*51070*/  STL [R1+0xf3c], R52 ;  /* 0x000f3c3401007387 */ /* 0x0003e80000100800 */
[----:B------:R1:W-:Y:S04]  /*51080*/  LDGSTS.E [R7+0x42100], desc[UR8][R40.64], P0 ;  /* 0x4210000028077fae */ /* 0x0003e800081a1008 */
[----:B------:R1:W-:Y:S04]  /*51090*/  STL [R1+0xf38], R54 ;  /* 0x000f383601007387 */ /* 0x0003e80000100800 */
[----:B------:R1:W-:Y:S02]  /*510a0*/  STL [R1+0xf44], R42 ;  /* 0x000f442a01007387 */ /* 0x0003e40000100800 */
[----:B-1----:R-:W-:Y:S01]  /*510b0*/  IMAD.MOV.U32 R40, RZ, RZ, R52 ;  /* 0x000000ffff287224 */ /* 0x002fe200078e0034 */
[----:B------:R-:W-:Y:S01]  /*510c0*/  MOV R41, R54 ;  /* 0x0000003600297202 */ /* 0x000fe20000000f00 */
[----:B------:R-:W4:Y:S04]  /*510d0*/  LDL.LU R52, [R1+0x10b8] ;  /* 0x0010b80001347983 */ /* 0x000f280000300800 */
[----:B------:R1:W-:Y:S04]  /*510e0*/  STL [R1+0xf40], R47 ;  /* 0x000f402f01007387 */ /* 0x0003e80000100800 */
[----:B------:R-:W4:Y:S04]  /*510f0*/  LDL.LU R54, [R1+0x10c0] ;  /* 0x0010c00001367983 */ /* 0x000f280000300800 */
[----:B------:R1:W-:Y:S02]  /*51100*/  LDGSTS.E [R7+0x43000], desc[UR8][R40.64], P1 ;  /* 0x4300000028077fae */ /* 0x0003e400089a1008 */
[----:B-1----:R-:W-:Y:S01]  /*51110*/  IMAD.MOV.U32 R40, RZ, RZ, R42 ;  /* 0x000000ffff287224 */ /* 0x002fe200078e002a */
[----:B------:R-:W-:Y:S01]  /*51120*/  MOV R41, R47 ;  /* 0x0000002f00297202 */ /* 0x000fe20000000f00 */
[----:B------:R-:W4:Y:S04]  /*51130*/  LDL.LU R42, [R1+0x113c] ;  /* 0x00113c00012a7983 */ /* 0x000f280000300800 */
[----:B------:R-:W4:Y:S04]  /*51140*/  LDL.LU R47, [R1+0x1144] ;  /* 0x00114400012f7983 */ /* 0x000f280000300800 */
[----:B------:R1:W-:Y:S01]  /*51150*/  LDGSTS.E [R7+0x43100], desc[UR8][R40.64], P0 ;  /* 0x4310000028077fae */ /* 0x0003e200081a1008 */
[----:B--2---:R-:W-:-:S05]  /*51160*/  IADD3 R49, P2, PT, R49, R0, RZ ;  /* 0x0000000031317210 */ /* 0x004fca0007f5e0ff */
[----:B------:R2:W-:Y:S01]  /*51170*/  STL [R1+0xfbc], R49 ;  /* 0x000fbc3101007387 */ /* 0x0005e20000100800 */
[----:B-1----:R-:W-:Y:S01]  /*51180*/  IMAD.MOV.U32 R40, RZ, RZ, R49 ;  /* 0x000000ffff287224 */ /* 0x002fe200078e0031 */
[----:B------:R-:W-:Y:S01]  /*51190*/  IADD3 R43, P3, PT, R43, R0, RZ ;  /* 0x000000002b2b7210 */ /* 0x000fe20007f7e0ff */
[----:B------:R-:W-:-:S03]  /*511a0*/  IMAD.X R56, R56, 0x1, R2, P2 ;  /* 0x0000000138387824 */ /* 0x000fc600010e0602 */
[----:B------:R-:W-:Y:S02]  /*511b0*/  IADD3.X R50, PT, PT, R50, R2, RZ, P3, !PT ;  /* 0x0000000232327210 */ /* 0x000fe40001ffe4ff */
[----:B------:R1:W-:Y:S04]  /*511c0*/  STL [R1+0xfb8], R56 ;  /* 0x000fb83801007387 */ /* 0x0003e80000100800 */
[----:B------:R1:W-:Y:S04]  /*511d0*/  STL [R1+0xfc4], R43 ;  /* 0x000fc42b01007387 */ /* 0x0003e80000100800 */
[----:B--2---:R-:W2:Y:S01]  /*511e0*/  LDL.LU R49, [R1+0x1138] ;  /* 0x0011380001317983 */ /* 0x004ea20000300800 */
[----:B------:R-:W-:-:S03]  /*511f0*/  MOV R41, R56 ;  /* 0x0000003800297202 */ /* 0x000fc60000000f00 */
[----:B------:R1:W-:Y:S04]  /*51200*/  STL [R1+0xfc0], R50 ;  /* 0x000fc03201007387 */ /* 0x0003e80000100800 */
[----:B-1----:R-:W2:Y:S01]  /*51210*/  LDL.LU R56, [R1+0x1140] ;  /* 0x0011400001387983 */ /* 0x002ea20000300800 */
[----:B------:R-:W-:-:S03]  /*51220*/  IADD3 R57, P2, PT, R57, R0, RZ ;  /* 0x0000000039397210 */ /* 0x000fc60007f5e0ff */
[----:B------:R1:W-:Y:S02]  /*51230*/  LDGSTS.E [R7+0x44000], desc[UR8][R40.64], P1 ;  /* 0x4400000028077fae */ /* 0x0003e400089a1008 */
[----:B-1----:R-:W-:Y:S01]  /*51240*/  IMAD.MOV.U32 R40, RZ, RZ, R43 ;  /* 0x000000ffff287224 */ /* 0x002fe200078e002b */
[----:B------:R-:W-:Y:S01]  /*51250*/  MOV R41, R50 ;  /* 0x0000003200297202 */ /* 0x000fe20000000f00 */
[----:B------:R-:W2:Y:S01]  /*51260*/  LDL.LU R43, [R1+0xdcc] ;  /* 0x000dcc00012b7983 */ /* 0x000ea20000300800 */
[----:B------:R-:W-:Y:S01]  /*51270*/  IADD3 R51, P3, PT, R51, R0, RZ ;  /* 0x0000000033337210 */ /* 0x000fe20007f7e0ff */
[----:B------:R-:W-:Y:S02]  /*51280*/  IMAD.X R58, R58, 0x1, R2, P2 ;  /* 0x000000013a3a7824 */ /* 0x000fe400010e0602 */
[----:B------:R1:W-:Y:S01]  /*51290*/  LDGSTS.E [R7+0x44100], desc[UR8][R40.64], P0 ;  /* 0x4410000028077fae */ /* 0x0003e200081a1008 */
[----:B------:R-:W-:-:S03]  /*512a0*/  IADD3.X R55, PT, PT, R55, R2, RZ, P3, !PT ;  /* 0x0000000237377210 */ /* 0x000fc60001ffe4ff */
[----:B------:R-:W2:Y:S04]  /*512b0*/  LDL.LU R50, [R1+0xdd4] ;  /* 0x000dd40001327983 */ /* 0x000ea80000300800 */
[----:B------:R-:W-:Y:S01]  /*512c0*/  STL [R1+0x103c], R57 ;  /* 0x00103c3901007387 */ /* 0x000fe20000100800 */
[----:B-1----:R-:W-:Y:S01]  /*512d0*/  IMAD.MOV.U32 R40, RZ, RZ, R57 ;  /* 0x000000ffff287224 */ /* 0x002fe200078e0039 */
[----:B------:R-:W-:Y:S02]  /*512e0*/  MOV R41, R58 ;  /* 0x0000003a00297202 */ /* 0x000fe40000000f00 */
[----:B------:R-:W-:Y:S04]  /*512f0*/  STL [R1+0x1038], R58 ;  /* 0x0010383a01007387 */ /* 0x000fe80000100800 */
[----:B------:R1:W-:Y:S04]  /*51300*/  STL [R1+0x1044], R51 ;  /* 0x0010443301007387 */ /* 0x0003e80000100800 */
[----:B------:R1:W-:Y:S04]  /*51310*/  LDGSTS.E [R7+0x45000], desc[UR8][R40.64], P1 ;  /* 0x4500000028077fae */ /* 0x0003e800089a1008 */
[----:B------:R3:W-:Y:S01]  /*51320*/  STL [R1+0x1040], R55 ;  /* 0x0010403701007387 */ /* 0x0007e20000100800 */
[----:B-1----:R-:W-:-:S03]  /*51330*/  IMAD.MOV.U32 R40, RZ, RZ, R51 ;  /* 0x000000ffff287224 */ /* 0x002fc600078e0033 */
[----:B------:R-:W2:Y:S01]  /*51340*/  LDL.LU R51, [R1+0xdc8] ;  /* 0x000dc80001337983 */ /* 0x000ea20000300800 */
[----:B------:R-:W-:-:S03]  /*51350*/  MOV R41, R55 ;  /* 0x0000003700297202 */ /* 0x000fc60000000f00 */
[----:B---3--:R-:W3:Y:S01]  /*51360*/  LDL.LU R55, [R1+0xdd0] ;  /* 0x000dd00001377983 */ /* 0x008ee20000300800 */
[-C--:B------:R-:W-:Y:S02]  /*51370*/  IADD3 R46, P2, PT, R46, R0.reuse, RZ ;  /* 0x000000002e2e7210 */ /* 0x080fe40007f5e0ff */
[----:B----4-:R-:W-:Y:S01]  /*51380*/  IADD3 R53, P3, PT, R53, R0, RZ ;  /* 0x0000000035357210 */ /* 0x010fe20007f7e0ff */
[----:B------:R1:W-:Y:S02]  /*51390*/  LDGSTS.E [R7+0x45100], desc[UR8][R40.64], P0 ;  /* 0x4510000028077fae */ /* 0x0003e400081a1008 */
[----:B------:R-:W-:Y:S02]  /*513a0*/  IMAD.X R52, R52, 0x1, R2, P2 ;  /* 0x0000000134347824 */ /* 0x000fe400010e0602 */
[----:B------:R4:W-:Y:S04]  /*513b0*/  STL [R1+0x10bc], R46 ;  /* 0x0010bc2e01007387 */ /* 0x0009e80000100800 */
[----:B------:R4:W-:Y:S01]  /*513c0*/  STL [R1+0x10b8], R52 ;  /* 0x0010b83401007387 */ /* 0x0009e20000100800 */
[----:B------:R-:W-:Y:S01]  /*513d0*/  IADD3.X R54, PT, PT, R54, R2, RZ, P3, !PT ;  /* 0x0000000236367210 */ /* 0x000fe20001ffe4ff */
[----:B-1----:R-:W-:Y:S01]  /*513e0*/  IMAD.MOV.U32 R40, RZ, RZ, R46 ;  /* 0x000000ffff287224 */ /* 0x002fe200078e002e */
[----:B------:R-:W-:Y:S01]  /*513f0*/  MOV R41, R52 ;  /* 0x0000003400297202 */ /* 0x000fe20000000f00 */
[----:B------:R1:W-:Y:S04]  /*51400*/  STL [R1+0x10c4], R53 ;  /* 0x0010c43501007387 */ /* 0x0003e80000100800 */
[----:B----4-:R-:W4:Y:S04]  /*51410*/  LDL.LU R46, [R1+0xe4c] ;  /* 0x000e4c00012e7983 */ /* 0x010f280000300800 */
[----:B------:R1:W-:Y:S04]  /*51420*/  STL [R1+0x10c0], R54 ;  /* 0x0010c03601007387 */ /* 0x0003e80000100800 */
[----:B------:R1:W-:Y:S01]  /*51430*/  LDGSTS.E [R7+0x46000], desc[UR8][R40.64], P1 ;  /* 0x4600000028077fae */ /* 0x0003e200089a1008 */
[----:B------:R-:W-:-:S03]  /*51440*/  IADD3 R42, P2, PT, R42, R0, RZ ;  /* 0x000000002a2a7210 */ /* 0x000fc60007f5e0ff */
[----:B------:R-:W4:Y:S01]  /*51450*/  LDL.LU R52, [R1+0xe54] ;  /* 0x000e540001347983 */ /* 0x000f220000300800 */
[----:B------:R-:W-:Y:S01]  /*51460*/  IADD3 R47, P3, PT, R47, R0, RZ ;  /* 0x000000002f2f7210 */ /* 0x000fe20007f7e0ff */
[----:B-1----:R-:W-:Y:S01]  /*51470*/  IMAD.MOV.U32 R40, RZ, RZ, R53 ;  /* 0x000000ffff287224 */ /* 0x002fe200078e0035 */
[----:B------:R-:W-:Y:S01]  /*51480*/  MOV R41, R54 ;  /* 0x0000003600297202 */ /* 0x000fe20000000f00 */
[----:B------:R-:W4:Y:S04]  /*51490*/  LDL.LU R53, [R1+0xe48] ;  /* 0x000e480001357983 */ /* 0x000f280000300800 */
[----:B------:R-:W4:Y:S04]  /*514a0*/  LDL.LU R54, [R1+0xe50] ;  /* 0x000e500001367983 */ /* 0x000f280000300800 */
[----:B------:R1:W-:Y:S04]  /*514b0*/  LDGSTS.E [R7+0x46100], desc[UR8][R40.64], P0 ;  /* 0x4610000028077fae */ /* 0x0003e800081a1008 */
[----:B------:R-:W-:Y:S01]  /*514c0*/  STL [R1+0x113c], R42 ;  /* 0x00113c2a01007387 */ /* 0x000fe20000100800 */
[----:B-1----:R-:W-:-:S02]  /*514d0*/  IMAD.MOV.U32 R40, RZ, RZ, R42 ;  /* 0x000000ffff287224 */ /* 0x002fc400078e002a */
[----:B--2---:R-:W-:-:S05]  /*514e0*/  IMAD.X R49, R49, 0x1, R2, P2 ;  /* 0x0000000131317824 */ /* 0x004fca00010e0602 */
[----:B------:R-:W-:Y:S01]  /*514f0*/  MOV R41, R49 ;  /* 0x0000003100297202 */ /* 0x000fe20000000f00 */
[----:B------:R1:W-:Y:S01]  /*51500*/  STL [R1+0x1138], R49 ;  /* 0x0011383101007387 */ /* 0x0003e20000100800 */
[----:B------:R-:W-:-:S03]  /*51510*/  IADD3.X R56, PT, PT, R56, R2, RZ, P3, !PT ;  /* 0x0000000238387210 */ /* 0x000fc60001ffe4ff */
[----:B------:R-:W-:Y:S04]  /*51520*/  STL [R1+0x1144], R47 ;  /* 0x0011442f01007387 */ /* 0x000fe80000100800 */
[----:B------:R2:W-:Y:S04]  /*51530*/  LDGSTS.E [R7+0x47000], desc[UR8][R40.64], P1 ;  /* 0x4700000028077fae */ /* 0x0005e800089a1008 */
[----:B-1----:R-:W4:Y:S04]  /*51540*/  LDL.LU R49, [R1+0xecc] ;  /* 0x000ecc0001317983 */ /* 0x002f280000300800 */
[----:B------:R1:W-:Y:S04]  /*51550*/  STL [R1+0x1140], R56 ;  /* 0x0011403801007387 */ /* 0x0003e80000100800 */
[----:B------:R-:W4:Y:S01]  /*51560*/  LDL.LU R42, [R1+0xed4] ;  /* 0x000ed400012a7983 */ /* 0x000f220000300800 */
[----:B--2---:R-:W-:Y:S01]  /*51570*/  MOV R41, R56 ;  /* 0x0000003800297202 */ /* 0x004fe20000000f00 */
[----:B------:R-:W-:-:S02]  /*51580*/  IMAD.MOV.U32 R40, RZ, RZ, R47 ;  /* 0x000000ffff287224 */ /* 0x000fc400078e002f */
[----:B-1----:R-:W2:Y:S01]  /*51590*/  LDL.LU R56, [R1+0xec8] ;  /* 0x000ec80001387983 */ /* 0x002ea20000300800 */
[----:B------:R-:W-:-:S03]  /*515a0*/  IADD3 R43, P2, PT, R43, R0, RZ ;  /* 0x000000002b2b7210 */ /* 0x000fc60007f5e0ff */
[----:B------:R-:W2:Y:S01]  /*515b0*/  LDL.LU R47, [R1+0xed0] ;  /* 0x000ed000012f7983 */ /* 0x000ea20000300800 */
[----:B------:R-:W-:-:S03]  /*515c0*/  IADD3 R50, P3, PT, R50, R0, RZ ;  /* 0x0000000032327210 */ /* 0x000fc60007f7e0ff */
[----:B------:R1:W-:Y:S04]  /*515d0*/  LDGSTS.E [R7+0x47100], desc[UR8][R40.64], P0 ;  /* 0x4710000028077fae */ /* 0x0003e800081a1008 */
[----:B------:R-:W-:Y:S01]  /*515e0*/  STL [R1+0xdcc], R43 ;  /* 0x000dcc2b01007387 */ /* 0x000fe20000100800 */
[----:B-1----:R-:W-:-:S03]  /*515f0*/  LOP3.LUT R7, R44, 0x10, RZ, 0x3c, !PT ;  /* 0x000000102c077812 */ /* 0x002fc600078e3cff */
[----:B------:R-:W-:Y:S01]  /*51600*/  STL [R1+0xdd4], R50 ;  /* 0x000dd43201007387 */ /* 0x000fe20000100800 */
[----:B------:R-:W-:Y:S02]  /*51610*/  MOV R40, R43 ;  /* 0x0000002b00287202 */ /* 0x000fe40000000f00 */
[----:B------:R-:W-:Y:S01]  /*51620*/  IADD3 R7, PT, PT, R7, UR7, RZ ;  /* 0x0000000707077c10 */ /* 0x000fe2000fffe0ff */
[----:B------:R-:W-:-:S04]  /*51630*/  IMAD.X R51, R51, 0x1, R2, P2 ;  /* 0x0000000133337824 */ /* 0x000fc800010e0602 */
[----:B------:R-:W-:Y:S01]  /*51640*/  IMAD.MOV.U32 R41, RZ, RZ, R51 ;  /* 0x000000ffff297224 */ /* 0x000fe200078e0033 */
[----:B------:R1:W-:Y:S01]  /*51650*/  STL [R1+0xdc8], R51 ;  /* 0x000dc83301007387 */ /* 0x0003e20000100800 */
[----:B---3--:R-:W-:-:S03]  /*51660*/  IMAD.X R55, R55, 0x1, R2, P3 ;  /* 0x0000000137377824 */ /* 0x008fc600018e0602 */
[----:B------:R3:W-:Y:S04]  /*51670*/  LDGSTS.E [R7+0x40200], desc[UR8][R40.64], P1 ;  /* 0x4020000028077fae */ /* 0x0007e800089a1008 */
[----:B-1----:R-:W2:Y:S04]  /*51680*/  LDL.LU R51, [R1+0xf4c] ;  /* 0x000f4c0001337983 */ /* 0x002ea80000300800 */
[----:B------:R-:W2:Y:S01]  /*51690*/  LDL.LU R43, [R1+0xf54] ;  /* 0x000f5400012b7983 */ /* 0x000ea20000300800 */
[----:B---3--:R-:W-:-:S03]  /*516a0*/  IMAD.MOV.U32 R41, RZ, RZ, R55 ;  /* 0x000000ffff297224 */ /* 0x008fc600078e0037 */
[----:B------:R1:W-:Y:S01]  /*516b0*/  STL [R1+0xdd0], R55 ;  /* 0x000dd03701007387 */ /* 0x0003e20000100800 */
[----:B------:R-:W-:Y:S02]  /*516c0*/  MOV R40, R50 ;  /* 0x0000003200287202 */ /* 0x000fe40000000f00 */
[----:B----4-:R-:W-:-:S03]  /*516d0*/  IADD3 R46, P2, PT, R46, R0, RZ ;  /* 0x000000002e2e7210 */ /* 0x010fc60007f5e0ff */
[----:B------:R3:W-:Y:S04]  /*516e0*/  LDGSTS.E [R7+0x40300], desc[UR8][R40.64], P0 ;  /* 0x4030000028077fae */ /* 0x0007e800081a1008 */
[----:B-1----:R-:W4:Y:S04]  /*516f0*/  LDL.LU R55, [R1+0xf48] ;  /* 0x000f480001377983 */ /* 0x002f280000300800 */
[----:B------:R-:W4:Y:S01]  /*51700*/  LDL.LU R50, [R1+0xf50] ;  /* 0x000f500001327983 */ /* 0x000f220000300800 */
[----:B------:R-:W-:-:S03]  /*51710*/  IADD3 R52, P3, PT, R52, R0, RZ ;  /* 0x0000000034347210 */ /* 0x000fc60007f7e0ff */
[----:B------:R-:W-:Y:S01]  /*51720*/  STL [R1+0xe4c], R46 ;  /* 0x000e4c2e01007387 */ /* 0x000fe20000100800 */
[----:B---3--:R-:W-:Y:S02]  /*51730*/  MOV R40, R46 ;  /* 0x0000002e00287202 */ /* 0x008fe40000000f00 */
[----:B------:R-:W-:Y:S01]  /*51740*/  IADD3.X R53, PT, PT, R53, R2, RZ, P2, !PT ;  /* 0x0000000235357210 */ /* 0x000fe200017fe4ff */
[----:B------:R-:W-:-:S04]  /*51750*/  IMAD.X R54, R54, 0x1, R2, P3 ;  /* 0x0000000136367824 */ /* 0x000fc800018e0602 */
[----:B------:R1:W-:Y:S01]  /*51760*/  STL [R1+0xe48], R53 ;  /* 0x000e483501007387 */ /* 0x0003e20000100800 */
[----:B------:R-:W-:-:S03]  /*51770*/  IMAD.MOV.U32 R41, RZ, RZ, R53 ;  /* 0x000000ffff297224 */ /* 0x000fc600078e0035 */
[----:B------:R-:W-:Y:S04]  /*51780*/  STL [R1+0xe54], R52 ;  /* 0x000e543401007387 */ /* 0x000fe80000100800 */
[----:B------:R3:W-:Y:S04]  /*51790*/  LDGSTS.E [R7+0x41200], desc[UR8][R40.64], P1 ;  /* 0x4120000028077fae */ /* 0x0007e800089a1008 */
[----:B-1----:R-:W4:Y:S04]  /*517a0*/  LDL.LU R53, [R1+0xfcc] ;  /* 0x000fcc0001357983 */ /* 0x002f280000300800 */
[----:B------:R1:W-:Y:S04]  /*517b0*/  STL [R1+0xe50], R54 ;  /* 0x000e503601007387 */ /* 0x0003e80000100800 */
[----:B------:R-:W4:Y:S01]  /*517c0*/  LDL.LU R46, [R1+0xfd4] ;  /* 0x000fd400012e7983 */ /* 0x000f220000300800 */
[----:B---3--:R-:W-:Y:S01]  /*517d0*/  IMAD.MOV.U32 R41, RZ, RZ, R54 ;  /* 0x000000ffff297224 */ /* 0x008fe200078e0036 */
[----:B------:R-:W-:-:S02]  /*517e0*/  MOV R40, R52 ;  /* 0x0000003400287202 */ /* 0x000fc40000000f00 */
[----:B-1----:R-:W3:Y:S04]  /*517f0*/  LDL.LU R54, [R1+0xfc8] ;  /* 0x000fc80001367983 */ /* 0x002ee80000300800 */
[----:B------:R-:W3:Y:S04]  /*51800*/  LDL.LU R52, [R1+0xfd0] ;  /* 0x000fd00001347983 */ /* 0x000ee80000300800 */
[----:B------:R1:W-:Y:S01]  /*51810*/  LDGSTS.E [R7+0x41300], desc[UR8][R40.64], P0 ;  /* 0x4130000028077fae */ /* 0x0003e200081a1008 */
[-C--:B------:R-:W-:Y:S02]  /*51820*/  IADD3 R49, P2, PT, R49, R0.reuse, RZ ;  /* 0x0000000031317210 */ /* 0x080fe40007f5e0ff */
[----:B------:R-:W-:-:S03]  /*51830*/  IADD3 R42, P3, PT, R42, R0, RZ ;  /* 0x000000002a2a7210 */ /* 0x000fc60007f7e0ff */
[----:B------:R1:W-:Y:S01]  /*51840*/  STL [R1+0xecc], R49 ;  /* 0x000ecc3101007387 */ /* 0x0003e20000100800 */
[----:B--2---:R-:W-:Y:S01]  /*51850*/  IADD3.X R56, PT, PT, R56, R2, RZ, P2, !PT ;  /* 0x0000000238387210 */ /* 0x004fe200017fe4ff */
[----:B------:R-:W-:-:S04]  /*51860*/  IMAD.X R47, R47, 0x1, R2, P3 ;  /* 0x000000012f2f7824 */ /* 0x000fc800018e0602 */
[----:B------:R2:W-:Y:S01]  /*51870*/  STL [R1+0xec8], R56 ;  /* 0x000ec83801007387 */ /* 0x0005e20000100800 */
[----:B-1----:R-:W-:-:S03]  /*51880*/  MOV R40, R49 ;  /* 0x0000003100287202 */ /* 0x002fc60000000f00 */
[----:B------:R1:W-:Y:S04]  /*51890*/  STL [R1+0xed4], R42 ;  /* 0x000ed42a01007387 */ /* 0x0003e80000100800 */
[----:B------:R-:W3:Y:S04]  /*518a0*/  LDL.LU R57, [R1+0x104c] ;  /* 0x00104c0001397983 */ /* 0x000ee80000300800 */
[----:B------:R1:W-:Y:S04]  /*518b0*/  STL [R1+0xed0], R47 ;  /* 0x000ed02f01007387 */ /* 0x0003e80000100800 */
[----:B------:R-:W3:Y:S04]  /*518c0*/  LDL.LU R49, [R1+0x1054] ;  /* 0x0010540001317983 */ /* 0x000ee80000300800 */
[----:B------:R-:W3:Y:S01]  /*518d0*/  LDL.LU R58, [R1+0x1048] ;  /* 0x00104800013a7983 */ /* 0x000ee20000300800 */
[----:B------:R-:W-:-:S03]  /*518e0*/  IMAD.MOV.U32 R41, RZ, RZ, R56 ;  /* 0x000000ffff297224 */ /* 0x000fc600078e0038 */
[----:B--2---:R-:W2:Y:S04]  /*518f0*/  LDL.LU R56, [R1+0x1050] ;  /* 0x0010500001387983 */ /* 0x004ea80000300800 */
[----:B------:R1:W-:Y:S02]  /*51900*/  LDGSTS.E [R7+0x42200], desc[UR8][R40.64], P1 ;  /* 0x4220000028077fae */ /* 0x0003e400089a1008 */
[----:B-1----:R-:W-:Y:S02]  /*51910*/  MOV R40, R42 ;  /* 0x0000002a00287202 */ /* 0x002fe40000000f00 */
[-C--:B------:R-:W-:Y:S01]  /*51920*/  IADD3 R51, P2, PT, R51, R0.reuse, RZ ;  /* 0x0000000033337210 */ /* 0x080fe20007f5e0ff */
[----:B------:R-:W-:Y:S01]  /*51930*/  IMAD.MOV.U32 R41, RZ, RZ, R47 ;  /* 0x000000ffff297224 */ /* 0x000fe200078e002f */
[----:B------:R-:W2:Y:S01]  /*51940*/  LDL.LU R42, [R1+0x10cc] ;  /* 0x0010cc00012a7983 */ /* 0x000ea20000300800 */
[----:B------:R-:W-:-:S03]  /*51950*/  IADD3 R43, P3, PT, R43, R0, RZ ;  /* 0x000000002b2b7210 */ /* 0x000fc60007f7e0ff */
[----:B------:R-:W2:Y:S04]  /*51960*/  LDL.LU R47, [R1+0x10d4] ;  /* 0x0010d400012f7983 */ /* 0x000ea80000300800 */
[----:B------:R1:W-:Y:S04]  /*51970*/  STL [R1+0xf4c], R51 ;  /* 0x000f4c3301007387 */ /* 0x0003e80000100800 */
[----:B------:R1:W-:Y:S01]  /*51980*/  LDGSTS.E [R7+0x42300], desc[UR8][R40.64], P0 ;  /* 0x4230000028077fae */ /* 0x0003e200081a1008 */
[----:B----4-:R-:W-:Y:S01]  /*51990*/  IADD3.X R55, PT, PT, R55, R2, RZ, P2, !PT ;  /* 0x0000000237377210 */ /* 0x010fe200017fe4ff */
[----:B------:R-:W-:-:S04]  /*519a0*/  IMAD.X R50, R50, 0x1, R2, P3 ;  /* 0x0000000132327824 */ /* 0x000fc800018e0602 */
[----:B------:R4:W-:Y:S01]  /*519b0*/  STL [R1+0xf48], R55 ;  /* 0x000f483701007387 */ /* 0x0009e20000100800 */
[----:B-1----:R-:W-:-:S03]  /*519c0*/  MOV R40, R51 ;  /* 0x0000003300287202 */ /* 0x002fc60000000f00 */
[----:B------:R1:W-:Y:S04]  /*519d0*/  STL [R1+0xf54], R43 ;  /* 0x000f542b01007387 */ /* 0x0003e80000100800 */
[----:B------:R-:W2:Y:S01]  /*519e0*/  LDL.LU R51, [R1+0x10c8] ;  /* 0x0010c80001337983 */ /* 0x000ea20000300800 */
[----:B------:R-:W-:-:S03]  /*519f0*/  IMAD.MOV.U32 R41, RZ, RZ, R55 ;  /* 0x000000ffff297224 */ /* 0x000fc600078e0037 */
[----:B------:R1:W-:Y:S04]  /*51a00*/  STL [R1+0xf50], R50 ;  /* 0x000f503201007387 */ /* 0x0003e80000100800 */
[----:B----4-:R-:W4:Y:S04]  /*51a10*/  LDL.LU R55, [R1+0x10d0] ;  /* 0x0010d00001377983 */ /* 0x010f280000300800 */
[----:B------:R1:W-:Y:S01]  /*51a20*/  LDGSTS.E [R7+0x43200], desc[UR8][R40.64], P1 ;  /* 0x4320000028077fae */ /* 0x0003e200089a1008 */
[-C--:B------:R-:W-:Y:S02]  /*51a30*/  IADD3 R53, P2, PT, R53, R0.reuse, RZ ;  /* 0x0000000035357210 */ /* 0x080fe40007f5e0ff */
[----:B-1----:R-:W-:Y:S01]  /*51a40*/  MOV R40, R43 ;  /* 0x0000002b00287202 */ /* 0x002fe20000000f00 */
[----:B------:R-:W-:Y:S01]  /*51a50*/  IMAD.MOV.U32 R41, RZ, RZ, R50 ;  /* 0x000000ffff297224 */ /* 0x000fe200078e0032 */
[----:B------:R-:W4:Y:S01]  /*51a60*/  LDL.LU R43, [R1+0x114c] ;  /* 0x00114c00012b7983 */ /* 0x000f220000300800 */
[----:B------:R-:W-:-:S03]  /*51a70*/  IADD3 R46, P3, PT, R46, R0, RZ ;  /* 0x000000002e2e7210 */ /* 0x000fc60007f7e0ff */
[----:B------:R-:W4:Y:S01]  /*51a80*/  LDL.LU R50, [R1+0x1154] ;  /* 0x0011540001327983 */ /* 0x000f220000300800 */
[----:B---3--:R-:W-:-:S03]  /*51a90*/  IADD3.X R54, PT, PT, R54, R2, RZ, P2, !PT ;  /* 0x0000000236367210 */ /* 0x008fc600017fe4ff */
[----:B------:R1:W-:Y:S01]  /*51aa0*/  STL [R1+0xfcc], R53 ;  /* 0x000fcc3501007387 */ /* 0x0003e20000100800 */
[----:B------:R-:W-:-:S03]  /*51ab0*/  IMAD.X R52, R52, 0x1, R2, P3 ;  /* 0x0000000134347824 */ /* 0x000fc600018e0602 */
[----:B------:R3:W-:Y:S04]  /*51ac0*/  LDGSTS.E [R7+0x43300], desc[UR8][R40.64], P0 ;  /* 0x4330000028077fae */ /* 0x0007e800081a1008 */
[----:B------:R1:W-:Y:S04]  /*51ad0*/  STL [R1+0xfc8], R54 ;  /* 0x000fc83601007387 */ /* 0x0003e80000100800 */
[----:B------:R3:W-:Y:S02]  /*51ae0*/  STL [R1+0xfd4], R46 ;  /* 0x000fd42e01007387 */ /* 0x0007e40000100800 */
[----:B---3--:R-:W-:Y:S01]  /*51af0*/  MOV R40, R53 ;  /* 0x0000003500287202 */ /* 0x008fe20000000f00 */
[----:B------:R-:W-:Y:S01]  /*51b00*/  IMAD.MOV.U32 R41, RZ, RZ, R54 ;  /* 0x000000ffff297224 */ /* 0x000fe200078e0036 */
[----:B-1----:R-:W3:Y:S04]  /*51b10*/  LDL.LU R53, [R1+0x1148] ;  /* 0x0011480001357983 */ /* 0x002ee80000300800 */
[----:B------:R1:W-:Y:S04]  /*51b20*/  STL [R1+0xfd0], R52 ;  /* 0x000fd03401007387 */ /* 0x0003e80000100800 */
[----:B------:R1:W-:Y:S04]  /*51b30*/  LDGSTS.E [R7+0x44200], desc[UR8][R40.64], P1 ;  /* 0x4420000028077fae */ /* 0x0003e800089a1008 */
[----:B------:R-:W3:Y:S01]  /*51b40*/  LDL.LU R54, [R1+0x1150] ;  /* 0x0011500001367983 */ /* 0x000ee20000300800 */
[----:B-1----:R-:W-:Y:S01]  /*51b50*/  MOV R40, R46 ;  /* 0x0000002e00287202 */ /* 0x002fe20000000f00 */
[----:B------:R-:W-:-:S02]  /*51b60*/  IMAD.MOV.U32 R41, RZ, RZ, R52 ;  /* 0x000000ffff297224 */ /* 0x000fc400078e0034 */
[----:B------:R-:W3:Y:S04]  /*51b70*/  LDL.LU R46, [R1+0xddc] ;  /* 0x000ddc00012e7983 */ /* 0x000ee80000300800 */
[----:B------:R1:W-:Y:S04]  /*51b80*/  LDGSTS.E [R7+0x44300], desc[UR8][R40.64], P0 ;  /* 0x4430000028077fae */ /* 0x0003e800081a1008 */
[----:B------:R-:W3:Y:S01]  /*51b90*/  LDL.LU R52, [R1+0xde4] ;  /* 0x000de40001347983 */ /* 0x000ee20000300800 */
[----:B------:R-:W-:-:S04]  /*51ba0*/  IADD3 R57, P2, PT, R57, R0, RZ ;  /* 0x0000000039397210 */ /* 0x000fc80007f5e0ff */
[----:B-1----:R-:W-:Y:S02]  /*51bb0*/  MOV R40, R57 ;  /* 0x0000003900287202 */ /* 0x002fe40000000f00 */
[----:B------:R-:W-:Y:S02]  /*51bc0*/  IADD3 R49, P3, PT, R49, R0, RZ ;  /* 0x0000000031317210 */ /* 0x000fe40007f7e0ff */
[----:B------:R-:W-:Y:S01]  /*51bd0*/  IADD3.X R58, PT, PT, R58, R2, RZ, P2, !PT ;  /* 0x000000023a3a7210 */ /* 0x000fe200017fe4ff */
[----:B------:R-:W-:Y:S02]  /*51be0*/  STL [R1+0x104c], R57 ;  /* 0x00104c3901007387 */ /* 0x000fe40000100800 */
[----:B--2---:R-:W-:Y:S02]  /*51bf0*/  IMAD.X R56, R56, 0x1, R2, P3 ;  /* 0x0000000138387824 */ /* 0x004fe400018e0602 */
[----:B------:R-:W-:Y:S01]  /*51c00*/  IMAD.MOV.U32 R41, RZ, RZ, R58 ;  /* 0x000000ffff297224 */ /* 0x000fe200078e003a */
[----:B------:R-:W-:Y:S04]  /*51c10*/  STL [R1+0x1048], R58 ;  /* 0x0010483a01007387 */ /* 0x000fe80000100800 */
[----:B------:R1:W-:Y:S04]  /*51c20*/  STL [R1+0x1054], R49 ;  /* 0x0010543101007387 */ /* 0x0003e80000100800 */
[----:B------:R2:W-:Y:S04]  /*51c30*/  LDGSTS.E [R7+0x45200], desc[UR8][R40.64], P1 ;  /* 0x4520000028077fae */ /* 0x0005e800089a1008 */
[----:B------:R1:W-:Y:S01]  /*51c40*/  STL [R1+0x1050], R56 ;  /* 0x0010503801007387 */ /* 0x0003e20000100800 */
[----:B--2---:R-:W-:-:S03]  /*51c50*/  MOV R40, R49 ;  /* 0x0000003100287202 */ /* 0x004fc60000000f00 */
[----:B-1----:R-:W2:Y:S01]  /*51c60*/  LDL.LU R49, [R1+0xdd8] ;  /* 0x000dd80001317983 */ /* 0x002ea20000300800 */
[-C--:B------:R-:W-:Y:S01]  /*51c70*/  IADD3 R42, P2, PT, R42, R0.reuse, RZ ;  /* 0x000000002a2a7210 */ /* 0x080fe20007f5e0ff */
[----:B------:R-:W-:Y:S02]  /*51c80*/  IMAD.MOV.U32 R41, RZ, RZ, R56 ;  /* 0x000000ffff297224 */ /* 0x000fe400078e0038 */
[----:B------:R-:W2:Y:S01]  /*51c90*/  LDL.LU R56, [R1+0xde0] ;  /* 0x000de00001387983 */ /* 0x000ea20000300800 */
[----:B------:R-:W-:-:S03]  /*51ca0*/  IADD3 R47, P3, PT, R47, R0, RZ ;  /* 0x000000002f2f7210 */ /* 0x000fc60007f7e0ff */
[----:B------:R1:W-:Y:S04]  /*51cb0*/  LDGSTS.E [R7+0x45300], desc[UR8][R40.64], P0 ;  /* 0x4530000028077fae */ /* 0x0003e800081a1008 */
[----:B------:R4:W-:Y:S01]  /*51cc0*/  STL [R1+0x10cc], R42 ;  /* 0x0010cc2a01007387 */ /* 0x0009e20000100800 */
[----:B-1----:R-:W-:Y:S02]  /*51cd0*/  MOV R40, R42 ;  /* 0x0000002a00287202 */ /* 0x002fe40000000f00 */
[----:B------:R-:W-:-:S05]  /*51ce0*/  IADD3.X R51, PT, PT, R51, R2, RZ, P2, !PT ;  /* 0x0000000233337210 */ /* 0x000fca00017fe4ff */
[----:B------:R1:W-:Y:S01]  /*51cf0*/  STL [R1+0x10c8], R51 ;  /* 0x0010c83301007387 */ /* 0x0003e20000100800 */
[----:B------:R-:W-:Y:S02]  /*51d00*/  IMAD.MOV.U32 R41, RZ, RZ, R51 ;  /* 0x000000ffff297224 */ /* 0x000fe400078e0033 */
[----:B----4-:R-:W-:Y:S01]  /*51d10*/  IMAD.X R55, R55, 0x1, R2, P3 ;  /* 0x0000000137377824 */ /* 0x010fe200018e0602 */
[----:B------:R4:W-:Y:S04]  /*51d20*/  STL [R1+0x10d4], R47 ;  /* 0x0010d42f01007387 */ /* 0x0009e80000100800 */
[----:B------:R-:W2:Y:S04]  /*51d30*/  LDL.LU R42, [R1+0xe5c] ;  /* 0x000e5c00012a7983 */ /* 0x000ea80000300800 */
[----:B------:R4:W-:Y:S04]  /*51d40*/  STL [R1+0x10d0], R55 ;  /* 0x0010d03701007387 */ /* 0x0009e80000100800 */
[----:B------:R4:W-:Y:S04]  /*51d50*/  LDGSTS.E [R7+0x46200], desc[UR8][R40.64], P1 ;  /* 0x4620000028077fae */ /* 0x0009e800089a1008 */
[----:B-1----:R-:W2:Y:S01]  /*51d60*/  LDL.LU R51, [R1+0xe64] ;  /* 0x000e640001337983 */ /* 0x002ea20000300800 */
[----:B----4-:R-:W-:-:S03]  /*51d70*/  MOV R40, R47 ;  /* 0x0000002f00287202 */ /* 0x010fc60000000f00 */
[----:B------:R-:W4:Y:S01]  /*51d80*/  LDL.LU R47, [R1+0xe58] ;  /* 0x000e5800012f7983 */ /* 0x000f220000300800 */
[----:B------:R-:W-:-:S03]  /*51d90*/  IMAD.MOV.U32 R41, RZ, RZ, R55 ;  /* 0x000000ffff297224 */ /* 0x000fc600078e0037 */
[----:B------:R-:W4:Y:S01]  /*51da0*/  LDL.LU R55, [R1+0xe60] ;  /* 0x000e600001377983 */ /* 0x000f220000300800 */
[-C--:B------:R-:W-:Y:S02]  /*51db0*/  IADD3 R43, P2, PT, R43, R0.reuse, RZ ;  /* 0x000000002b2b7210 */ /* 0x080fe40007f5e0ff */
[----:B------:R-:W-:Y:S01]  /*51dc0*/  IADD3 R50, P3, PT, R50, R0, RZ ;  /* 0x0000000032327210 */ /* 0x000fe20007f7e0ff */
[----:B------:R1:W-:Y:S04]  /*51dd0*/  LDGSTS.E [R7+0x46300], desc[UR8][R40.64], P0 ;  /* 0x4630000028077fae */ /* 0x0003e800081a1008 */
[----:B------:R-:W-:Y:S01]  /*51de0*/  STL [R1+0x114c], R43 ;  /* 0x00114c2b01007387 */ /* 0x000fe20000100800 */
[----:B---3--:R-:W-:Y:S02]  /*51df0*/  IADD3.X R53, PT, PT, R53, R2, RZ, P2, !PT ;  /* 0x0000000235357210 */ /* 0x008fe400017fe4ff */
[----:B-1----:R-:W-:-:S03]  /*51e00*/  MOV R40, R43 ;  /* 0x0000002b00287202 */ /* 0x002fc60000000f00 */
[----:B------:R1:W-:Y:S01]  /*51e10*/  STL [R1+0x1148], R53 ;  /* 0x0011483501007387 */ /* 0x0003e20000100800 */
[----:B------:R-:W-:-:S03]  /*51e20*/  IMAD.MOV.U32 R41, RZ, RZ, R53 ;  /* 0x000000ffff297224 */ /* 0x000fc600078e0035 */
[----:B------:R-:W-:Y:S01]  /*51e30*/  STL [R1+0x1154], R50 ;  /* 0x0011543201007387 */ /* 0x000fe20000100800 */
[----:B------:R-:W-:-:S03]  /*51e40*/  IMAD.X R54, R54, 0x1, R2, P3 ;  /* 0x0000000136367824 */ /* 0x000fc600018e0602 */
[----:B------:R3:W-:Y:S04]  /*51e50*/  LDGSTS.E [R7+0x47200], desc[UR8][R40.64], P1 ;  /* 0x4720000028077fae */ /* 0x0007e800089a1008 */
[----:B-1----:R-:W4:Y:S04]  /*51e60*/  LDL.LU R53, [R1+0xedc] ;  /* 0x000edc0001357983 */ /* 0x002f280000300800 */
[----:B------:R1:W-:Y:S01]  /*51e70*/  STL [R1+0x1150], R54 ;  /* 0x0011503601007387 */ /* 0x0003e20000100800 */
[----:B------:R-:W-:-:S03]  /*51e80*/  IADD3 R46, P2, PT, R46, R0, RZ ;  /* 0x000000002e2e7210 */ /* 0x000fc60007f5e0ff */
[----:B------:R-:W4:Y:S01]  /*51e90*/  LDL.LU R43, [R1+0xee4] ;  /* 0x000ee400012b7983 */ /* 0x000f220000300800 */
[----:B---3--:R-:W-:Y:S01]  /*51ea0*/  MOV R40, R50 ;  /* 0x0000003200287202 */ /* 0x008fe20000000f00 */
[----:B------:R-:W-:Y:S02]  /*51eb0*/  IMAD.MOV.U32 R41, RZ, RZ, R54 ;  /* 0x000000ffff297224 */ /* 0x000fe400078e0036 */
[----:B-1----:R-:W3:Y:S01]  /*51ec0*/  LDL.LU R54, [R1+0xed8] ;  /* 0x000ed80001367983 */ /* 0x002ee20000300800 */
[----:B------:R-:W-:-:S03]  /*51ed0*/  IADD3 R52, P3, PT, R52, R0, RZ ;  /* 0x0000000034347210 */ /* 0x000fc60007f7e0ff */
[----:B------:R1:W-:Y:S04]  /*51ee0*/  LDGSTS.E [R7+0x47300], desc[UR8][R40.64], P0 ;  /* 0x4730000028077fae */ /* 0x0003e800081a1008 */
[----:B------:R-:W3:Y:S04]  /*51ef0*/  LDL.LU R50, [R1+0xee0] ;  /* 0x000ee00001327983 */ /* 0x000ee80000300800 */
[----:B------:R-:W-:Y:S01]  /*51f00*/  STL [R1+0xddc], R46 ;  /* 0x000ddc2e01007387 */ /* 0x000fe20000100800 */
[----:B-1----:R-:W-:-:S03]  /*51f10*/  LOP3.LUT R7, R44, 0x20, RZ, 0x3c, !PT ;  /* 0x000000202c077812 */ /* 0x002fc600078e3cff */
[----:B------:R-:W-:Y:S01]  /*51f20*/  STL [R1+0xde4], R52 ;  /* 0x000de43401007387 */ /* 0x000fe20000100800 */
[----:B------:R-:W-:Y:S02]  /*51f30*/  IMAD.MOV.U32 R40, RZ, RZ, R46 ;  /* 0x000000ffff287224 */ /* 0x000fe400078e002e */
[----:B------:R-:W-:Y:S01]  /*51f40*/  VIADD R7, R7, UR7 ;  /* 0x0000000707077c36 */ /* 0x000fe20008000000 */
[----:B--2---:R-:W-:-:S04]  /*51f50*/  IADD3.X R49, PT, PT, R49, R2, RZ, P2, !PT ;  /* 0x0000000231317210 */ /* 0x004fc800017fe4ff */
[----:B------:R-:W-:Y:S01]  /*51f60*/  MOV R41, R49 ;  /* 0x0000003100297202 */ /* 0x000fe20000000f00 */
[----:B------:R1:W-:Y:S01]  /*51f70*/  STL [R1+0xdd8], R49 ;  /* 0x000dd83101007387 */ /* 0x0003e20000100800 */
[----:B------:R-:W-:-:S03]  /*51f80*/  IADD3.X R56, PT, PT, R56, R2, RZ, P3, !PT ;  /* 0x0000000238387210 */ /* 0x000fc60001ffe4ff */
[----:B------:R2:W-:Y:S04]  /*51f90*/  LDGSTS.E [R7+0x40400], desc[UR8][R40.64], P1 ;  /* 0x4040000028077fae */ /* 0x0005e800089a1008 */
[----:B-1----:R-:W3:Y:S04]  /*51fa0*/  LDL.LU R49, [R1+0xf5c] ;  /* 0x000f5c0001317983 */ /* 0x002ee80000300800 */
[----:B------:R-:W3:Y:S01]  /*51fb0*/  LDL.LU R46, [R1+0xf64] ;  /* 0x000f6400012e7983 */ /* 0x000ee20000300800 */
[----:B--2---:R-:W-:-:S03]  /*51fc0*/  MOV R41, R56 ;  /* 0x0000003800297202 */ /* 0x004fc60000000f00 */
[----:B------:R1:W-:Y:S01]  /*51fd0*/  STL [R1+0xde0], R56 ;  /* 0x000de03801007387 */ /* 0x0003e20000100800 */
[----:B------:R-:W-:-:S05]  /*51fe0*/  IMAD.MOV.U32 R40, RZ, RZ, R52 ;  /* 0x000000ffff287224 */ /* 0x000fca00078e0034 */
[----:B------:R2:W-:Y:S04]  /*51ff0*/  LDGSTS.E [R7+0x40500], desc[UR8][R40.64], P0 ;  /* 0x4050000028077fae */ /* 0x0005e800081a1008 */
[----:B-1----:R-:W3:Y:S04]  /*52000*/  LDL.LU R56, [R1+0xf58] ;  /* 0x000f580001387983 */ /* 0x002ee80000300800 */
[----:B------:R-:W3:Y:S01]  /*52010*/  LDL.LU R52, [R1+0xf60] ;  /* 0x000f600001347983 */ /* 0x000ee20000300800 */
[----:B------:R-:W-:-:S05]  /*52020*/  IADD3 R42, P2, PT, R42, R0, RZ ;  /* 0x000000002a2a7210 */ /* 0x000fca0007f5e0ff */
[----:B------:R-:W-:Y:S01]  /*52030*/  STL [R1+0xe5c], R42 ;  /* 0x000e5c2a01007387 */ /* 0x000fe20000100800 */
[----:B--2---:R-:W-:Y:S01]  /*52040*/  IMAD.MOV.U32 R40, RZ, RZ, R42 ;  /* 0x000000ffff287224 */ /* 0x004fe200078e002a */
[----:B------:R-:W-:Y:S01]  /*52050*/  IADD3 R51, P3, PT, R51, R0, RZ ;  /* 0x0000000033337210 */ /* 0x000fe20007f7e0ff */
[----:B----4-:R-:W-:-:S03]  /*52060*/  IMAD.X R47, R47, 0x1, R2, P2 ;  /* 0x000000012f2f7824 */ /* 0x010fc600010e0602 */
[----:B------:R-:W-:Y:S02]  /*52070*/  IADD3.X R55, PT, PT, R55, R2, RZ, P3, !PT ;  /* 0x0000000237377210 */ /* 0x000fe40001ffe4ff */
[----:B------:R1:W-:Y:S01]  /*52080*/  STL [R1+0xe58], R47 ;  /* 0x000e582f01007387 */ /* 0x0003e20000100800 */
[----:B------:R-:W-:-:S03]  /*52090*/  MOV R41, R47 ;  /* 0x0000002f00297202 */ /* 0x000fc60000000f00 */
[----:B------:R-:W-:Y:S04]  /*520a0*/  STL [R1+0xe64], R51 ;  /* 0x000e643301007387 */ /* 0x000fe80000100800 */
[----:B------:R2:W-:Y:S04]  /*520b0*/  LDGSTS.E [R7+0x41400], desc[UR8][R40.64], P1 ;  /* 0x4140000028077fae */ /* 0x0005e800089a1008 */
[----:B-1----:R-:W4:Y:S04]  /*520c0*/  LDL.LU R47, [R1+0xfdc] ;  /* 0x000fdc00012f7983 */ /* 0x002f280000300800 */
[----:B------:R1:W-:Y:S04]  /*520d0*/  STL [R1+0xe60], R55 ;  /* 0x000e603701007387 */ /* 0x0003e80000100800 */
[----:B------:R-:W4:Y:S01]  /*520e0*/  LDL.LU R42, [R1+0xfe4] ;  /* 0x000fe400012a7983 */ /* 0x000f220000300800 */
[----:B--2---:R-:W-:-:S03]  /*520f0*/  MOV R41, R55 ;  /* 0x0000003700297202 */ /* 0x004fc60000000f00 */
[----:B-1----:R-:W2:Y:S01]  /*52100*/  LDL.LU R55, [R1+0xfd8] ;  /* 0x000fd80001377983 */ /* 0x002ea20000300800 */
[----:B------:R-:W-:-:S03]  /*52110*/  IMAD.MOV.U32 R40, RZ, RZ, R51 ;  /* 0x000000ffff287224 */ /* 0x000fc600078e0033 */
[----:B------:R-:W2:Y:S01]  /*52120*/  LDL.LU R51, [R1+0xfe0] ;  /* 0x000fe00001337983 */ /* 0x000ea20000300800 */
[----:B------:R-:W-:-:S03]  /*52130*/  IADD3 R53, P2, PT, R53, R0, RZ ;  /* 0x0000000035357210 */ /* 0x000fc60007f5e0ff */
[----:B------:R1:W-:Y:S01]  /*52140*/  LDGSTS.E [R7+0x41500], desc[UR8][R40.64], P0 ;  /* 0x4150000028077fae */ /* 0x0003e200081a1008 */
[----:B------:R-:W-:-:S03]  /*52150*/  IADD3 R43, P3, PT, R43, R0, RZ ;  /* 0x000000002b2b7210 */ /* 0x000fc60007f7e0ff */
[----:B------:R1:W-:Y:S01]  /*52160*/  STL [R1+0xedc], R53 ;  /* 0x000edc3501007387 */ /* 0x0003e20000100800 */
[----:B---3--:R-:W-:-:S05]  /*52170*/  IMAD.X R54, R54, 0x1, R2, P2 ;  /* 0x0000000136367824 */ /* 0x008fca00010e0602 */
[----:B------:R3:W-:Y:S01]  /*52180*/  STL [R1+0xed8], R54 ;  /* 0x000ed83601007387 */ /* 0x0007e20000100800 */
[----:B------:R-:W-:-:S03]  /*52190*/  IADD3.X R50, PT, PT, R50, R2, RZ, P3, !PT ;  /* 0x0000000232327210 */ /* 0x000fc60001ffe4ff */
[----:B------:R3:W-:Y:S01]  /*521a0*/  STL [R1+0xee4], R43 ;  /* 0x000ee42b01007387 */ /* 0x0007e20000100800 */
[----:B-1----:R-:W-:-:S03]  /*521b0*/  IMAD.MOV.U32 R40, RZ, RZ, R53 ;  /* 0x000000ffff287224 */ /* 0x002fc600078e0035 */
[----:B------:R-:W2:Y:S01]  /*521c0*/  LDL.LU R57, [R1+0x105c] ;  /* 0x00105c0001397983 */ /* 0x000ea20000300800 */
[----:B------:R-:W-:-:S03]  /*521d0*/  MOV R41, R54 ;  /* 0x0000003600297202 */ /* 0x000fc60000000f00 */
[----:B------:R1:W-:Y:S04]  /*521e0*/  STL [R1+0xee0], R50 ;  /* 0x000ee03201007387 */ /* 0x0003e80000100800 */
[----:B------:R-:W2:Y:S04]  /*521f0*/  LDL.LU R53, [R1+0x1064] ;  /* 0x0010640001357983 */ /* 0x000ea80000300800 */
[----:B------:R-:W2:Y:S04]  /*52200*/  LDL.LU R58, [R1+0x1058] ;  /* 0x00105800013a7983 */ /* 0x000ea80000300800 */
[----:B------:R1:W-:Y:S04]  /*52210*/  LDGSTS.E [R7+0x42400], desc[UR8][R40.64], P1 ;  /* 0x4240000028077fae */ /* 0x0003e800089a1008 */
[----:B---3--:R-:W3:Y:S01]  /*52220*/  LDL.LU R54, [R1+0x1060] ;  /* 0x0010600001367983 */ /* 0x008ee20000300800 */
[----:B-1----:R-:W-:Y:S01]  /*52230*/  IMAD.MOV.U32 R40, RZ, RZ, R43 ;  /* 0x000000ffff287224 */ /* 0x002fe200078e002b */
[----:B------:R-:W-:-:S02]  /*52240*/  MOV R41, R50 ;  /* 0x0000003200297202 */ /* 0x000fc40000000f00 */
[----:B------:R-:W3:Y:S04]  /*52250*/  LDL.LU R43, [R1+0x10dc] ;  /* 0x0010dc00012b7983 */ /* 0x000ee80000300800 */
[----:B------:R-:W3:Y:S04]  /*52260*/  LDL.LU R50, [R1+0x10e4] ;  /* 0x0010e40001327983 */ /* 0x000ee80000300800 */
[----:B------:R1:W-:Y:S01]  /*52270*/  LDGSTS.E [R7+0x42500], desc[UR8][R40.64], P0 ;  /* 0x4250000028077fae */ /* 0x0003e200081a1008 */
[-C--:B------:R-:W-:Y:S02]  /*52280*/  IADD3 R49, P2, PT, R49, R0.reuse, RZ ;  /* 0x0000000031317210 */ /* 0x080fe40007f5e0ff */
[----:B------:R-:W-:-:S03]  /*52290*/  IADD3 R46, P3, PT, R46, R0, RZ ;  /* 0x000000002e2e7210 */ /* 0x000fc60007f7e0ff */
[----:B------:R1:W-:Y:S02]  /*522a0*/  STL [R1+0xf5c], R49 ;  /* 0x000f5c3101007387 */ /* 0x0003e40000100800 */
[----:B-1----:R-:W-:Y:S02]  /*522b0*/  IMAD.MOV.U32 R40, RZ, RZ, R49 ;  /* 0x000000ffff287224 */ /* 0x002fe400078e0031 */
[----:B------:R-:W-:Y:S01]  /*522c0*/  IMAD.X R56, R56, 0x1, R2, P2 ;  /* 0x0000000138387824 */ /* 0x000fe200010e0602 */
[----:B------:R-:W-:-:S04]  /*522d0*/  IADD3.X R52, PT, PT, R52, R2, RZ, P3, !PT ;  /* 0x0000000234347210 */ /* 0x000fc80001ffe4ff */
[----:B------:R1:W-:Y:S04]  /*522e0*/  STL [R1+0xf58], R56 ;  /* 0x000f583801007387 */ /* 0x0003e80000100800 */
[----:B------:R1:W-:Y:S04]  /*522f0*/  STL [R1+0xf64], R46 ;  /* 0x000f642e01007387 */ /* 0x0003e80000100800 */
[----:B------:R-:W3:Y:S01]  /*52300*/  LDL.LU R49, [R1+0x10d8] ;  /* 0x0010d80001317983 */ /* 0x000ee20000300800 */
[----:B------:R-:W-:-:S03]  /*52310*/  MOV R41, R56 ;  /* 0x0000003800297202 */ /* 0x000fc60000000f00 */
[----:B------:R1:W-:Y:S04]  /*52320*/  STL [R1+0xf60], R52 ;  /* 0x000f603401007387 */ /* 0x0003e80000100800 */
[----:B-1----:R-:W3:Y:S04]  /*52330*/  LDL.LU R56, [R1+0x10e0] ;  /* 0x0010e00001387983 */ /* 0x002ee80000300800 */
[----:B------:R1:W-:Y:S02]  /*52340*/  LDGSTS.E [R7+0x43400], desc[UR8][R40.64], P1 ;  /* 0x4340000028077fae */ /* 0x0003e400089a1008 */
[----:B-1----:R-:W-:Y:S01]  /*52350*/  IMAD.MOV.U32 R40, RZ, RZ, R46 ;  /* 0x000000ffff287224 */ /* 0x002fe200078e002e */
[----:B------:R-:W-:Y:S01]  /*52360*/  MOV R41, R52 ;  /* 0x0000003400297202 */ /* 0x000fe20000000f00 */
[----:B------:R-:W3:Y:S04]  /*52370*/  LDL.LU R46, [R1+0x115c] ;  /* 0x00115c00012e7983 */ /* 0x000ee80000300800 */
[----:B------:R-:W3:Y:S01]  /*52380*/  LDL.LU R52, [R1+0x1164] ;  /* 0x0011640001347983 */ /* 0x000ee20000300800 */
[----:B----4-:R-:W-:-:S03]  /*52390*/  IADD3 R47, P2, PT, R47, R0, RZ ;  /* 0x000000002f2f7210 */ /* 0x010fc60007f5e0ff */
[----:B------:R1:W-:Y:S01]  /*523a0*/  LDGSTS.E [R7+0x43500], desc[UR8][R40.64], P0 ;  /* 0x4350000028077fae */ /* 0x0003e200081a1008 */
[----:B------:R-:W-:-:S03]  /*523b0*/  IADD3 R42, P3, PT, R42, R0, RZ ;  /* 0x000000002a2a7210 */ /* 0x000fc60007f7e0ff */
[----:B------:R4:W-:Y:S01]  /*523c0*/  STL [R1+0xfdc], R47 ;  /* 0x000fdc2f01007387 */ /* 0x0009e20000100800 */
[----:B--2---:R-:W-:Y:S02]  /*523d0*/  IMAD.X R55, R55, 0x1, R2, P2 ;  /* 0x0000000137377824 */ /* 0x004fe400010e0602 */
[----:B-1----:R-:W-:Y:S01]  /*523e0*/  IMAD.MOV.U32 R40, RZ, RZ, R47 ;  /* 0x000000ffff287224 */ /* 0x002fe200078e002f */
[----:B------:R-:W-:Y:S02]  /*523f0*/  IADD3.X R51, PT, PT, R51, R2, RZ, P3, !PT ;  /* 0x0000000233337210 */ /* 0x000fe40001ffe4ff */
[----:B------:R1:W-:Y:S04]  /*52400*/  STL [R1+0xfd8], R55 ;  /* 0x000fd83701007387 */ /* 0x0003e80000100800 */
[----:B------:R2:W-:Y:S04]  /*52410*/  STL [R1+0xfe4], R42 ;  /* 0x000fe42a01007387 */ /* 0x0005e80000100800 */
[----:B----4-:R-:W4:Y:S01]  /*52420*/  LDL.LU R47, [R1+0x1158] ;  /* 0x00115800012f7983 */ /* 0x010f220000300800 */
[----:B------:R-:W-:-:S03]  /*52430*/  MOV R41, R55 ;  /* 0x0000003700297202 */ /* 0x000fc60000000f00 */
[----:B------:R2:W-:Y:S04]  /*52440*/  STL [R1+0xfe0], R51 ;  /* 0x000fe03301007387 */ /* 0x0005e80000100800 */
[----:B-1----:R-:W4:Y:S04]  /*52450*/  LDL.LU R55, [R1+0x1160] ;  /* 0x0011600001377983 */ /* 0x002f280000300800 */
[----:B------:R1:W-:Y:S01]  /*52460*/  LDGSTS.E [R7+0x44400], desc[UR8][R40.64], P1 ;  /* 0x4440000028077fae */ /* 0x0003e200089a1008 */
[-C--:B------:R-:W-:Y:S01]  /*52470*/  IADD3 R57, P2, PT, R57, R0.reuse, RZ ;  /* 0x0000000039397210 */ /* 0x080fe20007f5e0ff */
[----:B-1----:R-:W-:Y:S01]  /*52480*/  IMAD.MOV.U32 R40, RZ, RZ, R42 ;  /* 0x000000ffff287224 */ /* 0x002fe200078e002a */
[----:B------:R-:W-:Y:S01]  /*52490*/  MOV R41, R51 ;  /* 0x0000003300297202 */ /* 0x000fe20000000f00 */
[----:B--2---:R-:W2:Y:S02]  /*524a0*/  LDL.LU R42, [R1+0xdec] ;  /* 0x000dec00012a7983 */ /* 0x004ea40000300800 */
[----:B------:R-:W-:Y:S01]  /*524b0*/  IMAD.X R58, R58, 0x1, R2, P2 ;  /* 0x000000013a3a7824 */ /* 0x000fe200010e0602 */
[----:B------:R-:W-:Y:S01]  /*524c0*/  IADD3 R53, P3, PT, R53, R0, RZ ;  /* 0x0000000035357210 */ /* 0x000fe20007f7e0ff */
[----:B------:R1:W-:Y:S04]  /*524d0*/  LDGSTS.E [R7+0x44500], desc[UR8][R40.64], P0 ;  /* 0x4450000028077fae */ /* 0x0003e800081a1008 */
[----:B------:R-:W2:Y:S01]  /*524e0*/  LDL.LU R51, [R1+0xdf4] ;  /* 0x000df40001337983 */ /* 0x000ea20000300800 */
[----:B---3--:R-:W-:-:S03]  /*524f0*/  IADD3.X R54, PT, PT, R54, R2, RZ, P3, !PT ;  /* 0x0000000236367210 */ /* 0x008fc60001ffe4ff */
[----:B------:R-:W-:Y:S01]  /*52500*/  STL [R1+0x105c], R57 ;  /* 0x00105c3901007387 */ /* 0x000fe20000100800 */
[----:B-1----:R-:W-:Y:S01]  /*52510*/  IMAD.MOV.U32 R40, RZ, RZ, R57 ;  /* 0x000000ffff287224 */ /* 0x002fe200078e0039 */
[----:B------:R-:W-:Y:S02]  /*52520*/  MOV R41, R58 ;  /* 0x0000003a00297202 */ /* 0x000fe40000000f00 */
[-C--:B------:R-:W-:Y:S01]  /*52530*/  IADD3 R43, P2, PT, R43, R0.reuse, RZ ;  /* 0x000000002b2b7210 */ /* 0x080fe20007f5e0ff */
[----:B------:R-:W-:Y:S04]  /*52540*/  STL [R1+0x1058], R58 ;  /* 0x0010583a01007387 */ /* 0x000fe80000100800 */
[----:B------:R1:W-:Y:S01]  /*52550*/  LDGSTS.E [R7+0x45400], desc[UR8][R40.64], P1 ;  /* 0x4540000028077fae */ /* 0x0003e200089a1008 */
[----:B------:R-:W-:-:S03]  /*52560*/  IADD3 R50, P3, PT, R50, R0, RZ ;  /* 0x0000000032327210 */ /* 0x000fc60007f7e0ff */
[----:B------:R3:W-:Y:S04]  /*52570*/  STL [R1+0x1064], R53 ;  /* 0x0010643501007387 */ /* 0x0007e80000100800 */
[----:B------:R3:W-:Y:S01]  /*52580*/  STL [R1+0x1060], R54 ;  /* 0x0010603601007387 */ /* 0x0007e20000100800 */
[----:B-1----:R-:W-:Y:S01]  /*52590*/  IMAD.MOV.U32 R40, RZ, RZ, R53 ;  /* 0x000000ffff287224 */ /* 0x002fe200078e0035 */
[----:B------:R-:W-:Y:S02]  /*525a0*/  MOV R41, R54 ;  /* 0x0000003600297202 */ /* 0x000fe40000000f00 */
[----:B---3--:R-:W3:Y:S04]  /*525b0*/  LDL.LU R53, [R1+0xde8] ;  /* 0x000de80001357983 */ /* 0x008ee80000300800 */
[----:B------:R-:W3:Y:S04]  /*525c0*/  LDL.LU R54, [R1+0xdf0] ;  /* 0x000df00001367983 */ /* 0x000ee80000300800 */
[----:B------:R1:W-:Y:S04]  /*525d0*/  LDGSTS.E [R7+0x45500], desc[UR8][R40.64], P0 ;  /* 0x4550000028077fae */ /* 0x0003e800081a1008 */
[----:B------:R1:W-:Y:S02]  /*525e0*/  STL [R1+0x10dc], R43 ;  /* 0x0010dc2b01007387 */ /* 0x0003e40000100800 */
[----:B-1----:R-:W-:-:S02]  /*525f0*/  IMAD.MOV.U32 R40, RZ, RZ, R43 ;  /* 0x000000ffff287224 */ /* 0x002fc400078e002b */
[----:B------:R-:W-:-:S05]  /*52600*/  IMAD.X R49, R49, 0x1, R2, P2 ;  /* 0x0000000131317824 */ /* 0x000fca00010e0602 */
[----:B------:R-:W-:Y:S01]  /*52610*/  MOV R41, R49 ;  /* 0x0000003100297202 */ /* 0x000fe20000000f00 */
[----:B------:R1:W-:Y:S01]  /*52620*/  STL [R1+0x10d8], R49 ;  /* 0x0010d83101007387 */ /* 0x0003e20000100800 */
[----:B------:R-:W-:-:S03]  /*52630*/  IADD3.X R56, PT, PT, R56, R2, RZ, P3, !PT ;  /* 0x0000000238387210 */ /* 0x000fc60001ffe4ff */
[----:B------:R1:W-:Y:S04]  /*52640*/  STL [R1+0x10e4], R50 ;  /* 0x0010e43201007387 */ /* 0x0003e80000100800 */
[----:B------:R-:W3:Y:S04]  /*52650*/  LDL.LU R43, [R1+0xe6c] ;  /* 0x000e6c00012b7983 */ /* 0x000ee80000300800 */
[----:B------:R1:W-:Y:S04]  /*52660*/  STL [R1+0x10e0], R56 ;  /* 0x0010e03801007387 */ /* 0x0003e80000100800 */
[----:B------:R1:W-:Y:S04]  /*52670*/  LDGSTS.E [R7+0x46400], desc[UR8][R40.64], P1 ;  /* 0x4640000028077fae */ /* 0x0003e800089a1008 */
[----:B-1----:R-:W3:Y:S01]  /*52680*/  LDL.LU R49, [R1+0xe74] ;  /* 0x000e740001317983 */ /* 0x002ee20000300800 */
[----:B------:R-:W-:Y:S01]  /*52690*/  IADD3 R46, P2, PT, R46, R0, RZ ;  /* 0x000000002e2e7210 */ /* 0x000fe20007f5e0ff */
[----:B------:R-:W-:-:S02]  /*526a0*/  IMAD.MOV.U32 R40, RZ, RZ, R50 ;  /* 0x000000ffff287224 */ /* 0x000fc400078e0032 */
[----:B------:R-:W3:Y:S01]  /*526b0*/  LDL.LU R50, [R1+0xe68] ;  /* 0x000e680001327983 */ /* 0x000ee20000300800 */
[----:B------:R-:W-:-:S03]  /*526c0*/  MOV R41, R56 ;  /* 0x0000003800297202 */ /* 0x000fc60000000f00 */
[----:B------:R-:W3:Y:S01]  /*526d0*/  LDL.LU R56, [R1+0xe70] ;  /* 0x000e700001387983 */ /* 0x000ee20000300800 */
[----:B------:R-:W-:-:S03]  /*526e0*/  IADD3 R52, P3, PT, R52, R0, RZ ;  /* 0x0000000034347210 */ /* 0x000fc60007f7e0ff */
[----:B------:R1:W-:Y:S04]  /*526f0*/  LDGSTS.E [R7+0x46500], desc[UR8][R40.64], P0 ;  /* 0x4650000028077fae */ /* 0x0003e800081a1008 */
[----:B------:R-:W-:Y:S01]  /*52700*/  STL [R1+0x115c], R46 ;  /* 0x00115c2e01007387 */ /* 0x000fe20000100800 */
[----:B----4-:R-:W-:Y:S02]  /*52710*/  IMAD.X R47, R47, 0x1, R2, P2 ;  /* 0x000000012f2f7824 */ /* 0x010fe400010e0602 */
[----:B-1----:R-:W-:-:S03]  /*52720*/  IMAD.MOV.U32 R40, RZ, RZ, R46 ;  /* 0x000000ffff287224 */ /* 0x002fc600078e002e */
[----:B------:R-:W-:Y:S01]  /*52730*/  MOV R41, R47 ;  /* 0x0000002f00297202 */ /* 0x000fe20000000f00 */
[----:B------:R1:W-:Y:S01]  /*52740*/  STL [R1+0x1158], R47 ;  /* 0x0011582f01007387 */ /* 0x0003e20000100800 */
[----:B------:R-:W-:-:S03]  /*52750*/  IADD3.X R55, PT, PT, R55, R2, RZ, P3, !PT ;  /* 0x0000000237377210 */ /* 0x000fc60001ffe4ff */
[----:B------:R-:W-:Y:S04]  /*52760*/  STL [R1+0x1164], R52 ;  /* 0x0011643401007387 */ /* 0x000fe80000100800 */
[----:B------:R4:W-:Y:S04]  /*52770*/  LDGSTS.E [R7+0x47400], desc[UR8][R40.64], P1 ;  /* 0x4740000028077fae */ /* 0x0009e800089a1008 */
[----:B-1----:R-:W3:Y:S04]  /*52780*/  LDL.LU R47, [R1+0xeec] ;  /* 0x000eec00012f7983 */ /* 0x002ee80000300800 */
[----:B------:R1:W-:Y:S04]  /*52790*/  STL [R1+0x1160], R55 ;  /* 0x0011603701007387 */ /* 0x0003e80000100800 */
[----:B------:R-:W3:Y:S01]  /*527a0*/  LDL.LU R46, [R1+0xef4] ;  /* 0x000ef400012e7983 */ /* 0x000ee20000300800 */
[----:B----4-:R-:W-:Y:S01]  /*527b0*/  MOV R41, R55 ;  /* 0x0000003700297202 */ /* 0x010fe20000000f00 */
[----:B------:R-:W-:-:S02]  /*527c0*/  IMAD.MOV.U32 R40, RZ, RZ, R52 ;  /* 0x000000ffff287224 */ /* 0x000fc400078e0034 */
[----:B-1----:R-:W4:Y:S04]  /*527d0*/  LDL.LU R55, [R1+0xee8] ;  /* 0x000ee80001377983 */ /* 0x002f280000300800 */
[----:B------:R-:W4:Y:S01]  /*527e0*/  LDL.LU R52, [R1+0xef0] ;  /* 0x000ef00001347983 */ /* 0x000f220000300800 */
[-C--:B--2---:R-:W-:Y:S02]  /*527f0*/  IADD3 R42, P2, PT, R42, R0.reuse, RZ ;  /* 0x000000002a2a7210 */ /* 0x084fe40007f5e0ff */
[----:B------:R-:W-:Y:S01]  /*52800*/  IADD3 R51, P3, PT, R51, R0, RZ ;  /* 0x0000000033337210 */ /* 0x000fe20007f7e0ff */
[----:B------:R1:W-:Y:S04]  /*52810*/  LDGSTS.E [R7+0x47500], desc[UR8][R40.64], P0 ;  /* 0x4750000028077fae */ /* 0x0003e800081a1008 */
[----:B------:R-:W-:Y:S01]  /*52820*/  STL [R1+0xdec], R42 ;  /* 0x000dec2a01007387 */ /* 0x000fe20000100800 */
[----:B-1----:R-:W-:-:S03]  /*52830*/  LOP3.LUT R7, R44, 0x30, RZ, 0x3c, !PT ;  /* 0x000000302c077812 */ /* 0x002fc600078e3cff */
[----:B------:R-:W-:Y:S01]  /*52840*/  STL [R1+0xdf4], R51 ;  /* 0x000df43301007387 */ /* 0x000fe20000100800 */
[----:B------:R-:W-:Y:S02]  /*52850*/  MOV R40, R42 ;  /* 0x0000002a00287202 */ /* 0x000fe40000000f00 */
[----:B------:R-:W-:Y:S01]  /*52860*/  IADD3 R7, PT, PT, R7, UR7, RZ ;  /* 0x0000000707077c10 */ /* 0x000fe2000fffe0ff */
[----:B---3--:R-:W-:-:S04]  /*52870*/  IMAD.X R53, R53, 0x1, R2, P2 ;  /* 0x0000000135357824 */ /* 0x008fc800010e0602 */
[----:B------:R-:W-:Y:S01]  /*52880*/  IMAD.MOV.U32 R41, RZ, RZ, R53 ;  /* 0x000000ffff297224 */ /* 0x000fe200078e0035 */
[----:B------:R1:W-:Y:S01]  /*52890*/  STL [R1+0xde8], R53 ;  /* 0x000de83501007387 */ /* 0x0003e20000100800 */
[----:B------:R-:W-:-:S03]  /*528a0*/  IMAD.X R54, R54, 0x1, R2, P3 ;  /* 0x0000000136367824 */ /* 0x000fc600018e0602 */
[----:B------:R2:W-:Y:S04]  /*528b0*/  LDGSTS.E [R7+0x40600], desc[UR8][R40.64], P1 ;  /* 0x4060000028077fae */ /* 0x0005e800089a1008 */
[----:B-1----:R-:W3:Y:S04]  /*528c0*/  LDL.LU R53, [R1+0xf6c] ;  /* 0x000f6c0001357983 */ /* 0x002ee80000300800 */
[----:B------:R-:W3:Y:S01]  /*528d0*/  LDL.LU R42, [R1+0xf74] ;  /* 0x000f7400012a7983 */ /* 0x000ee20000300800 */
[----:B--2---:R-:W-:Y:S01]  /*528e0*/  MOV R40, R51 ;  /* 0x0000003300287202 */ /* 0x004fe20000000f00 */
[----:B------:R-:W-:-:S02]  /*528f0*/  IMAD.MOV.U32 R41, RZ, RZ, R54 ;  /* 0x000000ffff297224 */ /* 0x000fc400078e0036 */
[----:B------:R1:W-:Y:S04]  /*52900*/  STL [R1+0xdf0], R54 ;  /* 0x000df03601007387 */ /* 0x0003e80000100800 */
[----:B------:R2:W-:Y:S04]  /*52910*/  LDGSTS.E [R7+0x40700], desc[UR8][R40.64], P0 ;  /* 0x4070000028077fae */ /* 0x0005e800081a1008 */
[----:B-1----:R-:W3:Y:S04]  /*52920*/  LDL.LU R54, [R1+0xf68] ;  /* 0x000f680001367983 */ /* 0x002ee80000300800 */
[----:B------:R-:W3:Y:S01]  /*52930*/  LDL.LU R51, [R1+0xf70] ;  /* 0x000f700001337983 */ /* 0x000ee20000300800 */
[----:B------:R-:W-:-:S04]  /*52940*/  IADD3 R43, P2, PT, R43, R0, RZ ;  /* 0x000000002b2b7210 */ /* 0x000fc80007f5e0ff */
[----:B--2---:R-:W-:Y:S01]  /*52950*/  MOV R40, R43 ;  /* 0x0000002b00287202 */ /* 0x004fe20000000f00 */
[----:B------:R-:W-:Y:S01]  /*52960*/  STL [R1+0xe6c], R43 ;  /* 0x000e6c2b01007387 */ /* 0x000fe20000100800 */
[----:B------:R-:W-:Y:S02]  /*52970*/  IADD3 R49, P3, PT, R49, R0, RZ ;  /* 0x0000000031317210 */ /* 0x000fe40007f7e0ff */
[----:B------:R-:W-:-:S03]  /*52980*/  IADD3.X R50, PT, PT, R50, R2, RZ, P2, !PT ;  /* 0x0000000232327210 */ /* 0x000fc600017fe4ff */
[----:B------:R-:W-:Y:S02]  /*52990*/  IMAD.X R56, R56, 0x1, R2, P3 ;  /* 0x0000000138387824 */ /* 0x000fe400018e0602 */
[----:B------:R1:W-:Y:S01]  /*529a0*/  STL [R1+0xe68], R50 ;  /* 0x000e683201007387 */ /* 0x0003e20000100800 */
[----:B------:R-:W-:-:S03]  /*529b0*/  IMAD.MOV.U32 R41, RZ, RZ, R50 ;  /* 0x000000ffff297224 */ /* 0x000fc600078e0032 */
[----:B------:R-:W-:Y:S04]  /*529c0*/  STL [R1+0xe74], R49 ;  /* 0x000e743101007387 */ /* 0x000fe80000100800 */
[----:B------:R2:W-:Y:S04]  /*529d0*/  LDGSTS.E [R7+0x41600], desc[UR8][R40.64], P1 ;  /* 0x4160000028077fae */ /* 0x0005e800089a1008 */
[----:B-1----:R-:W3:Y:S04]  /*529e0*/  LDL.LU R50, [R1+0xfec] ;  /* 0x000fec0001327983 */ /* 0x002ee80000300800 */
[----:B------:R1:W-:Y:S04]  /*529f0*/  STL [R1+0xe70], R56 ;  /* 0x000e703801007387 */ /* 0x0003e80000100800 */
[----:B------:R-:W3:Y:S01]  /*52a00*/  LDL.LU R43, [R1+0xff4] ;  /* 0x000ff400012b7983 */ /* 0x000ee20000300800 */
[----:B--2---:R-:W-:-:S03]  /*52a10*/  IMAD.MOV.U32 R41, RZ, RZ, R56 ;  /* 0x000000ffff297224 */ /* 0x004fc600078e0038 */
[----:B-1----:R-:W2:Y:S01]  /*52a20*/  LDL.LU R56, [R1+0xfe8] ;  /* 0x000fe80001387983 */ /* 0x002ea20000300800 */
[----:B------:R-:W-:-:S03]  /*52a30*/  MOV R40, R49 ;  /* 0x0000003100287202 */ /* 0x000fc60000000f00 */
[----:B------:R-:W2:Y:S04]  /*52a40*/  LDL.LU R49, [R1+0xff0] ;  /* 0x000ff00001317983 */ /* 0x000ea80000300800 */
[----:B------:R1:W-:Y:S01]  /*52a50*/  LDGSTS.E [R7+0x41700], desc[UR8][R40.64], P0 ;  /* 0x4170000028077fae */ /* 0x0003e200081a1008 */
[-C--:B------:R-:W-:Y:S02]  /*52a60*/  IADD3 R47, P2, PT, R47, R0.reuse, RZ ;  /* 0x000000002f2f7210 */ /* 0x080fe40007f5e0ff */
[----:B------:R-:W-:-:S03]  /*52a70*/  IADD3 R46, P3, PT, R46, R0, RZ ;  /* 0x000000002e2e7210 */ /* 0x000fc60007f7e0ff */
[----:B------:R1:W-:Y:S01]  /*52a80*/  STL [R1+0xeec], R47 ;  /* 0x000eec2f01007387 */ /* 0x0003e20000100800 */
[----:B----4-:R-:W-:Y:S01]  /*52a90*/  IADD3.X R55, PT, PT, R55, R2, RZ, P2, !PT ;  /* 0x0000000237377210 */ /* 0x010fe200017fe4ff */
[----:B------:R-:W-:-:S04]  /*52aa0*/  IMAD.X R52, R52, 0x1, R2, P3 ;  /* 0x0000000134347824 */ /* 0x000fc800018e0602 */
[----:B------:R4:W-:Y:S01]  /*52ab0*/  STL [R1+0xee8], R55 ;  /* 0x000ee83701007387 */ /* 0x0009e20000100800 */
[----:B-1----:R-:W-:-:S03]  /*52ac0*/  MOV R40, R47 ;  /* 0x0000002f00287202 */ /* 0x002fc60000000f00 */
[----:B------:R1:W-:Y:S04]  /*52ad0*/  STL [R1+0xef4], R46 ;  /* 0x000ef42e01007387 */ /* 0x0003e80000100800 */
[----:B------:R-:W2:Y:S04]  /*52ae0*/  LDL.LU R57, [R1+0x106c] ;  /* 0x00106c0001397983 */ /* 0x000ea80000300800 */
[----:B------:R1:W-:Y:S04]  /*52af0*/  STL [R1+0xef0], R52 ;  /* 0x000ef03401007387 */ /* 0x0003e80000100800 */
[----:B------:R-:W2:Y:S04]  /*52b00*/  LDL.LU R47, [R1+0x1074] ;  /* 0x00107400012f7983 */ /* 0x000ea80000300800 */
[----:B------:R-:W2:Y:S01]  /*52b10*/  LDL.LU R58, [R1+0x1068] ;  /* 0x00106800013a7983 */ /* 0x000ea20000300800 */
[----:B------:R-:W-:-:S03]  /*52b20*/  IMAD.MOV.U32 R41, RZ, RZ, R55 ;  /* 0x000000ffff297224 */ /* 0x000fc600078e0037 */
[----:B----4-:R-:W4:Y:S04]  /*52b30*/  LDL.LU R55, [R1+0x1070] ;  /* 0x0010700001377983 */ /* 0x010f280000300800 */
[----:B------:R1:W-:Y:S02]  /*52b40*/  LDGSTS.E [R7+0x42600], desc[UR8][R40.64], P1 ;  /* 0x4260000028077fae */ /* 0x0003e400089a1008 */
[----:B-1----:R-:W-:Y:S02]  /*52b50*/  MOV R40, R46 ;  /* 0x0000002e00287202 */ /* 0x002fe40000000f00 */
[-C--:B---3--:R-:W-:Y:S01]  /*52b60*/  IADD3 R53, P2, PT, R53, R0.reuse, RZ ;  /* 0x0000000035357210 */ /* 0x088fe20007f5e0ff */
[----:B------:R-:W-:Y:S01]  /*52b70*/  IMAD.MOV.U32 R41, RZ, RZ, R52 ;  /* 0x000000ffff297224 */ /* 0x000fe200078e0034 */
[----:B------:R-:W3:Y:S01]  /*52b80*/  LDL.LU R46, [R1+0x10ec] ;  /* 0x0010ec00012e7983 */ /* 0x000ee20000300800 */
[----:B------:R-:W-:-:S03]  /*52b90*/  IADD3 R42, P3, PT, R42, R0, RZ ;  /* 0x000000002a2a7210 */ /* 0x000fc60007f7e0ff */
[----:B------:R-:W3:Y:S04]  /*52ba0*/  LDL.LU R52, [R1+0x10f4] ;  /* 0x0010f40001347983 */ /* 0x000ee80000300800 */
[----:B------:R1:W-:Y:S04]  /*52bb0*/  STL [R1+0xf6c], R53 ;  /* 0x000f6c3501007387 */ /* 0x0003e80000100800 */
[----:B------:R1:W-:Y:S01]  /*52bc0*/  LDGSTS.E [R7+0x42700], desc[UR8][R40.64], P0 ;  /* 0x4270000028077fae */ /* 0x0003e200081a1008 */
[----:B------:R-:W-:Y:S01]  /*52bd0*/  IADD3.X R54, PT, PT, R54, R2, RZ, P2, !PT ;  /* 0x0000000236367210 */ /* 0x000fe200017fe4ff */
[----:B------:R-:W-:-:S04]  /*52be0*/  IMAD.X R51, R51, 0x1, R2, P3 ;  /* 0x0000000133337824 */ /* 0x000fc800018e0602 */
[----:B------:R1:W-:Y:S02]  /*52bf0*/  STL [R1+0xf68], R54 ;  /* 0x000f683601007387 */ /* 0x0003e40000100800 */
[----:B-1----:R-:W-:Y:S01]  /*52c00*/  MOV R40, R53 ;  /* 0x0000003500287202 */ /* 0x002fe20000000f00 */
[----:B------:R-:W-:Y:S01]  /*52c10*/  IMAD.MOV.U32 R41, RZ, RZ, R54 ;  /* 0x000000ffff297224 */ /* 0x000fe200078e0036 */
[----:B------:R1:W-:Y:S04]  /*52c20*/  STL [R1+0xf74], R42 ;  /* 0x000f742a01007387 */ /* 0x0003e80000100800 */
[----:B------:R-:W3:Y:S04]  /*52c30*/  LDL.LU R53, [R1+0x10e8] ;  /* 0x0010e80001357983 */ /* 0x000ee80000300800 */
[----:B------:R1:W-:Y:S04]  /*52c40*/  STL [R1+0xf70], R51 ;  /* 0x000f703301007387 */ /* 0x0003e80000100800 */
[----:B------:R1:W-:Y:S04]  /*52c50*/  LDGSTS.E [R7+0x43600], desc[UR8][R40.64], P1 ;  /* 0x4360000028077fae */ /* 0x0003e800089a1008 */
[----:B------:R-:W3:Y:S01]  /*52c60*/  LDL.LU R54, [R1+0x10f0] ;  /* 0x0010f00001367983 */ /* 0x000ee20000300800 */
[----:B-1----:R-:W-:Y:S01]  /*52c70*/  MOV R40, R42 ;  /* 0x0000002a00287202 */ /* 0x002fe20000000f00 */
[----:B------:R-:W-:-:S02]  /*52c80*/  IMAD.MOV.U32 R41, RZ, RZ, R51 ;  /* 0x000000ffff297224 */ /* 0x000fc400078e0033 */
[----:B------:R-:W3:Y:S04]  /*52c90*/  LDL.LU R42, [R1+0x116c] ;  /* 0x00116c00012a7983 */ /* 0x000ee80000300800 */
[----:B------:R-:W3:Y:S04]  /*52ca0*/  LDL.LU R51, [R1+0x1174] ;  /* 0x0011740001337983 */ /* 0x000ee80000300800 */
[----:B------:R1:W-:Y:S01]  /*52cb0*/  LDGSTS.E [R7+0x43700], desc[UR8][R40.64], P0 ;  /* 0x4370000028077fae */ /* 0x0003e200081a1008 */
[----:B------:R-:W-:-:S05]  /*52cc0*/  IADD3 R50, P2, PT, R50, R0, RZ ;  /* 0x0000000032327210 */ /* 0x000fca0007f5e0ff */
[----:B------:R2:W-:Y:S01]  /*52cd0*/  STL [R1+0xfec], R50 ;  /* 0x000fec3201007387 */ /* 0x0005e20000100800 */
[----:B------:R-:W-:Y:S02]  /*52ce0*/  IADD3 R43, P3, PT, R43, R0, RZ ;  /* 0x000000002b2b7210 */ /* 0x000fe40007f7e0ff */
[----:B--2---:R-:W-:Y:S02]  /*52cf0*/  IADD3.X R56, PT, PT, R56, R2, RZ, P2, !PT ;  /* 0x0000000238387210 */ /* 0x004fe400017fe4ff */
[----:B-1----:R-:W-:Y:S01]  /*52d00*/  MOV R40, R50 ;  /* 0x0000003200287202 */ /* 0x002fe20000000f00 */
[----:B------:R-:W-:Y:S02]  /*52d10*/  IMAD.X R49, R49, 0x1, R2, P3 ;  /* 0x0000000131317824 */ /* 0x000fe400018e0602 */
[----:B------:R1:W-:Y:S04]  /*52d20*/  STL [R1+0xfe8], R56 ;  /* 0x000fe83801007387 */ /* 0x0003e80000100800 */
[----:B------:R2:W-:Y:S04]  /*52d30*/  STL [R1+0xff4], R43 ;  /* 0x000ff42b01007387 */ /* 0x0005e80000100800 */
[----:B------:R-:W3:Y:S01]  /*52d40*/  LDL.LU R50, [R1+0x1168] ;  /* 0x0011680001327983 */ /* 0x000ee20000300800 */
[----:B------:R-:W-:-:S03]  /*52d50*/  IMAD.MOV.U32 R41, RZ, RZ, R56 ;  /* 0x000000ffff297224 */ /* 0x000fc600078e0038 */
[----:B------:R2:W-:Y:S04]  /*52d60*/  STL [R1+0xff0], R49 ;  /* 0x000ff03101007387 */ /* 0x0005e80000100800 */
[----:B-1----:R-:W3:Y:S04]  /*52d70*/  LDL.LU R56, [R1+0x1170] ;  /* 0x0011700001387983 */ /* 0x002ee80000300800 */
[----:B------:R1:W-:Y:S01]  /*52d80*/  LDGSTS.E [R7+0x44600], desc[UR8][R40.64], P1 ;  /* 0x4460000028077fae */ /* 0x0003e200089a1008 */
[----:B------:R-:W-:Y:S01]  /*52d90*/  IADD3 R57, P2, PT, R57, R0, RZ ;  /* 0x0000000039397210 */ /* 0x000fe20007f5e0ff */
[----:B-1----:R-:W-:Y:S01]  /*52da0*/  IMAD.MOV.U32 R41, RZ, RZ, R49 ;  /* 0x000000ffff297224 */ /* 0x002fe200078e0031 */
[----:B------:R-:W-:-:S02]  /*52db0*/  MOV R40, R43 ;  /* 0x0000002b00287202 */ /* 0x000fc40000000f00 */
[----:B--2---:R-:W2:Y:S01]  /*52dc0*/  LDL.LU R43, [R1+0xdfc] ;  /* 0x000dfc00012b7983 */ /* 0x004ea20000300800 */
[----:B------:R-:W-:-:S03]  /*52dd0*/  IADD3 R47, P3, PT, R47, R0, RZ ;  /* 0x000000002f2f7210 */ /* 0x000fc60007f7e0ff */
[----:B------:R1:W-:Y:S01]  /*52de0*/  LDGSTS.E [R7+0x44700], desc[UR8][R40.64], P0 ;  /* 0x4470000028077fae */ /* 0x0003e200081a1008 */
[----:B------:R-:W-:-:S03]  /*52df0*/  IADD3.X R58, PT, PT, R58, R2, RZ, P2, !PT ;  /* 0x000000023a3a7210 */ /* 0x000fc600017fe4ff */
[----:B------:R-:W2:Y:S01]  /*52e00*/  LDL.LU R49, [R1+0xe04] ;  /* 0x000e040001317983 */ /* 0x000ea20000300800 */
[----:B----4-:R-:W-:-:S03]  /*52e10*/  IMAD.X R55, R55, 0x1, R2, P3 ;  /* 0x0000000137377824 */ /* 0x010fc600018e0602 */
[----:B------:R-:W-:Y:S01]  /*52e20*/  STL [R1+0x106c], R57 ;  /* 0x00106c3901007387 */ /* 0x000fe20000100800 */
[----:B-1----:R-:W-:Y:S01]  /*52e30*/  MOV R40, R57 ;  /* 0x0000003900287202 */ /* 0x002fe20000000f00 */
[----:B------:R-:W-:Y:S02]  /*52e40*/  IMAD.MOV.U32 R41, RZ, RZ, R58 ;  /* 0x000000ffff297224 */ /* 0x000fe400078e003a */
[----:B------:R-:W-:Y:S04]  /*52e50*/  STL [R1+0x1068], R58 ;  /* 0x0010683a01007387 */ /* 0x000fe80000100800 */
[----:B------:R1:W-:Y:S04]  /*52e60*/  STL [R1+0x1074], R47 ;  /* 0x0010742f01007387 */ /* 0x0003e80000100800 */
[----:B------:R4:W-:Y:S04]  /*52e70*/  LDGSTS.E [R7+0x45600], desc[UR8][R40.64], P1 ;  /* 0x4560000028077fae */ /* 0x0009e800089a1008 */
[----:B------:R1:W-:Y:S01]  /*52e80*/  STL [R1+0x1070], R55 ;  /* 0x0010703701007387 */ /* 0x0003e20000100800 */
[----:B----4-:R-:W-:-:S03]  /*52e90*/  MOV R40, R47 ;  /* 0x0000002f00287202 */ /* 0x010fc60000000f00 */
[----:B-1----:R-:W4:Y:S01]  /*52ea0*/  LDL.LU R47, [R1+0xdf8] ;  /* 0x000df800012f7983 */ /* 0x002f220000300800 */
[----:B------:R-:W-:-:S03]  /*52eb0*/  IMAD.MOV.U32 R41, RZ, RZ, R55 ;  /* 0x000000ffff297224 */ /* 0x000fc600078e0037 */
[----:B------:R-:W4:Y:S01]  /*52ec0*/  LDL.LU R55, [R1+0xe00] ;  /* 0x000e000001377983 */ /* 0x000f220000300800 */
[-C--:B---3--:R-:W-:Y:S02]  /*52ed0*/  IADD3 R46, P2, PT, R46, R0.reuse, RZ ;  /* 0x000000002e2e7210 */ /* 0x088fe40007f5e0ff */
[----:B------:R-:W-:Y:S01]  /*52ee0*/  IADD3 R52, P3, PT, R52, R0, RZ ;  /* 0x0000000034347210 */ /* 0x000fe20007f7e0ff */
[----:B------:R1:W-:Y:S04]  /*52ef0*/  LDGSTS.E [R7+0x45700], desc[UR8][R40.64], P0 ;  /* 0x4570000028077fae */ /* 0x0003e800081a1008 */
[----:B------:R3:W-:Y:S01]  /*52f00*/  STL [R1+0x10ec], R46 ;  /* 0x0010ec2e01007387 */ /* 0x0007e20000100800 */
[----:B------:R-:W-:Y:S02]  /*52f10*/  IADD3.X R53, PT, PT, R53, R2, RZ, P2, !PT ;  /* 0x0000000235357210 */ /* 0x000fe400017fe4ff */
[----:B-1----:R-:W-:-:S03]  /*52f20*/  MOV R40, R46 ;  /* 0x0000002e00287202 */ /* 0x002fc60000000f00 */
[----:B------:R1:W-:Y:S01]  /*52f30*/  STL [R1+0x10e8], R53 ;  /* 0x0010e83501007387 */ /* 0x0003e20000100800 */
[----:B------:R-:W-:-:S03]  /*52f40*/  IMAD.MOV.U32 R41, RZ, RZ, R53 ;  /* 0x000000ffff297224 */ /* 0x000fc600078e0035 */
[----:B------:R1:W-:Y:S01]  /*52f50*/  STL [R1+0x10f4], R52 ;  /* 0x0010f43401007387 */ /* 0x0003e20000100800 */
[----:B------:R-:W-:-:S03]  /*52f60*/  IMAD.X R54, R54, 0x1, R2, P3 ;  /* 0x0000000136367824 */ /* 0x000fc600018e0602 */
[----:B---3--:R-:W3:Y:S04]  /*52f70*/  LDL.LU R46, [R1+0xe7c] ;  /* 0x000e7c00012e7983 */ /* 0x008ee80000300800 */
[----:B------:R1:W-:Y:S04]  /*52f80*/  STL [R1+0x10f0], R54 ;  /* 0x0010f03601007387 */ /* 0x0003e80000100800 */
[----:B------:R1:W-:Y:S01]  /*52f90*/  LDGSTS.E [R7+0x46600], desc[UR8][R40.64], P1 ;  /* 0x4660000028077fae */ /* 0x0003e200089a1008 */
[----:B------:R-:W-:-:S03]  /*52fa0*/  IADD3 R42, P2, PT, R42, R0, RZ ;  /* 0x000000002a2a7210 */ /* 0x000fc60007f5e0ff */
[----:B-1----:R-:W3:Y:S01]  /*52fb0*/  LDL.LU R53, [R1+0xe84] ;  /* 0x000e840001357983 */ /* 0x002ee20000300800 */
[----:B------:R-:W-:Y:S02]  /*52fc0*/  IADD3 R51, P3, PT, R51, R0, RZ ;  /* 0x0000000033337210 */ /* 0x000fe40007f7e0ff */
[----:B------:R-:W-:Y:S01]  /*52fd0*/  MOV R40, R52 ;  /* 0x0000003400287202 */ /* 0x000fe20000000f00 */
[----:B------:R-:W-:Y:S01]  /*52fe0*/  IMAD.MOV.U32 R41, RZ, RZ, R54 ;  /* 0x000000ffff297224 */ /* 0x000fe200078e0036 */
[----:B------:R-:W3:Y:S04]  /*52ff0*/  LDL.LU R52, [R1+0xe78] ;  /* 0x000e780001347983 */ /* 0x000ee80000300800 */
[----:B------:R-:W3:Y:S04]  /*53000*/  LDL.LU R54, [R1+0xe80] ;  /* 0x000e800001367983 */ /* 0x000ee80000300800 */
[----:B------:R1:W-:Y:S04]  /*53010*/  LDGSTS.E [R7+0x46700], desc[UR8][R40.64], P0 ;  /* 0x4670000028077fae */ /* 0x0003e800081a1008 */
[----:B------:R-:W-:Y:S01]  /*53020*/  STL [R1+0x116c], R42 ;  /* 0x00116c2a01007387 */ /* 0x000fe20000100800 */
[----:B-1----:R-:W-:-:S02]  /*53030*/  MOV R40, R42 ;  /* 0x0000002a00287202 */ /* 0x002fc40000000f00 */
[----:B------:R-:W-:-:S05]  /*53040*/  IADD3.X R50, PT, PT, R50, R2, RZ, P2, !PT ;  /* 0x0000000232327210 */ /* 0x000fca00017fe4ff */
[----:B------:R1:W-:Y:S01]  /*53050*/  STL [R1+0x1168], R50 ;  /* 0x0011683201007387 */ /* 0x0003e20000100800 */
[----:B------:R-:W-:Y:S02]  /*53060*/  IMAD.MOV.U32 R41, RZ, RZ, R50 ;  /* 0x000000ffff297224 */ /* 0x000fe400078e0032 */
[----:B------:R-:W-:Y:S01]  /*53070*/  IMAD.X R56, R56, 0x1, R2, P3 ;  /* 0x0000000138387824 */ /* 0x000fe200018e0602 */
[----:B------:R-:W-:Y:S04]  /*53080*/  STL [R1+0x1174], R51 ;  /* 0x0011743301007387 */ /* 0x000fe80000100800 */
[----:B------:R2:W-:Y:S04]  /*53090*/  LDGSTS.E [R7+0x47600], desc[UR8][R40.64], P1 ;  /* 0x4760000028077fae */ /* 0x0005e800089a1008 */
[----:B-1----:R-:W3:Y:S04]  /*530a0*/  LDL.LU R50, [R1+0xefc] ;  /* 0x000efc0001327983 */ /* 0x002ee80000300800 */
[----:B------:R1:W-:Y:S04]  /*530b0*/  STL [R1+0x1170], R56 ;  /* 0x0011703801007387 */ /* 0x0003e80000100800 */
[----:B------:R-:W3:Y:S01]  /*530c0*/  LDL.LU R42, [R1+0xf04] ;  /* 0x000f0400012a7983 */ /* 0x000ee20000300800 */
[----:B--2---:R-:W-:Y:S01]  /*530d0*/  IMAD.MOV.U32 R41, RZ, RZ, R56 ;  /* 0x000000ffff297224 */ /* 0x004fe200078e0038 */
[----:B------:R-:W-:-:S02]  /*530e0*/  MOV R40, R51 ;  /* 0x0000003300287202 */ /* 0x000fc40000000f00 */
        /* <DEDUP_REMOVED lines=8> */
[----:B------:R-:W-:Y:S02]  /*53170*/  IMAD.MOV.U32 R40, RZ, RZ, R43 ;  /* 0x000000ffff287224 */ /* 0x000fe400078e002b */
[----:B------:R-:W-:Y:S01]  /*53180*/  VIADD R7, R7, UR7 ;  /* 0x0000000707077c36 */ /* 0x000fe20008000000 */
[----:B----4-:R-:W-:-:S04]  /*53190*/  IADD3.X R47, PT, PT, R47, R2, RZ, P2, !PT ;  /* 0x000000022f2f7210 */ /* 0x010fc800017fe4ff */
[----:B------:R-:W-:Y:S01]  /*531a0*/  MOV R41, R47 ;  /* 0x0000002f00297202 */ /* 0x000fe20000000f00 */
[----:B------:R1:W-:Y:S01]  /*531b0*/  STL [R1+0xdf8], R47 ;  /* 0x000df82f01007387 */ /* 0x0003e20000100800 */
[----:B------:R-:W-:-:S03]  /*531c0*/  IADD3.X R55, PT, PT, R55, R2, RZ, P3, !PT ;  /* 0x0000000237377210 */ /* 0x000fc60001ffe4ff */
[----:B------:R4:W-:Y:S04]  /*531d0*/  LDGSTS.E [R7+0x40800], desc[UR8][R40.64], P1 ;  /* 0x4080000028077fae */ /* 0x0009e800089a1008 */
[----:B-1----:R-:W2:Y:S04]  /*531e0*/  LDL.LU R47, [R1+0xf7c] ;  /* 0x000f7c00012f7983 */ /* 0x002ea80000300800 */
[----:B------:R-:W2:Y:S01]  /*531f0*/  LDL.LU R43, [R1+0xf84] ;  /* 0x000f8400012b7983 */ /* 0x000ea20000300800 */
[----:B----4-:R-:W-:-:S03]  /*53200*/  MOV R41, R55 ;  /* 0x0000003700297202 */ /* 0x010fc60000000f00 */
[----:B------:R1:W-:Y:S01]  /*53210*/  STL [R1+0xe00], R55 ;  /* 0x000e003701007387 */ /* 0x0003e20000100800 */
[----:B------:R-:W-:-:S05]  /*53220*/  IMAD.MOV.U32 R40, RZ, RZ, R49 ;  /* 0x000000ffff287224 */ /* 0x000fca00078e0031 */
[----:B------:R4:W-:Y:S04]  /*53230*/  LDGSTS.E [R7+0x40900], desc[UR8][R40.64], P0 ;  /* 0x4090000028077fae */ /* 0x0009e800081a1008 */
[----:B-1----:R-:W2:Y:S04]  /*53240*/  LDL.LU R55, [R1+0xf78] ;  /* 0x000f780001377983 */ /* 0x002ea80000300800 */
[----:B------:R-:W2:Y:S01]  /*53250*/  LDL.LU R49, [R1+0xf80] ;  /* 0x000f800001317983 */ /* 0x000ea20000300800 */
[----:B---3--:R-:W-:-:S05]  /*53260*/  IADD3 R46, P2, PT, R46, R0, RZ ;  /* 0x000000002e2e7210 */ /* 0x008fca0007f5e0ff */
[----:B------:R-:W-:Y:S01]  /*53270*/  STL [R1+0xe7c], R46 ;  /* 0x000e7c2e01007387 */ /* 0x000fe20000100800 */
[----:B----4-:R-:W-:Y:S01]  /*53280*/  IMAD.MOV.U32 R40, RZ, RZ, R46 ;  /* 0x000000ffff287224 */ /* 0x010fe200078e002e */
[----:B------:R-:W-:Y:S01]  /*53290*/  IADD3 R53, P3, PT, R53, R0, RZ ;  /* 0x0000000035357210 */ /* 0x000fe20007f7e0ff */
[----:B------:R-:W-:-:S03]  /*532a0*/  IMAD.X R52, R52, 0x1, R2, P2 ;  /* 0x0000000134347824 */ /* 0x000fc600010e0602 */
[----:B------:R-:W-:Y:S02]  /*532b0*/  IADD3.X R54, PT, PT, R54, R2, RZ, P3, !PT ;  /* 0x0000000236367210 */ /* 0x000fe40001ffe4ff */
[----:B------:R1:W-:Y:S01]  /*532c0*/  STL [R1+0xe78], R52 ;  /* 0x000e783401007387 */ /* 0x0003e20000100800 */
[----:B------:R-:W-:-:S03]  /*532d0*/  MOV R41, R52 ;  /* 0x0000003400297202 */ /* 0x000fc60000000f00 */
[----:B------:R3:W-:Y:S04]  /*532e0*/  STL [R1+0xe84], R53 ;  /* 0x000e843501007387 */ /* 0x0007e80000100800 */
[----:B------:R4:W-:Y:S04]  /*532f0*/  LDGSTS.E [R7+0x41800], desc[UR8][R40.64], P1 ;  /* 0x4180000028077fae */ /* 0x0009e800089a1008 */
[----:B-1----:R-:W2:Y:S04]  /*53300*/  LDL.LU R52, [R1+0xffc] ;  /* 0x000ffc0001347983 */ /* 0x002ea80000300800 */
[----:B------:R1:W-:Y:S04]  /*53310*/  STL [R1+0xe80], R54 ;  /* 0x000e803601007387 */ /* 0x0003e80000100800 */
[----:B------:R-:W2:Y:S01]  /*53320*/  LDL.LU R46, [R1+0x1004] ;  /* 0x00100400012e7983 */ /* 0x000ea20000300800 */
[----:B----4-:R-:W-:Y:S01]  /*53330*/  IMAD.MOV.U32 R40, RZ, RZ, R53 ;  /* 0x000000ffff287224 */ /* 0x010fe200078e0035 */
[----:B------:R-:W-:-:S02]  /*53340*/  MOV R41, R54 ;  /* 0x0000003600297202 */ /* 0x000fc40000000f00 */
[----:B---3--:R-:W3:Y:S04]  /*53350*/  LDL.LU R53, [R1+0xff8] ;  /* 0x000ff80001357983 */ /* 0x008ee80000300800 */
[----:B-1----:R-:W4:Y:S04]  /*53360*/  LDL.LU R54, [R1+0x1000] ;  /* 0x0010000001367983 */ /* 0x002f280000300800 */
[----:B------:R1:W-:Y:S01]  /*53370*/  LDGSTS.E [R7+0x41900], desc[UR8][R40.64], P0 ;  /* 0x4190000028077fae */ /* 0x0003e200081a1008 */
[----:B------:R-:W-:-:S05]  /*53380*/  IADD3 R50, P2, PT, R50, R0, RZ ;  /* 0x0000000032327210 */ /* 0x000fca0007f5e0ff */
[----:B------:R1:W-:Y:S01]  /*53390*/  STL [R1+0xefc], R50 ;  /* 0x000efc3201007387 */ /* 0x0003e20000100800 */
[----:B------:R-:W-:Y:S01]  /*533a0*/  IADD3 R42, P3, PT, R42, R0, RZ ;  /* 0x000000002a2a7210 */ /* 0x000fe20007f7e0ff */
[----:B--2---:R-:W-:-:S03]  /*533b0*/  IMAD.X R56, R56, 0x1, R2, P2 ;  /* 0x0000000138387824 */ /* 0x004fc600010e0602 */
[----:B------:R-:W-:Y:S02]  /*533c0*/  IADD3.X R51, PT, PT, R51, R2, RZ, P3, !PT ;  /* 0x0000000233337210 */ /* 0x000fe40001ffe4ff */
[----:B------:R2:W-:Y:S04]  /*533d0*/  STL [R1+0xef8], R56 ;  /* 0x000ef83801007387 */ /* 0x0005e80000100800 */
[----:B------:R2:W-:Y:S01]  /*533e0*/  STL [R1+0xf04], R42 ;  /* 0x000f042a01007387 */ /* 0x0005e20000100800 */
[----:B-1----:R-:W-:-:S03]  /*533f0*/  IMAD.MOV.U32 R40, RZ, RZ, R50 ;  /* 0x000000ffff287224 */ /* 0x002fc600078e0032 */
[----:B------:R-:W4:Y:S04]  /*53400*/  LDL.LU R57, [R1+0x107c] ;  /* 0x00107c0001397983 */ /* 0x000f280000300800 */
[----:B------:R1:W-:Y:S04]  /*53410*/  STL [R1+0xf00], R51 ;  /* 0x000f003301007387 */ /* 0x0003e80000100800 */
[----:B------:R-:W4:Y:S04]  /*53420*/  LDL.LU R50, [R1+0x1084] ;  /* 0x0010840001327983 */ /* 0x000f280000300800 */
[----:B------:R-:W4:Y:S01]  /*53430*/  LDL.LU R58, [R1+0x1078] ;  /* 0x00107800013a7983 */ /* 0x000f220000300800 */
[----:B------:R-:W-:-:S03]  /*53440*/  MOV R41, R56 ;  /* 0x0000003800297202 */ /* 0x000fc60000000f00 */
[----:B--2---:R-:W2:Y:S04]  /*53450*/  LDL.LU R56, [R1+0x1080] ;  /* 0x0010800001387983 */ /* 0x004ea80000300800 */
[----:B------:R1:W-:Y:S02]  /*53460*/  LDGSTS.E [R7+0x42800], desc[UR8][R40.64], P1 ;  /* 0x4280000028077fae */ /* 0x0003e400089a1008 */
[----:B-1----:R-:W-:Y:S01]  /*53470*/  IMAD.MOV.U32 R40, RZ, RZ, R42 ;  /* 0x000000ffff287224 */ /* 0x002fe200078e002a */
[----:B------:R-:W-:Y:S01]  /*53480*/  MOV R41, R51 ;  /* 0x0000003300297202 */ /* 0x000fe20000000f00 */
[----:B------:R-:W2:Y:S04]  /*53490*/  LDL.LU R42, [R1+0x10fc] ;  /* 0x0010fc00012a7983 */ /* 0x000ea80000300800 */
[----:B------:R-:W2:Y:S01]  /*534a0*/  LDL.LU R51, [R1+0x1104] ;  /* 0x0011040001337983 */ /* 0x000ea20000300800 */
[----:B------:R-:W-:-:S03]  /*534b0*/  IADD3 R47, P2, PT, R47, R0, RZ ;  /* 0x000000002f2f7210 */ /* 0x000fc60007f5e0ff */
[----:B------:R1:W-:Y:S01]  /*534c0*/  LDGSTS.E [R7+0x42900], desc[UR8][R40.64], P0 ;  /* 0x4290000028077fae */ /* 0x0003e200081a1008 */
[----:B------:R-:W-:-:S03]  /*534d0*/  IADD3 R43, P3, PT, R43, R0, RZ ;  /* 0x000000002b2b7210 */ /* 0x000fc60007f7e0ff */
[----:B------:R1:W-:Y:S01]  /*534e0*/  STL [R1+0xf7c], R47 ;  /* 0x000f7c2f01007387 */ /* 0x0003e20000100800 */
[----:B------:R-:W-:Y:S02]  /*534f0*/  IMAD.X R55, R55, 0x1, R2, P2 ;  /* 0x0000000137377824 */ /* 0x000fe400010e0602 */
[----:B-1----:R-:W-:Y:S01]  /*53500*/  IMAD.MOV.U32 R40, RZ, RZ, R47 ;  /* 0x000000ffff287224 */ /* 0x002fe200078e002f */
[----:B------:R-:W-:Y:S02]  /*53510*/  IADD3.X R49, PT, PT, R49, R2, RZ, P3, !PT ;  /* 0x0000000231317210 */ /* 0x000fe40001ffe4ff */
[----:B------:R1:W-:Y:S04]  /*53520*/  STL [R1+0xf78], R55 ;  /* 0x000f783701007387 */ /* 0x0003e80000100800 */
[----:B------:R1:W-:Y:S04]  /*53530*/  STL [R1+0xf84], R43 ;  /* 0x000f842b01007387 */ /* 0x0003e80000100800 */
[----:B------:R-:W2:Y:S01]  /*53540*/  LDL.LU R47, [R1+0x10f8] ;  /* 0x0010f800012f7983 */ /* 0x000ea20000300800 */
[----:B------:R-:W-:-:S03]  /*53550*/  MOV R41, R55 ;  /* 0x0000003700297202 */ /* 0x000fc60000000f00 */
[----:B------:R1:W-:Y:S04]  /*53560*/  STL [R1+0xf80], R49 ;  /* 0x000f803101007387 */ /* 0x0003e80000100800 */
[----:B-1----:R-:W2:Y:S04]  /*53570*/  LDL.LU R55, [R1+0x1100] ;  /* 0x0011000001377983 */ /* 0x002ea80000300800 */
[----:B------:R1:W-:Y:S02]  /*53580*/  LDGSTS.E [R7+0x43800], desc[UR8][R40.64], P1 ;  /* 0x4380000028077fae */ /* 0x0003e400089a1008 */
[----:B-1----:R-:W-:Y:S01]  /*53590*/  IMAD.MOV.U32 R40, RZ, RZ, R43 ;  /* 0x000000ffff287224 */ /* 0x002fe200078e002b */
[----:B------:R-:W-:Y:S01]  /*535a0*/  MOV R41, R49 ;  /* 0x0000003100297202 */ /* 0x000fe20000000f00 */
[----:B------:R-:W2:Y:S01]  /*535b0*/  LDL.LU R43, [R1+0x117c] ;  /* 0x00117c00012b7983 */ /* 0x000ea20000300800 */
[----:B------:R-:W-:-:S03]  /*535c0*/  IADD3 R52, P2, PT, R52, R0, RZ ;  /* 0x0000000034347210 */ /* 0x000fc60007f5e0ff */
[----:B------:R-:W2:Y:S04]  /*535d0*/  LDL.LU R49, [R1+0x1184] ;  /* 0x0011840001317983 */ /* 0x000ea80000300800 */
[----:B------:R1:W-:Y:S01]  /*535e0*/  LDGSTS.E [R7+0x43900], desc[UR8][R40.64], P0 ;  /* 0x4390000028077fae */ /* 0x0003e200081a1008 */
[----:B------:R-:W-:Y:S01]  /*535f0*/  IADD3 R46, P3, PT, R46, R0, RZ ;  /* 0x000000002e2e7210 */ /* 0x000fe20007f7e0ff */
[----:B---3--:R-:W-:Y:S02]  /*53600*/  IMAD.X R53, R53, 0x1, R2, P2 ;  /* 0x0000000135357824 */ /* 0x008fe400010e0602 */
[----:B------:R3:W-:Y:S01]  /*53610*/  STL [R1+0xffc], R52 ;  /* 0x000ffc3401007387 */ /* 0x0007e20000100800 */
[----:B----4-:R-:W-:-:S03]  /*53620*/  IADD3.X R54, PT, PT, R54, R2, RZ, P3, !PT ;  /* 0x0000000236367210 */ /* 0x010fc60001ffe4ff */
[----:B------:R4:W-:Y:S01]  /*53630*/  STL [R1+0xff8], R53 ;  /* 0x000ff83501007387 */ /* 0x0009e20000100800 */
[----:B-1----:R-:W-:Y:S01]  /*53640*/  IMAD.MOV.U32 R40, RZ, RZ, R52 ;  /* 0x000000ffff287224 */ /* 0x002fe200078e0034 */
[----:B------:R-:W-:Y:S02]  /*53650*/  MOV R41, R53 ;  /* 0x0000003500297202 */ /* 0x000fe40000000f00 */
[----:B------:R1:W-:Y:S04]  /*53660*/  STL [R1+0x1004], R46 ;  /* 0x0010042e01007387 */ /* 0x0003e80000100800 */
[----:B---3--:R-:W3:Y:S04]  /*53670*/  LDL.LU R52, [R1+0x1178] ;  /* 0x0011780001347983 */ /* 0x008ee80000300800 */
[----:B------:R1:W-:Y:S04]  /*53680*/  LDGSTS.E [R7+0x44800], desc[UR8][R40.64], P1 ;  /* 0x4480000028077fae */ /* 0x0003e800089a1008 */
[----:B------:R4:W-:Y:S04]  /*53690*/  STL [R1+0x1000], R54 ;  /* 0x0010003601007387 */ /* 0x0009e80000100800 */
[----:B----4-:R-:W4:Y:S01]  /*536a0*/  LDL.LU R53, [R1+0x1180] ;  /* 0x0011800001357983 */ /* 0x010f220000300800 */
[----:B-1----:R-:W-:Y:S01]  /*536b0*/  IMAD.MOV.U32 R40, RZ, RZ, R46 ;  /* 0x000000ffff287224 */ /* 0x002fe200078e002e */
[----:B------:R-:W-:-:S02]  /*536c0*/  MOV R41, R54 ;  /* 0x0000003600297202 */ /* 0x000fc40000000f00 */
[----:B------:R-:W4:Y:S04]  /*536d0*/  LDL.LU R46, [R1+0xe0c] ;  /* 0x000e0c00012e7983 */ /* 0x000f280000300800 */
[----:B------:R1:W-:Y:S04]  /*536e0*/  LDGSTS.E [R7+0x44900], desc[UR8][R40.64], P0 ;  /* 0x4490000028077fae */ /* 0x0003e800081a1008 */
[----:B------:R-:W4:Y:S01]  /*536f0*/  LDL.LU R54, [R1+0xe14] ;  /* 0x000e140001367983 */ /* 0x000f220000300800 */
[----:B------:R-:W-:-:S05]  /*53700*/  IADD3 R57, P2, PT, R57, R0, RZ ;  /* 0x0000000039397210 */ /* 0x000fca0007f5e0ff */
[----:B-1----:R-:W-:Y:S01]  /*53710*/  IMAD.MOV.U32 R40, RZ, RZ, R57 ;  /* 0x000000ffff287224 */ /* 0x002fe200078e0039 */
[----:B------:R-:W-:Y:S01]  /*53720*/  IADD3 R50, P3, PT, R50, R0, RZ ;  /* 0x0000000032327210 */ /* 0x000fe20007f7e0ff */
[----:B------:R-:W-:Y:S01]  /*53730*/  IMAD.X R58, R58, 0x1, R2, P2 ;  /* 0x000000013a3a7824 */ /* 0x000fe200010e0602 */
[----:B------:R-:W-:Y:S02]  /*53740*/  STL [R1+0x107c], R57 ;  /* 0x00107c3901007387 */ /* 0x000fe40000100800 */
[----:B--2---:R-:W-:Y:S02]  /*53750*/  IADD3.X R56, PT, PT, R56, R2, RZ, P3, !PT ;  /* 0x0000000238387210 */ /* 0x004fe40001ffe4ff */
[----:B------:R-:W-:Y:S01]  /*53760*/  MOV R41, R58 ;  /* 0x0000003a00297202 */ /* 0x000fe20000000f00 */
[----:B------:R-:W-:Y:S04]  /*53770*/  STL [R1+0x1078], R58 ;  /* 0x0010783a01007387 */ /* 0x000fe80000100800 */
[----:B------:R1:W-:Y:S04]  /*53780*/  STL [R1+0x1084], R50 ;  /* 0x0010843201007387 */ /* 0x0003e80000100800 */
[----:B------:R2:W-:Y:S04]  /*53790*/  LDGSTS.E [R7+0x45800], desc[UR8][R40.64], P1 ;  /* 0x4580000028077fae */ /* 0x0005e800089a1008 */
[----:B------:R1:W-:Y:S01]  /*537a0*/  STL [R1+0x1080], R56 ;  /* 0x0010803801007387 */ /* 0x0003e20000100800 */
[----:B------:R-:W-:Y:S01]  /*537b0*/  IADD3 R42, P2, PT, R42, R0, RZ ;  /* 0x000000002a2a7210 */ /* 0x000fe20007f5e0ff */
[----:B--2---:R-:W-:-:S02]  /*537c0*/  IMAD.MOV.U32 R40, RZ, RZ, R50 ;  /* 0x000000ffff287224 */ /* 0x004fc400078e0032 */
[----:B-1----:R-:W2:Y:S01]  /*537d0*/  LDL.LU R50, [R1+0xe08] ;  /* 0x000e080001327983 */ /* 0x002ea20000300800 */
[----:B------:R-:W-:-:S03]  /*537e0*/  MOV R41, R56 ;  /* 0x0000003800297202 */ /* 0x000fc60000000f00 */
[----:B------:R-:W2:Y:S01]  /*537f0*/  LDL.LU R56, [R1+0xe10] ;  /* 0x000e100001387983 */ /* 0x000ea20000300800 */
[----:B------:R-:W-:-:S03]  /*53800*/  IADD3 R51, P3, PT, R51, R0, RZ ;  /* 0x0000000033337210 */ /* 0x000fc60007f7e0ff */
[----:B------:R1:W-:Y:S04]  /*53810*/  LDGSTS.E [R7+0x45900], desc[UR8][R40.64], P0 ;  /* 0x4590000028077fae */ /* 0x0003e800081a1008 */
[----:B------:R1:W-:Y:S02]  /*53820*/  STL [R1+0x10fc], R42 ;  /* 0x0010fc2a01007387 */ /* 0x0003e40000100800 */
[----:B-1----:R-:W-:Y:S02]  /*53830*/  IMAD.MOV.U32 R40, RZ, RZ, R42 ;  /* 0x000000ffff287224 */ /* 0x002fe400078e002a */
[----:B------:R-:W-:-:S05]  /*53840*/  IMAD.X R47, R47, 0x1, R2, P2 ;  /* 0x000000012f2f7824 */ /* 0x000fca00010e0602 */
[----:B------:R-:W-:Y:S01]  /*53850*/  MOV R41, R47 ;  /* 0x0000002f00297202 */ /* 0x000fe20000000f00 */
[----:B------:R1:W-:Y:S01]  /*53860*/  STL [R1+0x10f8], R47 ;  /* 0x0010f82f01007387 */ /* 0x0003e20000100800 */
[----:B------:R-:W-:-:S03]  /*53870*/  IADD3.X R55, PT, PT, R55, R2, RZ, P3, !PT ;  /* 0x0000000237377210 */ /* 0x000fc60001ffe4ff */
[----:B------:R1:W-:Y:S04]  /*53880*/  STL [R1+0x1104], R51 ;  /* 0x0011043301007387 */ /* 0x0003e80000100800 */
[----:B------:R-:W2:Y:S04]  /*53890*/  LDL.LU R42, [R1+0xe8c] ;  /* 0x000e8c00012a7983 */ /* 0x000ea80000300800 */
[----:B------:R1:W-:Y:S04]  /*538a0*/  STL [R1+0x1100], R55 ;  /* 0x0011003701007387 */ /* 0x0003e80000100800 */
[----:B------:R1:W-:Y:S04]  /*538b0*/  LDGSTS.E [R7+0x46800], desc[UR8][R40.64], P1 ;  /* 0x4680000028077fae */ /* 0x0003e800089a1008 */
[----:B-1----:R-:W2:Y:S01]  /*538c0*/  LDL.LU R47, [R1+0xe94] ;  /* 0x000e9400012f7983 */ /* 0x002ea20000300800 */
[----:B------:R-:W-:-:S03]  /*538d0*/  IMAD.MOV.U32 R40, RZ, RZ, R51 ;  /* 0x000000ffff287224 */ /* 0x000fc600078e0033 */
[----:B------:R-:W2:Y:S01]  /*538e0*/  LDL.LU R51, [R1+0xe88] ;  /* 0x000e880001337983 */ /* 0x000ea20000300800 */
[----:B------:R-:W-:-:S03]  /*538f0*/  MOV R41, R55 ;  /* 0x0000003700297202 */ /* 0x000fc60000000f00 */
[----:B------:R-:W2:Y:S01]  /*53900*/  LDL.LU R55, [R1+0xe90] ;  /* 0x000e900001377983 */ /* 0x000ea20000300800 */
[-C--:B------:R-:W-:Y:S02]  /*53910*/  IADD3 R43, P2, PT, R43, R0.reuse, RZ ;  /* 0x000000002b2b7210 */ /* 0x080fe40007f5e0ff */
[----:B------:R-:W-:Y:S01]  /*53920*/  IADD3 R49, P3, PT, R49, R0, RZ ;  /* 0x0000000031317210 */ /* 0x000fe20007f7e0ff */
[----:B------:R1:W-:Y:S04]  /*53930*/  LDGSTS.E [R7+0x46900], desc[UR8][R40.64], P0 ;  /* 0x4690000028077fae */ /* 0x0003e800081a1008 */
[----:B------:R-:W-:Y:S01]  /*53940*/  STL [R1+0x117c], R43 ;  /* 0x00117c2b01007387 */ /* 0x000fe20000100800 */
[----:B---3--:R-:W-:Y:S02]  /*53950*/  IMAD.X R52, R52, 0x1, R2, P2 ;  /* 0x0000000134347824 */ /* 0x008fe400010e0602 */
[----:B-1----:R-:W-:-:S03]  /*53960*/  IMAD.MOV.U32 R40, RZ, RZ, R43 ;  /* 0x000000ffff287224 */ /* 0x002fc600078e002b */
[----:B------:R-:W-:Y:S01]  /*53970*/  MOV R41, R52 ;  /* 0x0000003400297202 */ /* 0x000fe20000000f00 */
[----:B------:R1:W-:Y:S04]  /*53980*/  STL [R1+0x1178], R52 ;  /* 0x0011783401007387 */ /* 0x0003e80000100800 */
[----:B------:R-:W-:Y:S01]  /*53990*/  STL [R1+0x1184], R49 ;  /* 0x0011843101007387 */ /* 0x000fe20000100800 */
[----:B----4-:R-:W-:-:S03]  /*539a0*/  IADD3.X R53, PT, PT, R53, R2, RZ, P3, !PT ;  /* 0x0000000235357210 */ /* 0x010fc60001ffe4ff */
[----:B------:R3:W-:Y:S04]  /*539b0*/  LDGSTS.E [R7+0x47800], desc[UR8][R40.64], P1 ;  /* 0x4780000028077fae */ /* 0x0007e800089a1008 */
[----:B-1----:R-:W4:Y:S01]  /*539c0*/  LDL.LU R52, [R1+0xf0c] ;  /* 0x000f0c0001347983 */ /* 0x002f220000300800 */
[----:B------:R-:W-:-:S03]  /*539d0*/  IADD3 R46, P2, PT, R46, R0, RZ ;  /* 0x000000002e2e7210 */ /* 0x000fc60007f5e0ff */
[----:B------:R1:W-:Y:S04]  /*539e0*/  STL [R1+0x1180], R53 ;  /* 0x0011803501007387 */ /* 0x0003e80000100800 */
[----:B------:R-:W4:Y:S01]  /*539f0*/  LDL.LU R43, [R1+0xf14] ;  /* 0x000f1400012b7983 */ /* 0x000f220000300800 */
[----:B---3--:R-:W-:Y:S01]  /*53a00*/  IMAD.MOV.U32 R40, RZ, RZ, R49 ;  /* 0x000000ffff287224 */ /* 0x008fe200078e0031 */
[----:B------:R-:W-:Y:S02]  /*53a10*/  MOV R41, R53 ;  /* 0x0000003500297202 */ /* 0x000fe40000000f00 */
[----:B-1----:R-:W3:Y:S01]  /*53a20*/  LDL.LU R53, [R1+0xf08] ;  /* 0x000f080001357983 */ /* 0x002ee20000300800 */
[----:B------:R-:W-:-:S03]  /*53a30*/  IADD3 R54, P3, PT, R54, R0, RZ ;  /* 0x0000000036367210 */ /* 0x000fc60007f7e0ff */
[----:B------:R-:W3:Y:S04]  /*53a40*/  LDL.LU R49, [R1+0xf10] ;  /* 0x000f100001317983 */ /* 0x000ee80000300800 */
[----:B------:R1:W-:Y:S04]  /*53a50*/  LDGSTS.E [R7+0x47900], desc[UR8][R40.64], P0 ;  /* 0x4790000028077fae */ /* 0x0003e800081a1008 */
[----:B------:R2:W-:Y:S01]  /*53a60*/  STL [R1+0xe0c], R46 ;  /* 0x000e0c2e01007387 */ /* 0x0005e20000100800 */
[----:B-1----:R-:W-:-:S03]  /*53a70*/  LOP3.LUT R7, R44, 0x50, RZ, 0x3c, !PT ;  /* 0x000000502c077812 */ /* 0x002fc600078e3cff */
[----:B------:R-:W-:Y:S01]  /*53a80*/  STL [R1+0xe14], R54 ;  /* 0x000e143601007387 */ /* 0x000fe20000100800 */
[----:B------:R-:W-:Y:S02]  /*53a90*/  MOV R40, R46 ;  /* 0x0000002e00287202 */ /* 0x000fe40000000f00 */
[----:B------:R-:W-:Y:S01]  /*53aa0*/  IADD3 R7, PT, PT, R7, UR7, RZ ;  /* 0x0000000707077c10 */ /* 0x000fe2000fffe0ff */
[----:B--2---:R-:W-:-:S04]  /*53ab0*/  IMAD.X R50, R50, 0x1, R2, P2 ;  /* 0x0000000132327824 */ /* 0x004fc800010e0602 */
[----:B------:R-:W-:Y:S01]  /*53ac0*/  IMAD.MOV.U32 R41, RZ, RZ, R50 ;  /* 0x000000ffff297224 */ /* 0x000fe200078e0032 */
[----:B------:R1:W-:Y:S01]  /*53ad0*/  STL [R1+0xe08], R50 ;  /* 0x000e083201007387 */ /* 0x0003e20000100800 */
[----:B------:R-:W-:-:S03]  /*53ae0*/  IMAD.X R56, R56, 0x1, R2, P3 ;  /* 0x0000000138387824 */ /* 0x000fc600018e0602 */
[----:B------:R-:W2:Y:S04]  /*53af0*/  LDL.LU R46, [R1+0xf8c] ;  /* 0x000f8c00012e7983 */ /* 0x000ea80000300800 */
[----:B------:R1:W-:Y:S04]  /*53b00*/  LDGSTS.E [R7+0x40a00], desc[UR8][R40.64], P1 ;  /* 0x40a0000028077fae */ /* 0x0003e800089a1008 */
[----:B-1----:R-:W2:Y:S04]  /*53b10*/  LDL.LU R50, [R1+0xf94] ;  /* 0x000f940001327983 */ /* 0x002ea80000300800 */
[----:B------:R1:W-:Y:S01]  /*53b20*/  STL [R1+0xe10], R56 ;  /* 0x000e103801007387 */ /* 0x0003e20000100800 */
[----:B------:R-:W-:Y:S01]  /*53b30*/  IMAD.MOV.U32 R41, RZ, RZ, R56 ;  /* 0x000000ffff297224 */ /* 0x000fe200078e0038 */
[----:B------:R-:W-:-:S02]  /*53b40*/  MOV R40, R54 ;  /* 0x0000003600287202 */ /* 0x000fc40000000f00 */
[----:B-1----:R-:W2:Y:S04]  /*53b50*/  LDL.LU R56, [R1+0xf88] ;  /* 0x000f880001387983 */ /* 0x002ea80000300800 */
[----:B------:R-:W2:Y:S04]  /*53b60*/  LDL.LU R54, [R1+0xf90] ;  /* 0x000f900001367983 */ /* 0x000ea80000300800 */
[----:B------:R1:W-:Y:S01]  /*53b70*/  LDGSTS.E [R7+0x40b00], desc[UR8][R40.64], P0 ;  /* 0x40b0000028077fae */ /* 0x0003e200081a1008 */
[----:B------:R-:W-:-:S05]  /*53b80*/  IADD3 R42, P2, PT, R42, R0, RZ ;  /* 0x000000002a2a7210 */ /* 0x000fca0007f5e0ff */
[----:B------:R-:W-:Y:S01]  /*53b90*/  STL [R1+0xe8c], R42 ;  /* 0x000e8c2a01007387 */ /* 0x000fe20000100800 */
[----:B------:R-:W-:Y:S02]  /*53ba0*/  IADD3 R47, P3, PT, R47, R0, RZ ;  /* 0x000000002f2f7210 */ /* 0x000fe40007f7e0ff */
[----:B-1----:R-:W-:Y:S02]  /*53bb0*/  MOV R40, R42 ;  /* 0x0000002a00287202 */ /* 0x002fe40000000f00 */
[----:B------:R-:W-:Y:S01]  /*53bc0*/  IADD3.X R51, PT, PT, R51, R2, RZ, P2, !PT ;  /* 0x0000000233337210 */ /* 0x000fe200017fe4ff */
[----:B------:R-:W-:-:S04]  /*53bd0*/  IMAD.X R55, R55, 0x1, R2, P3 ;  /* 0x0000000137377824 */ /* 0x000fc800018e0602 */
[----:B------:R1:W-:Y:S01]  /*53be0*/  STL [R1+0xe88], R51 ;  /* 0x000e883301007387 */ /* 0x0003e20000100800 */
[----:B------:R-:W-:-:S03]  /*53bf0*/  IMAD.MOV.U32 R41, RZ, RZ, R51 ;  /* 0x000000ffff297224 */ /* 0x000fc600078e0033 */
[----:B------:R-:W-:Y:S04]  /*53c00*/  STL [R1+0xe94], R47 ;  /* 0x000e942f01007387 */ /* 0x000fe80000100800 */
[----:B------:R1:W-:Y:S04]  /*53c10*/  LDGSTS.E [R7+0x41a00], desc[UR8][R40.64], P1 ;  /* 0x41a0000028077fae */ /* 0x0003e800089a1008 */
[----:B-1----:R-:W2:Y:S04]  /*53c20*/  LDL.LU R51, [R1+0x100c] ;  /* 0x00100c0001337983 */ /* 0x002ea80000300800 */
[----:B------:R1:W-:Y:S04]  /*53c30*/  STL [R1+0xe90], R55 ;  /* 0x000e903701007387 */ /* 0x0003e80000100800 */
[----:B------:R-:W2:Y:S01]  /*53c40*/  LDL.LU R42, [R1+0x1014] ;  /* 0x00101400012a7983 */ /* 0x000ea20000300800 */
[----:B------:R-:W-:Y:S01]  /*53c50*/  IMAD.MOV.U32 R41, RZ, RZ, R55 ;  /* 0x000000ffff297224 */ /* 0x000fe200078e0037 */
[----:B------:R-:W-:-:S02]  /*53c60*/  MOV R40, R47 ;  /* 0x0000002f00287202 */ /* 0x000fc40000000f00 */
[----:B-1----:R-:W2:Y:S04]  /*53c70*/  LDL.LU R55, [R1+0x1008] ;  /* 0x0010080001377983 */ /* 0x002ea80000300800 */
[----:B------:R-:W2:Y:S01]  /*53c80*/  LDL.LU R47, [R1+0x1010] ;  /* 0x00101000012f7983 */ /* 0x000ea20000300800 */
[----:B----4-:R-:W-:-:S03]  /*53c90*/  IADD3 R52, P2, PT, R52, R0, RZ ;  /* 0x0000000034347210 */ /* 0x010fc60007f5e0ff */
[----:B------:R1:W-:Y:S01]  /*53ca0*/  LDGSTS.E [R7+0x41b00], desc[UR8][R40.64], P0 ;  /* 0x41b0000028077fae */ /* 0x0003e200081a1008 */
[----:B------:R-:W-:-:S03]  /*53cb0*/  IADD3 R43, P3, PT, R43, R0, RZ ;  /* 0x000000002b2b7210 */ /* 0x000fc60007f7e0ff */
[----:B------:R4:W-:Y:S01]  /*53cc0*/  STL [R1+0xf0c], R52 ;  /* 0x000f0c3401007387 */ /* 0x0009e20000100800 */
[----:B---3--:R-:W-:Y:S02]  /*53cd0*/  IADD3.X R53, PT, PT, R53, R2, RZ, P2, !PT ;  /* 0x0000000235357210 */ /* 0x008fe400017fe4ff */
[----:B-1----:R-:W-:Y:S01]  /*53ce0*/  MOV R40, R52 ;  /* 0x0000003400287202 */ /* 0x002fe20000000f00 */
[----:B------:R-:W-:Y:S02]  /*53cf0*/  IMAD.X R49, R49, 0x1, R2, P3 ;  /* 0x0000000131317824 */ /* 0x000fe400018e0602 */
[----:B------:R1:W-:Y:S01]  /*53d00*/  STL [R1+0xf08], R53 ;  /* 0x000f083501007387 */ /* 0x0003e20000100800 */
[----:B------:R-:W-:-:S03]  /*53d10*/  IMAD.MOV.U32 R41, RZ, RZ, R53 ;  /* 0x000000ffff297224 */ /* 0x000fc600078e0035 */
[----:B------:R3:W-:Y:S04]  /*53d20*/  STL [R1+0xf14], R43 ;  /* 0x000f142b01007387 */ /* 0x0007e80000100800 */
[----:B----4-:R-:W4:Y:S04]  /*53d30*/  LDL.LU R52, [R1+0x108c] ;  /* 0x00108c0001347983 */ /* 0x010f280000300800 */
[----:B------:R3:W-:Y:S04]  /*53d40*/  STL [R1+0xf10], R49 ;  /* 0x000f103101007387 */ /* 0x0007e80000100800 */
[----:B-1----:R-:W4:Y:S04]  /*53d50*/  LDL.LU R53, [R1+0x1094] ;  /* 0x0010940001357983 */ /* 0x002f280000300800 */
[----:B------:R-:W4:Y:S04]  /*53d60*/  LDL.LU R58, [R1+0x1088] ;  /* 0x00108800013a7983 */ /* 0x000f280000300800 */
[----:B------:R1:W-:Y:S04]  /*53d70*/  LDGSTS.E [R7+0x42a00], desc[UR8][R40.64], P1 ;  /* 0x42a0000028077fae */ /* 0x0003e800089a1008 */
[----:B------:R-:W4:Y:S01]  /*53d80*/  LDL.LU R57, [R1+0x1090] ;  /* 0x0010900001397983 */ /* 0x000f220000300800 */
[----:B-1----:R-:W-:Y:S01]  /*53d90*/  MOV R40, R43 ;  /* 0x0000002b00287202 */ /* 0x002fe20000000f00 */
[----:B------:R-:W-:-:S02]  /*53da0*/  IMAD.MOV.U32 R41, RZ, RZ, R49 ;  /* 0x000000ffff297224 */ /* 0x000fc400078e0031 */
[----:B---3--:R-:W3:Y:S04]  /*53db0*/  LDL.LU R43, [R1+0x110c] ;  /* 0x00110c00012b7983 */ /* 0x008ee80000300800 */
[----:B------:R-:W3:Y:S04]  /*53dc0*/  LDL.LU R49, [R1+0x1114] ;  /* 0x0011140001317983 */ /* 0x000ee80000300800 */
[----:B------:R1:W-:Y:S01]  /*53dd0*/  LDGSTS.E [R7+0x42b00], desc[UR8][R40.64], P0 ;  /* 0x42b0000028077fae */ /* 0x0003e200081a1008 */
[----:B--2---:R-:W-:-:S05]  /*53de0*/  IADD3 R46, P2, PT, R46, R0, RZ ;  /* 0x000000002e2e7210 */ /* 0x004fca0007f5e0ff */
[----:B------:R2:W-:Y:S01]  /*53df0*/  STL [R1+0xf8c], R46 ;  /* 0x000f8c2e01007387 */ /* 0x0005e20000100800 */
[----:B------:R-:W-:Y:S02]  /*53e00*/  IADD3 R50, P3, PT, R50, R0, RZ ;  /* 0x0000000032327210 */ /* 0x000fe40007f7e0ff */
[----:B-1----:R-:W-:Y:S02]  /*53e10*/  MOV R40, R46 ;  /* 0x0000002e00287202 */ /* 0x002fe40000000f00 */
[----:B------:R-:W-:Y:S01]  /*53e20*/  IADD3.X R56, PT, PT, R56, R2, RZ, P2, !PT ;  /* 0x0000000238387210 */ /* 0x000fe200017fe4ff */
[----:B------:R-:W-:-:S04]  /*53e30*/  IMAD.X R54, R54, 0x1, R2, P3 ;  /* 0x0000000136367824 */ /* 0x000fc800018e0602 */
[----:B------:R1:W-:Y:S04]  /*53e40*/  STL [R1+0xf88], R56 ;  /* 0x000f883801007387 */ /* 0x0003e80000100800 */
[----:B------:R-:W-:Y:S04]  /*53e50*/  STL [R1+0xf94], R50 ;  /* 0x000f943201007387 */ /* 0x000fe80000100800 */
[----:B--2---:R-:W2:Y:S01]  /*53e60*/  LDL.LU R46, [R1+0x1108] ;  /* 0x00110800012e7983 */ /* 0x004ea20000300800 */
[----:B------:R-:W-:-:S03]  /*53e70*/  IMAD.MOV.U32 R41, RZ, RZ, R56 ;  /* 0x000000ffff297224 */ /* 0x000fc600078e0038 */
[----:B------:R1:W-:Y:S04]  /*53e80*/  STL [R1+0xf90], R54 ;  /* 0x000f903601007387 */ /* 0x0003e80000100800 */
[----:B-1----:R-:W2:Y:S04]  /*53e90*/  LDL.LU R56, [R1+0x1110] ;  /* 0x0011100001387983 */ /* 0x002ea80000300800 */
[----:B------:R1:W-:Y:S02]  /*53ea0*/  LDGSTS.E [R7+0x43a00], desc[UR8][R40.64], P1 ;  /* 0x43a0000028077fae */ /* 0x0003e400089a1008 */
[----:B-1----:R-:W-:Y:S01]  /*53eb0*/  MOV R40, R50 ;  /* 0x0000003200287202 */ /* 0x002fe20000000f00 */
[----:B------:R-:W-:-:S02]  /*53ec0*/  IMAD.MOV.U32 R41, RZ, RZ, R54 ;  /* 0x000000ffff297224 */ /* 0x000fc400078e0036 */
[----:B------:R-:W2:Y:S04]  /*53ed0*/  LDL.LU R54, [R1+0x118c] ;  /* 0x00118c0001367983 */ /* 0x000ea80000300800 */
[----:B------:R-:W2:Y:S04]  /*53ee0*/  LDL.LU R50, [R1+0x1194] ;  /* 0x0011940001327983 */ /* 0x000ea80000300800 */
[----:B------:R1:W-:Y:S01]  /*53ef0*/  LDGSTS.E [R7+0x43b00], desc[UR8][R40.64], P0 ;  /* 0x43b0000028077fae */ /* 0x0003e200081a1008 */
[-C--:B------:R-:W-:Y:S02]  /*53f00*/  IADD3 R51, P2, PT, R51, R0.reuse, RZ ;  /* 0x0000000033337210 */ /* 0x080fe40007f5e0ff */
[----:B------:R-:W-:-:S03]  /*53f10*/  IADD3 R42, P3, PT, R42, R0, RZ ;  /* 0x000000002a2a7210 */ /* 0x000fc60007f7e0ff */
[----:B------:R-:W-:Y:S01]  /*53f20*/  STL [R1+0x100c], R51 ;  /* 0x00100c3301007387 */ /* 0x000fe20000100800 */
[----:B------:R-:W-:Y:S01]  /*53f30*/  IADD3.X R55, PT, PT, R55, R2, RZ, P2, !PT ;  /* 0x0000000237377210 */ /* 0x000fe200017fe4ff */
[----:B------:R-:W-:-:S04]  /*53f40*/  IMAD.X R47, R47, 0x1, R2, P3 ;  /* 0x000000012f2f7824 */ /* 0x000fc800018e0602 */
[----:B------:R1:W-:Y:S02]  /*53f50*/  STL [R1+0x1008], R55 ;  /* 0x0010083701007387 */ /* 0x0003e40000100800 */
[----:B-1----:R-:W-:Y:S01]  /*53f60*/  IMAD.MOV.U32 R41, RZ, RZ, R55 ;  /* 0x000000ffff297224 */ /* 0x002fe200078e0037 */
[----:B------:R-:W-:Y:S01]  /*53f70*/  MOV R40, R51 ;  /* 0x0000003300287202 */ /* 0x000fe20000000f00 */
[----:B------:R1:W-:Y:S04]  /*53f80*/  STL [R1+0x1014], R42 ;  /* 0x0010142a01007387 */ /* 0x0003e80000100800 */
[----:B------:R1:W-:Y:S04]  /*53f90*/  LDGSTS.E [R7+0x44a00], desc[UR8][R40.64], P1 ;  /* 0x44a0000028077fae */ /* 0x0003e800089a1008 */
[----:B------:R-:W2:Y:S04]  /*53fa0*/  LDL.LU R55, [R1+0x1188] ;  /* 0x0011880001377983 */ /* 0x000ea80000300800 */
[----:B------:R4:W-:Y:S04]  /*53fb0*/  STL [R1+0x1010], R47 ;  /* 0x0010102f01007387 */ /* 0x0009e80000100800 */
[----:B------:R-:W2:Y:S01]  /*53fc0*/  LDL.LU R51, [R1+0x1190] ;  /* 0x0011900001337983 */ /* 0x000ea20000300800 */
[----:B-1----:R-:W-:Y:S01]  /*53fd0*/  MOV R40, R42 ;  /* 0x0000002a00287202 */ /* 0x002fe20000000f00 */
[----:B------:R-:W-:-:S02]  /*53fe0*/  IMAD.MOV.U32 R41, RZ, RZ, R47 ;  /* 0x000000ffff297224 */ /* 0x000fc400078e002f */
[----:B------:R-:W2:Y:S01]  /*53ff0*/  LDL.LU R42, [R1+0xe1c] ;  /* 0x000e1c00012a7983 */ /* 0x000ea20000300800 */
[----:B----4-:R-:W-:-:S03]  /*54000*/  IADD3 R52, P2, PT, R52, R0, RZ ;  /* 0x0000000034347210 */ /* 0x010fc60007f5e0ff */
[----:B------:R-:W4:Y:S04]  /*54010*/  LDL.LU R47, [R1+0xe24] ;  /* 0x000e2400012f7983 */ /* 0x000f280000300800 */
[----:B------:R1:W-:Y:S01]  /*54020*/  LDGSTS.E [R7+0x44b00], desc[UR8][R40.64], P0 ;  /* 0x44b0000028077fae */ /* 0x0003e200081a1008 */
[----:B------:R-:W-:Y:S02]  /*54030*/  IADD3 R53, P3, PT, R53, R0, RZ ;  /* 0x0000000035357210 */ /* 0x000fe40007f7e0ff */
[----:B------:R-:W-:Y:S01]  /*54040*/  IADD3.X R58, PT, PT, R58, R2, RZ, P2, !PT ;  /* 0x000000023a3a7210 */ /* 0x000fe200017fe4ff */
[----:B------:R1:W-:Y:S04]  /*54050*/  STL [R1+0x108c], R52 ;  /* 0x00108c3401007387 */ /* 0x0003e80000100800 */
[----:B------:R-:W-:Y:S01]  /*54060*/  STL [R1+0x1088], R58 ;  /* 0x0010883a01007387 */ /* 0x000fe20000100800 */
[----:B-1----:R-:W-:Y:S01]  /*54070*/  MOV R40, R52 ;  /* 0x0000003400287202 */ /* 0x002fe20000000f00 */
[----:B------:R-:W-:-:S02]  /*54080*/  IMAD.MOV.U32 R41, RZ, RZ, R58 ;  /* 0x000000ffff297224 */ /* 0x000fc400078e003a */
[----:B------:R-:W-:Y:S01]  /*54090*/  IMAD.X R57, R57, 0x1, R2, P3 ;  /* 0x0000000139397824 */ /* 0x000fe200018e0602 */
[----:B------:R1:W-:Y:S04]  /*540a0*/  STL [R1+0x1094], R53 ;  /* 0x0010943501007387 */ /* 0x0003e80000100800 */
[----:B------:R-:W4:Y:S01]  /*540b0*/  LDL.LU R52, [R1+0xe18] ;  /* 0x000e180001347983 */ /* 0x000f220000300800 */
[----:B---3--:R-:W-:-:S03]  /*540c0*/  IADD3 R43, P2, PT, R43, R0, RZ ;  /* 0x000000002b2b7210 */ /* 0x008fc60007f5e0ff */
[----:B------:R3:W-:Y:S01]  /*540d0*/  LDGSTS.E [R7+0x45a00], desc[UR8][R40.64], P1 ;  /* 0x45a0000028077fae */ /* 0x0007e200089a1008 */
[----:B------:R-:W-:-:S03]  /*540e0*/  IADD3 R49, P3, PT, R49, R0, RZ ;  /* 0x0000000031317210 */ /* 0x000fc60007f7e0ff */
[----:B------:R-:W-:Y:S01]  /*540f0*/  STL [R1+0x1090], R57 ;  /* 0x0010903901007387 */ /* 0x000fe20000100800 */
[----:B---3--:R-:W-:Y:S01]  /*54100*/  MOV R40, R53 ;  /* 0x0000003500287202 */ /* 0x008fe20000000f00 */
[----:B------:R-:W-:Y:S02]  /*54110*/  IMAD.MOV.U32 R41, RZ, RZ, R57 ;  /* 0x000000ffff297224 */ /* 0x000fe400078e0039 */
[----:B-1----:R-:W3:Y:S04]  /*54120*/  LDL.LU R53, [R1+0xe20] ;  /* 0x000e200001357983 */ /* 0x002ee80000300800 */
[----:B------:R1:W-:Y:S04]  /*54130*/  LDGSTS.E [R7+0x45b00], desc[UR8][R40.64], P0 ;  /* 0x45b0000028077fae */ /* 0x0003e800081a1008 */
[----:B------:R-:W-:Y:S01]  /*54140*/  STL [R1+0x110c], R43 ;  /* 0x00110c2b01007387 */ /* 0x000fe20000100800 */
[----:B-1----:R-:W-:-:S02]  /*54150*/  MOV R40, R43 ;  /* 0x0000002b00287202 */ /* 0x002fc40000000f00 */
[----:B--2---:R-:W-:-:S05]  /*54160*/  IADD3.X R46, PT, PT, R46, R2, RZ, P2, !PT ;  /* 0x000000022e2e7210 */ /* 0x004fca00017fe4ff */
        /* <DEDUP_REMOVED lines=9> */
[----:B------:R-:W-:-:S02]  /*54200*/  IADD3 R54, P2, PT, R54, R0, RZ ;  /* 0x0000000036367210 */ /* 0x000fc40007f5e0ff */
[----:B-1----:R-:W2:Y:S01]  /*54210*/  LDL.LU R56, [R1+0xe98] ;  /* 0x000e980001387983 */ /* 0x002ea20000300800 */
[----:B------:R-:W-:Y:S02]  /*54220*/  MOV R40, R49 ;  /* 0x0000003100287202 */ /* 0x000fe40000000f00 */
[----:B------:R-:W-:Y:S01]  /*54230*/  IADD3 R50, P3, PT, R50, R0, RZ ;  /* 0x0000000032327210 */ /* 0x000fe20007f7e0ff */
[----:B------:R-:W2:Y:S04]  /*54240*/  LDL.LU R49, [R1+0xea0] ;  /* 0x000ea00001317983 */ /* 0x000ea80000300800 */
[----:B------:R-:W-:Y:S04]  /*54250*/  STL [R1+0x118c], R54 ;  /* 0x00118c3601007387 */ /* 0x000fe80000100800 */
[----:B------:R1:W-:Y:S02]  /*54260*/  LDGSTS.E [R7+0x46b00], desc[UR8][R40.64], P0 ;  /* 0x46b0000028077fae */ /* 0x0003e400081a1008 */
[----:B-1----:R-:W-:-:S02]  /*54270*/  MOV R40, R54 ;  /* 0x0000003600287202 */ /* 0x002fc40000000f00 */
[----:B------:R-:W-:-:S05]  /*54280*/  IADD3.X R55, PT, PT, R55, R2, RZ, P2, !PT ;  /* 0x0000000237377210 */ /* 0x000fca00017fe4ff */
[----:B------:R1:W-:Y:S01]  /*54290*/  STL [R1+0x1188], R55 ;  /* 0x0011883701007387 */ /* 0x0003e20000100800 */
[----:B------:R-:W-:-:S03]  /*542a0*/  IMAD.X R51, R51, 0x1, R2, P3 ;  /* 0x0000000133337824 */ /* 0x000fc600018e0602 */
[----:B------:R-:W-:Y:S01]  /*542b0*/  STL [R1+0x1194], R50 ;  /* 0x0011943201007387 */ /* 0x000fe20000100800 */
[----:B------:R-:W-:-:S03]  /*542c0*/  IMAD.MOV.U32 R41, RZ, RZ, R55 ;  /* 0x000000ffff297224 */ /* 0x000fc600078e0037 */
        /* <DEDUP_REMOVED lines=8> */
[----:B------:R-:W-:-:S02]  /*54350*/  IADD3 R42, P2, PT, R42, R0, RZ ;  /* 0x000000002a2a7210 */ /* 0x000fc40007f5e0ff */
[----:B----4-:R-:W-:Y:S01]  /*54360*/  IADD3 R47, P3, PT, R47, R0, RZ ;  /* 0x000000002f2f7210 */ /* 0x010fe20007f7e0ff */
[----:B------:R1:W-:Y:S01]  /*54370*/  LDGSTS.E [R7+0x47b00], desc[UR8][R40.64], P0 ;  /* 0x47b0000028077fae */ /* 0x0003e200081a1008 */
[----:B------:R-:W-:-:S03]  /*54380*/  IADD3.X R52, PT, PT, R52, R2, RZ, P2, !PT ;  /* 0x0000000234347210 */ /* 0x000fc600017fe4ff */
[----:B------:R-:W-:Y:S04]  /*54390*/  STL [R1+0xe1c], R42 ;  /* 0x000e1c2a01007387 */ /* 0x000fe80000100800 */
[----:B------:R4:W-:Y:S01]  /*543a0*/  STL [R1+0xe18], R52 ;  /* 0x000e183401007387 */ /* 0x0009e20000100800 */
[----:B-1----:R-:W-:Y:S01]  /*543b0*/  VIADD R7, R45, UR7 ;  /* 0x000000072d077c36 */ /* 0x002fe20008000000 */
[----:B---3--:R-:W-:Y:S01]  /*543c0*/  IADD3.X R53, PT, PT, R53, R2, RZ, P3, !PT ;  /* 0x0000000235357210 */ /* 0x008fe20001ffe4ff */
[----:B------:R-:W-:Y:S01]  /*543d0*/  IMAD.MOV.U32 R40, RZ, RZ, R42 ;  /* 0x000000ffff287224 */ /* 0x000fe200078e002a */
[----:B------:R-:W-:Y:S01]  /*543e0*/  MOV R41, R52 ;  /* 0x0000003400297202 */ /* 0x000fe20000000f00 */
[----:B------:R-:W-:Y:S04]  /*543f0*/  STL [R1+0xe24], R47 ;  /* 0x000e242f01007387 */ /* 0x000fe80000100800 */
[----:B----4-:R-:W3:Y:S04]  /*54400*/  LDL.LU R52, [R1+0xf9c] ;  /* 0x000f9c0001347983 */ /* 0x010ee80000300800 */
[----:B------:R1:W-:Y:S04]  /*54410*/  STL [R1+0xe20], R53 ;  /* 0x000e203501007387 */ /* 0x0003e80000100800 */
[----:B------:R4:W-:Y:S04]  /*54420*/  LDGSTS.E [R7+0x40c00], desc[UR8][R40.64], P1 ;  /* 0x40c0000028077fae */ /* 0x0009e800089a1008 */
[----:B------:R-:W3:Y:S01]  /*54430*/  LDL.LU R42, [R1+0xfa4] ;  /* 0x000fa400012a7983 */ /* 0x000ee20000300800 */
[----:B----4-:R-:W-:-:S03]  /*54440*/  MOV R41, R53 ;  /* 0x0000003500297202 */ /* 0x010fc60000000f00 */
[----:B-1----:R-:W4:Y:S01]  /*54450*/  LDL.LU R53, [R1+0xf98] ;  /* 0x000f980001357983 */ /* 0x002f220000300800 */
[----:B------:R-:W-:-:S03]  /*54460*/  IMAD.MOV.U32 R40, RZ, RZ, R47 ;  /* 0x000000ffff287224 */ /* 0x000fc600078e002f */
[----:B------:R-:W4:Y:S04]  /*54470*/  LDL.LU R47, [R1+0xfa0] ;  /* 0x000fa000012f7983 */ /* 0x000f280000300800 */
[----:B------:R1:W-:Y:S01]  /*54480*/  LDGSTS.E [R7+0x40d00], desc[UR8][R40.64], P0 ;  /* 0x40d0000028077fae */ /* 0x0003e200081a1008 */
[----:B------:R-:W-:-:S05]  /*54490*/  IADD3 R46, P2, PT, R46, R0, RZ ;  /* 0x000000002e2e7210 */ /* 0x000fca0007f5e0ff */
[----:B------:R2:W-:Y:S01]  /*544a0*/  STL [R1+0xe9c], R46 ;  /* 0x000e9c2e01007387 */ /* 0x0005e20000100800 */
[----:B------:R-:W-:Y:S01]  /*544b0*/  IADD3 R43, P3, PT, R43, R0, RZ ;  /* 0x000000002b2b7210 */ /* 0x000fe20007f7e0ff */
[----:B-1----:R-:W-:Y:S02]  /*544c0*/  IMAD.MOV.U32 R40, RZ, RZ, R46 ;  /* 0x000000ffff287224 */ /* 0x002fe400078e002e */
[----:B--2---:R-:W-:Y:S01]  /*544d0*/  IMAD.X R56, R56, 0x1, R2, P2 ;  /* 0x0000000138387824 */ /* 0x004fe200010e0602 */
[----:B------:R-:W-:-:S04]  /*544e0*/  IADD3.X R49, PT, PT, R49, R2, RZ, P3, !PT ;  /* 0x0000000231317210 */ /* 0x000fc80001ffe4ff */
[----:B------:R1:W-:Y:S01]  /*544f0*/  STL [R1+0xe98], R56 ;  /* 0x000e983801007387 */ /* 0x0003e20000100800 */
[----:B------:R-:W-:-:S03]  /*54500*/  MOV R41, R56 ;  /* 0x0000003800297202 */ /* 0x000fc60000000f00 */
[----:B------:R-:W-:Y:S04]  /*54510*/  STL [R1+0xea4], R43 ;  /* 0x000ea42b01007387 */ /* 0x000fe80000100800 */
[----:B------:R-:W2:Y:S04]  /*54520*/  LDL.LU R46, [R1+0x101c] ;  /* 0x00101c00012e7983 */ /* 0x000ea80000300800 */
[----:B------:R1:W-:Y:S04]  /*54530*/  STL [R1+0xea0], R49 ;  /* 0x000ea03101007387 */ /* 0x0003e80000100800 */
[----:B------:R1:W-:Y:S04]  /*54540*/  LDGSTS.E [R7+0x41c00], desc[UR8][R40.64], P1 ;  /* 0x41c0000028077fae */ /* 0x0003e800089a1008 */
[----:B-1----:R-:W2:Y:S01]  /*54550*/  LDL.LU R56, [R1+0x1024] ;  /* 0x0010240001387983 */ /* 0x002ea20000300800 */
[----:B------:R-:W-:-:S03]  /*54560*/  MOV R41, R49 ;  /* 0x0000003100297202 */ /* 0x000fc60000000f00 */
[----:B------:R-:W2:Y:S04]  /*54570*/  LDL.LU R49, [R1+0x1018] ;  /* 0x0010180001317983 */ /* 0x000ea80000300800 */
[----:B------:R-:W2:Y:S01]  /*54580*/  LDL.LU R57, [R1+0x1020] ;  /* 0x0010200001397983 */ /* 0x000ea20000300800 */
[----:B------:R-:W-:-:S03]  /*54590*/  IMAD.MOV.U32 R40, RZ, RZ, R43 ;  /* 0x000000ffff287224 */ /* 0x000fc600078e002b */
[----:B------:R-:W2:Y:S04]  /*545a0*/  LDL.LU R43, [R1+0x109c] ;  /* 0x00109c00012b7983 */ /* 0x000ea80000300800 */
[----:B------:R-:W2:Y:S04]  /*545b0*/  LDL.LU R45, [R1+0x10a4] ;  /* 0x0010a400012d7983 */ /* 0x000ea80000300800 */
[----:B------:R1:W-:Y:S01]  /*545c0*/  LDGSTS.E [R7+0x41d00], desc[UR8][R40.64], P0 ;  /* 0x41d0000028077fae */ /* 0x0003e200081a1008 */
[----:B------:R-:W-:-:S05]  /*545d0*/  IADD3 R54, P2, PT, R54, R0, RZ ;  /* 0x0000000036367210 */ /* 0x000fca0007f5e0ff */
[----:B------:R-:W-:Y:S01]  /*545e0*/  IMAD.X R55, R55, 0x1, R2, P2 ;  /* 0x0000000137377824 */ /* 0x000fe200010e0602 */
[----:B------:R1:W-:Y:S02]  /*545f0*/  STL [R1+0xf1c], R54 ;  /* 0x000f1c3601007387 */ /* 0x0003e40000100800 */
[----:B-1----:R-:W-:Y:S02]  /*54600*/  IMAD.MOV.U32 R40, RZ, RZ, R54 ;  /* 0x000000ffff287224 */ /* 0x002fe400078e0036 */
[----:B------:R1:W-:Y:S01]  /*54610*/  STL [R1+0xf18], R55 ;  /* 0x000f183701007387 */ /* 0x0003e20000100800 */
[----:B------:R-:W-:-:S05]  /*54620*/  MOV R41, R55 ;  /* 0x0000003700297202 */ /* 0x000fca0000000f00 */
[----:B------:R1:W-:Y:S01]  /*54630*/  LDGSTS.E [R7+0x42c00], desc[UR8][R40.64], P1 ;  /* 0x42c0000028077fae */ /* 0x0003e200089a1008 */
[----:B------:R-:W-:-:S04]  /*54640*/  IADD3 R50, P3, PT, R50, R0, RZ ;  /* 0x0000000032327210 */ /* 0x000fc80007f7e0ff */
[----:B------:R-:W-:Y:S01]  /*54650*/  IADD3.X R51, PT, PT, R51, R2, RZ, P3, !PT ;  /* 0x0000000233337210 */ /* 0x000fe20001ffe4ff */
[----:B------:R1:W-:Y:S04]  /*54660*/  STL [R1+0xf24], R50 ;  /* 0x000f243201007387 */ /* 0x0003e80000100800 */
[----:B------:R-:W2:Y:S04]  /*54670*/  LDL.LU R54, [R1+0x1098] ;  /* 0x0010980001367983 */ /* 0x000ea80000300800 */
[----:B------:R3:W-:Y:S04]  /*54680*/  STL [R1+0xf20], R51 ;  /* 0x000f203301007387 */ /* 0x0007e80000100800 */
[----:B-1----:R-:W2:Y:S01]  /*54690*/  LDL.LU R55, [R1+0x10a0] ;  /* 0x0010a00001377983 */ /* 0x002ea20000300800 */
[----:B------:R-:W-:Y:S01]  /*546a0*/  IMAD.MOV.U32 R40, RZ, RZ, R50 ;  /* 0x000000ffff287224 */ /* 0x000fe200078e0032 */
[----:B------:R-:W-:-:S02]  /*546b0*/  MOV R41, R51 ;  /* 0x0000003300297202 */ /* 0x000fc40000000f00 */
[----:B------:R-:W2:Y:S01]  /*546c0*/  LDL.LU R50, [R1+0x111c] ;  /* 0x00111c0001327983 */ /* 0x000ea20000300800 */
[----:B---3--:R-:W-:-:S03]  /*546d0*/  IADD3 R52, P2, PT, R52, R0, RZ ;  /* 0x0000000034347210 */ /* 0x008fc60007f5e0ff */
[----:B------:R-:W3:Y:S04]  /*546e0*/  LDL.LU R51, [R1+0x1124] ;  /* 0x0011240001337983 */ /* 0x000ee80000300800 */
[----:B------:R1:W-:Y:S04]  /*546f0*/  STL [R1+0xf9c], R52 ;  /* 0x000f9c3401007387 */ /* 0x0003e80000100800 */
[----:B------:R1:W-:Y:S01]  /*54700*/  LDGSTS.E [R7+0x42d00], desc[UR8][R40.64], P0 ;  /* 0x42d0000028077fae */ /* 0x0003e200081a1008 */
[----:B------:R-:W-:Y:S01]  /*54710*/  IADD3 R42, P3, PT, R42, R0, RZ ;  /* 0x000000002a2a7210 */ /* 0x000fe20007f7e0ff */
[----:B----4-:R-:W-:-:S02]  /*54720*/  IMAD.X R53, R53, 0x1, R2, P2 ;  /* 0x0000000135357824 */ /* 0x010fc400010e0602 */
[----:B-1----:R-:W-:Y:S01]  /*54730*/  IMAD.MOV.U32 R40, RZ, RZ, R52 ;  /* 0x000000ffff287224 */ /* 0x002fe200078e0034 */
[----:B------:R-:W-:Y:S02]  /*54740*/  IADD3.X R47, PT, PT, R47, R2, RZ, P3, !PT ;  /* 0x000000022f2f7210 */ /* 0x000fe40001ffe4ff */
[----:B------:R1:W-:Y:S01]  /*54750*/  STL [R1+0xf98], R53 ;  /* 0x000f983501007387 */ /* 0x0003e20000100800 */
[----:B------:R-:W-:-:S03]  /*54760*/  MOV R41, R53 ;  /* 0x0000003500297202 */ /* 0x000fc60000000f00 */
[----:B------:R-:W-:Y:S04]  /*54770*/  STL [R1+0xfa4], R42 ;  /* 0x000fa42a01007387 */ /* 0x000fe80000100800 */
[----:B------:R-:W4:Y:S04]  /*54780*/  LDL.LU R52, [R1+0x1118] ;  /* 0x0011180001347983 */ /* 0x000f280000300800 */
[----:B------:R1:W-:Y:S04]  /*54790*/  STL [R1+0xfa0], R47 ;  /* 0x000fa02f01007387 */ /* 0x0003e80000100800 */
[----:B-1----:R-:W4:Y:S04]  /*547a0*/  LDL.LU R53, [R1+0x1120] ;  /* 0x0011200001357983 */ /* 0x002f280000300800 */
[----:B------:R1:W-:Y:S02]  /*547b0*/  LDGSTS.E [R7+0x43c00], desc[UR8][R40.64], P1 ;  /* 0x43c0000028077fae */ /* 0x0003e400089a1008 */
[----:B-1----:R-:W-:Y:S01]  /*547c0*/  IMAD.MOV.U32 R40, RZ, RZ, R42 ;  /* 0x000000ffff287224 */ /* 0x002fe200078e002a */
[----:B------:R-:W-:-:S02]  /*547d0*/  MOV R41, R47 ;  /* 0x0000002f00297202 */ /* 0x000fc40000000f00 */
[----:B------:R-:W4:Y:S04]  /*547e0*/  LDL.LU R47, [R1+0x119c] ;  /* 0x00119c00012f7983 */ /* 0x000f280000300800 */
[----:B------:R-:W4:Y:S04]  /*547f0*/  LDL.LU R42, [R1+0x11a4] ;  /* 0x0011a400012a7983 */ /* 0x000f280000300800 */
[----:B------:R1:W-:Y:S01]  /*54800*/  LDGSTS.E [R7+0x43d00], desc[UR8][R40.64], P0 ;  /* 0x43d0000028077fae */ /* 0x0003e200081a1008 */
[----:B--2---:R-:W-:-:S05]  /*54810*/  IADD3 R46, P2, PT, R46, R0, RZ ;  /* 0x000000002e2e7210 */ /* 0x004fca0007f5e0ff */
[----:B------:R-:W-:Y:S01]  /*54820*/  STL [R1+0x101c], R46 ;  /* 0x00101c2e01007387 */ /* 0x000fe20000100800 */
[----:B------:R-:W-:Y:S01]  /*54830*/  IADD3 R56, P3, PT, R56, R0, RZ ;  /* 0x0000000038387210 */ /* 0x000fe20007f7e0ff */
[----:B-1----:R-:W-:Y:S02]  /*54840*/  IMAD.MOV.U32 R40, RZ, RZ, R46 ;  /* 0x000000ffff287224 */ /* 0x002fe400078e002e */
[----:B------:R-:W-:Y:S01]  /*54850*/  IMAD.X R49, R49, 0x1, R2, P2 ;  /* 0x0000000131317824 */ /* 0x000fe200010e0602 */
[----:B------:R-:W-:-:S04]  /*54860*/  IADD3.X R57, PT, PT, R57, R2, RZ, P3, !PT ;  /* 0x0000000239397210 */ /* 0x000fc80001ffe4ff */
[----:B------:R1:W-:Y:S01]  /*54870*/  STL [R1+0x1018], R49 ;  /* 0x0010183101007387 */ /* 0x0003e20000100800 */
[----:B------:R-:W-:-:S03]  /*54880*/  MOV R41, R49 ;  /* 0x0000003100297202 */ /* 0x000fc60000000f00 */
[----:B------:R-:W-:Y:S01]  /*54890*/  STL [R1+0x1024], R56 ;  /* 0x0010243801007387 */ /* 0x000fe20000100800 */
[----:B------:R-:W-:-:S03]  /*548a0*/  IADD3 R43, P2, PT, R43, R0, RZ ;  /* 0x000000002b2b7210 */ /* 0x000fc60007f5e0ff */
[----:B------:R2:W-:Y:S04]  /*548b0*/  LDGSTS.E [R7+0x44c00], desc[UR8][R40.64], P1 ;  /* 0x44c0000028077fae */ /* 0x0005e800089a1008 */
[----:B-1----:R-:W4:Y:S04]  /*548c0*/  LDL.LU R49, [R1+0x1198] ;  /* 0x0011980001317983 */ /* 0x002f280000300800 */
[----:B------:R-:W-:Y:S04]  /*548d0*/  STL [R1+0x1020], R57 ;  /* 0x0010203901007387 */ /* 0x000fe80000100800 */
[----:B------:R-:W4:Y:S01]  /*548e0*/  LDL.LU R46, [R1+0x11a0] ;  /* 0x0011a000012e7983 */ /* 0x000f220000300800 */
[----:B--2---:R-:W-:Y:S01]  /*548f0*/  IMAD.MOV.U32 R40, RZ, RZ, R56 ;  /* 0x000000ffff287224 */ /* 0x004fe200078e0038 */
[----:B------:R-:W-:-:S02]  /*54900*/  MOV R41, R57 ;  /* 0x0000003900297202 */ /* 0x000fc40000000f00 */
[----:B------:R-:W-:Y:S01]  /*54910*/  IADD3 R45, P3, PT, R45, R0, RZ ;  /* 0x000000002d2d7210 */ /* 0x000fe20007f7e0ff */
[----:B------:R-:W-:Y:S04]  /*54920*/  STL [R1+0x109c], R43 ;  /* 0x00109c2b01007387 */ /* 0x000fe80000100800 */
[----:B------:R1:W-:Y:S02]  /*54930*/  LDGSTS.E [R7+0x44d00], desc[UR8][R40.64], P0 ;  /* 0x44d0000028077fae */ /* 0x0003e400081a1008 */
[----:B-1----:R-:W-:Y:S02]  /*54940*/  IMAD.MOV.U32 R40, RZ, RZ, R43 ;  /* 0x000000ffff287224 */ /* 0x002fe400078e002b */
[----:B------:R-:W-:-:S05]  /*54950*/  IMAD.X R54, R54, 0x1, R2, P2 ;  /* 0x0000000136367824 */ /* 0x000fca00010e0602 */
[----:B------:R1:W-:Y:S01]  /*54960*/  STL [R1+0x1098], R54 ;  /* 0x0010983601007387 */ /* 0x0003e20000100800 */
[----:B------:R-:W-:Y:S02]  /*54970*/  MOV R41, R54 ;  /* 0x0000003600297202 */ /* 0x000fe40000000f00 */
[----:B------:R-:W-:Y:S01]  /*54980*/  IADD3.X R55, PT, PT, R55, R2, RZ, P3, !PT ;  /* 0x0000000237377210 */ /* 0x000fe20001ffe4ff */
[----:B------:R-:W-:Y:S04]  /*54990*/  STL [R1+0x10a4], R45 ;  /* 0x0010a42d01007387 */ /* 0x000fe80000100800 */
[----:B------:R2:W-:Y:S04]  /*549a0*/  LDGSTS.E [R7+0x45c00], desc[UR8][R40.64], P1 ;  /* 0x45c0000028077fae */ /* 0x0005e800089a1008 */
[----:B-1----:R-:W4:Y:S04]  /*549b0*/  LDL.LU R54, [R1+0xe2c] ;  /* 0x000e2c0001367983 */ /* 0x002f280000300800 */
[----:B------:R1:W-:Y:S04]  /*549c0*/  STL [R1+0x10a0], R55 ;  /* 0x0010a03701007387 */ /* 0x0003e80000100800 */
[----:B------:R-:W4:Y:S01]  /*549d0*/  LDL.LU R43, [R1+0xe34] ;  /* 0x000e3400012b7983 */ /* 0x000f220000300800 */
[----:B--2---:R-:W-:Y:S01]  /*549e0*/  MOV R41, R55 ;  /* 0x0000003700297202 */ /* 0x004fe20000000f00 */
[----:B------:R-:W-:-:S02]  /*549f0*/  IMAD.MOV.U32 R40, RZ, RZ, R45 ;  /* 0x000000ffff287224 */ /* 0x000fc400078e002d */
[----:B-1----:R-:W2:Y:S04]  /*54a00*/  LDL.LU R55, [R1+0xe28] ;  /* 0x000e280001377983 */ /* 0x002ea80000300800 */
[----:B------:R-:W2:Y:S01]  /*54a10*/  LDL.LU R45, [R1+0xe30] ;  /* 0x000e3000012d7983 */ /* 0x000ea20000300800 */
[-C--:B------:R-:W-:Y:S02]  /*54a20*/  IADD3 R50, P2, PT, R50, R0.reuse, RZ ;  /* 0x0000000032327210 */ /* 0x080fe40007f5e0ff */
[----:B---3--:R-:W-:Y:S01]  /*54a30*/  IADD3 R51, P3, PT, R51, R0, RZ ;  /* 0x0000000033337210 */ /* 0x008fe20007f7e0ff */
[----:B------:R1:W-:Y:S04]  /*54a40*/  LDGSTS.E [R7+0x45d00], desc[UR8][R40.64], P0 ;  /* 0x45d0000028077fae */ /* 0x0003e800081a1008 */
[----:B------:R-:W-:Y:S01]  /*54a50*/  STL [R1+0x111c], R50 ;  /* 0x00111c3201007387 */ /* 0x000fe20000100800 */
[----:B----4-:R-:W-:-:S02]  /*54a60*/  IMAD.X R52, R52, 0x1, R2, P2 ;  /* 0x0000000134347824 */ /* 0x010fc400010e0602 */
[----:B-1----:R-:W-:-:S03]  /*54a70*/  IMAD.MOV.U32 R40, RZ, RZ, R50 ;  /* 0x000000ffff287224 */ /* 0x002fc600078e0032 */
        /* <DEDUP_REMOVED lines=8> */
[----:B---3--:R-:W-:Y:S01]  /*54b00*/  MOV R41, R53 ;  /* 0x0000003500297202 */ /* 0x008fe20000000f00 */
[----:B------:R-:W-:Y:S01]  /*54b10*/  IMAD.MOV.U32 R40, RZ, RZ, R51 ;  /* 0x000000ffff287224 */ /* 0x000fe200078e0033 */
[-C--:B------:R-:W-:Y:S01]  /*54b20*/  IADD3 R47, P2, PT, R47, R0.reuse, RZ ;  /* 0x000000002f2f7210 */ /* 0x080fe20007f5e0ff */
[----:B-1----:R-:W3:Y:S01]  /*54b30*/  LDL.LU R53, [R1+0xea8] ;  /* 0x000ea80001357983 */ /* 0x002ee20000300800 */
[----:B------:R-:W-:-:S03]  /*54b40*/  IADD3 R42, P3, PT, R42, R0, RZ ;  /* 0x000000002a2a7210 */ /* 0x000fc60007f7e0ff */
[----:B------:R-:W3:Y:S04]  /*54b50*/  LDL.LU R51, [R1+0xeb0] ;  /* 0x000eb00001337983 */ /* 0x000ee80000300800 */
[----:B------:R-:W-:Y:S04]  /*54b60*/  STL [R1+0x119c], R47 ;  /* 0x00119c2f01007387 */ /* 0x000fe80000100800 */
[----:B------:R1:W-:Y:S02]  /*54b70*/  LDGSTS.E [R7+0x46d00], desc[UR8][R40.64], P0 ;  /* 0x46d0000028077fae */ /* 0x0003e400081a1008 */
[----:B-1----:R-:W-:-:S02]  /*54b80*/  IMAD.MOV.U32 R40, RZ, RZ, R47 ;  /* 0x000000ffff287224 */ /* 0x002fc400078e002f */
[----:B------:R-:W-:-:S05]  /*54b90*/  IMAD.X R49, R49, 0x1, R2, P2 ;  /* 0x0000000131317824 */ /* 0x000fca00010e0602 */
[----:B------:R1:W-:Y:S01]  /*54ba0*/  STL [R1+0x1198], R49 ;  /* 0x0011983101007387 */ /* 0x0003e20000100800 */
[----:B------:R-:W-:-:S03]  /*54bb0*/  IADD3.X R46, PT, PT, R46, R2, RZ, P3, !PT ;  /* 0x000000022e2e7210 */ /* 0x000fc60001ffe4ff */
[----:B------:R-:W-:Y:S01]  /*54bc0*/  STL [R1+0x11a4], R42 ;  /* 0x0011a42a01007387 */ /* 0x000fe20000100800 */
[----:B------:R-:W-:-:S03]  /*54bd0*/  MOV R41, R49 ;  /* 0x0000003100297202 */ /* 0x000fc60000000f00 */
[----:B------:R1:W-:Y:S04]  /*54be0*/  STL [R1+0x11a0], R46 ;  /* 0x0011a02e01007387 */ /* 0x0003e80000100800 */
[----:B-1----:R-:W3:Y:S04]  /*54bf0*/  LDL.LU R49, [R1+0xf28] ;  /* 0x000f280001317983 */ /* 0x002ee80000300800 */
[----:B------:R-:W3:Y:S04]  /*54c00*/  LDL.LU R47, [R1+0xf2c] ;  /* 0x000f2c00012f7983 */ /* 0x000ee80000300800 */
[----:B------:R1:W-:Y:S02]  /*54c10*/  LDGSTS.E [R7+0x47c00], desc[UR8][R40.64], P1 ;  /* 0x47c0000028077fae */ /* 0x0003e400089a1008 */
[----:B-1----:R-:W-:Y:S01]  /*54c20*/  MOV R41, R46 ;  /* 0x0000002e00297202 */ /* 0x002fe20000000f00 */
[----:B------:R-:W-:Y:S01]  /*54c30*/  IMAD.MOV.U32 R40, RZ, RZ, R42 ;  /* 0x000000ffff287224 */ /* 0x000fe200078e002a */
[----:B------:R-:W3:Y:S04]  /*54c40*/  LDL.LU R46, [R1+0xf30] ;  /* 0x000f3000012e7983 */ /* 0x000ee80000300800 */
[----:B------:R-:W3:Y:S04]  /*54c50*/  LDL.LU R42, [R1+0xf34] ;  /* 0x000f3400012a7983 */ /* 0x000ee80000300800 */
[----:B------:R1:W-:Y:S01]  /*54c60*/  LDGSTS.E [R7+0x47d00], desc[UR8][R40.64], P0 ;  /* 0x47d0000028077fae */ /* 0x0003e200081a1008 */
[----:B------:R-:W-:-:S02]  /*54c70*/  IADD3 R54, P2, PT, R54, R0, RZ ;  /* 0x0000000036367210 */ /* 0x000fc40007f5e0ff */
[----:B-1----:R-:W-:Y:S02]  /*54c80*/  LOP3.LUT R7, R44, 0x70, RZ, 0x3c, !PT ;  /* 0x000000702c077812 */ /* 0x002fe400078e3cff */
[----:B------:R-:W-:Y:S02]  /*54c90*/  IADD3 R43, P3, PT, R43, R0, RZ ;  /* 0x000000002b2b7210 */ /* 0x000fe40007f7e0ff */
[----:B------:R-:W-:Y:S01]  /*54ca0*/  IADD3 R7, PT, PT, R7, UR7, RZ ;  /* 0x0000000707077c10 */ /* 0x000fe2000fffe0ff */
[----:B--2---:R-:W-:Y:S01]  /*54cb0*/  IMAD.X R55, R55, 0x1, R2, P2 ;  /* 0x0000000137377824 */ /* 0x004fe200010e0602 */
[----:B------:R-:W-:-:S03]  /*54cc0*/  MOV R40, R54 ;  /* 0x0000003600287202 */ /* 0x000fc60000000f00 */
[----:B------:R-:W-:Y:S02]  /*54cd0*/  IMAD.MOV.U32 R41, RZ, RZ, R55 ;  /* 0x000000ffff297224 */ /* 0x000fe400078e0037 */
[----:B------:R-:W-:Y:S01]  /*54ce0*/  IMAD.X R45, R45, 0x1, R2, P3 ;  /* 0x000000012d2d7824 */ /* 0x000fe200018e0602 */
[----:B------:R-:W-:Y:S04]  /*54cf0*/  STL [R1+0xe2c], R54 ;  /* 0x000e2c3601007387 */ /* 0x000fe80000100800 */
[----:B------:R-:W-:Y:S04]  /*54d00*/  STL [R1+0xe28], R55 ;  /* 0x000e283701007387 */ /* 0x000fe80000100800 */
[----:B------:R-:W-:Y:S04]  /*54d10*/  STL [R1+0xe34], R43 ;  /* 0x000e342b01007387 */ /* 0x000fe80000100800 */
[----:B------:R1:W-:Y:S04]  /*54d20*/  LDGSTS.E [R7+0x40e00], desc[UR8][R40.64], P1 ;  /* 0x40e0000028077fae */ /* 0x0003e800089a1008 */
[----:B------:R2:W-:Y:S01]  /*54d30*/  STL [R1+0xe30], R45 ;  /* 0x000e302d01007387 */ /* 0x0005e20000100800 */
[----:B-1----:R-:W-:Y:S01]  /*54d40*/  IMAD.MOV.U32 R41, RZ, RZ, R45 ;  /* 0x000000ffff297224 */ /* 0x002fe200078e002d */
[----:B------:R-:W-:-:S02]  /*54d50*/  MOV R40, R43 ;  /* 0x0000002b00287202 */ /* 0x000fc40000000f00 */
[----:B--2---:R-:W2:Y:S04]  /*54d60*/  LDL.LU R45, [R1+0xfa8] ;  /* 0x000fa800012d7983 */ /* 0x004ea80000300800 */
[----:B------:R-:W2:Y:S04]  /*54d70*/  LDL.LU R43, [R1+0xfac] ;  /* 0x000fac00012b7983 */ /* 0x000ea80000300800 */
[----:B------:R-:W2:Y:S04]  /*54d80*/  LDL.LU R60, [R1+0xfb0] ;  /* 0x000fb000013c7983 */ /* 0x000ea80000300800 */
[----:B------:R-:W2:Y:S01]  /*54d90*/  LDL.LU R59, [R1+0xfb4] ;  /* 0x000fb400013b7983 */ /* 0x000ea20000300800 */
[----:B----4-:R-:W-:-:S02]  /*54da0*/  IADD3 R52, P2, PT, R52, R0, RZ ;  /* 0x0000000034347210 */ /* 0x010fc40007f5e0ff */
[----:B------:R-:W-:Y:S01]  /*54db0*/  IADD3 R50, P3, PT, R50, R0, RZ ;  /* 0x0000000032327210 */ /* 0x000fe20007f7e0ff */
[----:B------:R1:W-:Y:S01]  /*54dc0*/  LDGSTS.E [R7+0x40f00], desc[UR8][R40.64], P0 ;  /* 0x40f0000028077fae */ /* 0x0003e200081a1008 */
[----:B---3--:R-:W-:-:S03]  /*54dd0*/  IADD3.X R53, PT, PT, R53, R2, RZ, P2, !PT ;  /* 0x0000000235357210 */ /* 0x008fc600017fe4ff */
[----:B------:R-:W-:Y:S01]  /*54de0*/  IMAD.X R51, R51, 0x1, R2, P3 ;  /* 0x0000000133337824 */ /* 0x000fe200018e0602 */
[----:B------:R-:W-:Y:S04]  /*54df0*/  STL [R1+0xeac], R52 ;  /* 0x000eac3401007387 */ /* 0x000fe80000100800 */
[----:B------:R3:W-:Y:S04]  /*54e00*/  STL [R1+0xea8], R53 ;  /* 0x000ea83501007387 */ /* 0x0007e80000100800 */
[----:B------:R-:W-:Y:S04]  /*54e10*/  STL [R1+0xeb4], R50 ;  /* 0x000eb43201007387 */ /* 0x000fe80000100800 */
[----:B------:R4:W-:Y:S04]  /*54e20*/  STL [R1+0xeb0], R51 ;  /* 0x000eb03301007387 */ /* 0x0009e80000100800 */
[----:B------:R-:W2:Y:S04]  /*54e30*/  LDL.LU R58, [R1+0x1028] ;  /* 0x00102800013a7983 */ /* 0x000ea80000300800 */
[----:B------:R-:W2:Y:S01]  /*54e40*/  LDL.LU R57, [R1+0x102c] ;  /* 0x00102c0001397983 */ /* 0x000ea20000300800 */
[----:B-1----:R-:W-:Y:S01]  /*54e50*/  MOV R40, R52 ;  /* 0x0000003400287202 */ /* 0x002fe20000000f00 */
[----:B------:R-:W-:-:S02]  /*54e60*/  IMAD.MOV.U32 R41, RZ, RZ, R53 ;  /* 0x000000ffff297224 */ /* 0x000fc400078e0035 */
[----:B------:R-:W2:Y:S04]  /*54e70*/  LDL.LU R56, [R1+0x1030] ;  /* 0x0010300001387983 */ /* 0x000ea80000300800 */
[----:B------:R-:W2:Y:S04]  /*54e80*/  LDL.LU R55, [R1+0x1034] ;  /* 0x0010340001377983 */ /* 0x000ea80000300800 */
[----:B------:R1:W-:Y:S04]  /*54e90*/  LDGSTS.E [R7+0x41e00], desc[UR8][R40.64], P1 ;  /* 0x41e0000028077fae */ /* 0x0003e800089a1008 */
[----:B---3--:R-:W3:Y:S01]  /*54ea0*/  LDL.LU R53, [R1+0x10ac] ;  /* 0x0010ac0001357983 */ /* 0x008ee20000300800 */
[----:B-1----:R-:W-:-:S03]  /*54eb0*/  IMAD.MOV.U32 R41, RZ, RZ, R51 ;  /* 0x000000ffff297224 */ /* 0x002fc600078e0033 */
[----:B----4-:R-:W4:Y:S01]  /*54ec0*/  LDL.LU R51, [R1+0x10b4] ;  /* 0x0010b40001337983 */ /* 0x010f220000300800 */
[----:B------:R-:W-:-:S05]  /*54ed0*/  MOV R40, R50 ;  /* 0x0000003200287202 */ /* 0x000fca0000000f00 */
[----:B------:R1:W-:Y:S01]  /*54ee0*/  LDGSTS.E [R7+0x41f00], desc[UR8][R40.64], P0 ;  /* 0x41f0000028077fae */ /* 0x0003e200081a1008 */
[----:B------:R-:W-:-:S04]  /*54ef0*/  IADD3 R47, P2, PT, R47, R0, RZ ;  /* 0x000000002f2f7210 */ /* 0x000fc80007f5e0ff */
[----:B------:R-:W-:Y:S01]  /*54f00*/  IADD3.X R49, PT, PT, R49, R2, RZ, P2, !PT ;  /* 0x0000000231317210 */ /* 0x000fe200017fe4ff */
[----:B------:R-:W-:Y:S04]  /*54f10*/  STL [R1+0xf2c], R47 ;  /* 0x000f2c2f01007387 */ /* 0x000fe80000100800 */
[----:B------:R1:W-:Y:S01]  /*54f20*/  STL [R1+0xf28], R49 ;  /* 0x000f283101007387 */ /* 0x0003e20000100800 */
[----:B------:R-:W-:-:S05]  /*54f30*/  IADD3 R42, P3, PT, R42, R0, RZ ;  /* 0x000000002a2a7210 */ /* 0x000fca0007f7e0ff */
[----:B------:R-:W-:Y:S01]  /*54f40*/  STL [R1+0xf34], R42 ;  /* 0x000f342a01007387 */ /* 0x000fe20000100800 */
[----:B------:R-:W-:-:S03]  /*54f50*/  IMAD.X R46, R46, 0x1, R2, P3 ;  /* 0x000000012e2e7824 */ /* 0x000fc600018e0602 */
[----:B------:R-:W4:Y:S01]  /*54f60*/  LDL.LU R54, [R1+0x10a8] ;  /* 0x0010a80001367983 */ /* 0x000f220000300800 */
[----:B-1----:R-:W-:Y:S01]  /*54f70*/  MOV R40, R47 ;  /* 0x0000002f00287202 */ /* 0x002fe20000000f00 */
[----:B------:R-:W-:Y:S02]  /*54f80*/  IMAD.MOV.U32 R41, RZ, RZ, R49 ;  /* 0x000000ffff297224 */ /* 0x000fe400078e0031 */
[----:B------:R1:W-:Y:S04]  /*54f90*/  STL [R1+0xf30], R46 ;  /* 0x000f302e01007387 */ /* 0x0003e80000100800 */
[----:B------:R-:W4:Y:S04]  /*54fa0*/  LDL.LU R52, [R1+0x10b0] ;  /* 0x0010b00001347983 */ /* 0x000f280000300800 */
[----:B------:R-:W4:Y:S04]  /*54fb0*/  LDL.LU R50, [R1+0x1128] ;  /* 0x0011280001327983 */ /* 0x000f280000300800 */
[----:B------:R-:W4:Y:S04]  /*54fc0*/  LDL.LU R49, [R1+0x112c] ;  /* 0x00112c0001317983 */ /* 0x000f280000300800 */
[----:B------:R1:W-:Y:S04]  /*54fd0*/  LDGSTS.E [R7+0x42e00], desc[UR8][R40.64], P1 ;  /* 0x42e0000028077fae */ /* 0x0003e800089a1008 */
[----:B------:R-:W4:Y:S01]  /*54fe0*/  LDL.LU R47, [R1+0x1130] ;  /* 0x00113000012f7983 */ /* 0x000f220000300800 */
[----:B-1----:R-:W-:-:S03]  /*54ff0*/  IMAD.MOV.U32 R41, RZ, RZ, R46 ;  /* 0x000000ffff297224 */ /* 0x002fc600078e002e */
[----:B------:R-:W4:Y:S01]  /*55000*/  LDL.LU R46, [R1+0x1134] ;  /* 0x00113400012e7983 */ /* 0x000f220000300800 */
[----:B------:R-:W-:-:S03]  /*55010*/  MOV R40, R42 ;  /* 0x0000002a00287202 */ /* 0x000fc60000000f00 */
[----:B------:R-:W4:Y:S04]  /*55020*/  LDL.LU R44, [R1+0x11ac] ;  /* 0x0011ac00012c7983 */ /* 0x000f280000300800 */
[----:B------:R-:W4:Y:S04]  /*55030*/  LDL.LU R42, [R1+0x11b4] ;  /* 0x0011b400012a7983 */ /* 0x000f280000300800 */
[----:B------:R1:W-:Y:S01]  /*55040*/  LDGSTS.E [R7+0x42f00], desc[UR8][R40.64], P0 ;  /* 0x42f0000028077fae */ /* 0x0003e200081a1008 */
[----:B--2---:R-:W-:-:S04]  /*55050*/  IADD3 R43, P2, PT, R43, R0, RZ ;  /* 0x000000002b2b7210 */ /* 0x004fc80007f5e0ff */
[----:B------:R-:W-:Y:S01]  /*55060*/  IADD3.X R45, PT, PT, R45, R2, RZ, P2, !PT ;  /* 0x000000022d2d7210 */ /* 0x000fe200017fe4ff */
[----:B------:R-:W-:Y:S01]  /*55070*/  STL [R1+0xfac], R43 ;  /* 0x000fac2b01007387 */ /* 0x000fe20000100800 */
[----:B------:R-:W-:-:S03]  /*55080*/  IADD3 R59, P3, PT, R59, R0, RZ ;  /* 0x000000003b3b7210 */ /* 0x000fc60007f7e0ff */
[----:B------:R2:W-:Y:S01]  /*55090*/  STL [R1+0xfa8], R45 ;  /* 0x000fa82d01007387 */ /* 0x0005e20000100800 */
[----:B-1----:R-:W-:-:S03]  /*550a0*/  IMAD.MOV.U32 R41, RZ, RZ, R45 ;  /* 0x000000ffff297224 */ /* 0x002fc600078e002d */
[----:B------:R1:W-:Y:S01]  /*550b0*/  STL [R1+0xfb4], R59 ;  /* 0x000fb43b01007387 */ /* 0x0003e20000100800 */
[----:B------:R-:W-:-:S03]  /*550c0*/  IMAD.X R60, R60, 0x1, R2, P3 ;  /* 0x000000013c3c7824 */ /* 0x000fc600018e0602 */
[----:B--2---:R-:W2:Y:S01]  /*550d0*/  LDL.LU R45, [R1+0x11a8] ;  /* 0x0011a800012d7983 */ /* 0x004ea20000300800 */
[----:B------:R-:W-:-:S03]  /*550e0*/  MOV R40, R43 ;  /* 0x0000002b00287202 */ /* 0x000fc60000000f00 */
[----:B------:R1:W-:Y:S04]  /*550f0*/  STL [R1+0xfb0], R60 ;  /* 0x000fb03c01007387 */ /* 0x0003e80000100800 */
[----:B------:R-:W2:Y:S04]  /*55100*/  LDL.LU R43, [R1+0x11b0] ;  /* 0x0011b000012b7983 */ /* 0x000ea80000300800 */
[----:B------:R1:W-:Y:S01]  /*55110*/  LDGSTS.E [R7+0x43e00], desc[UR8][R40.64], P1 ;  /* 0x43e0000028077fae */ /* 0x0003e200089a1008 */
[----:B------:R-:W-:-:S04]  /*55120*/  IADD3 R57, P2, PT, R57, R0, RZ ;  /* 0x0000000039397210 */ /* 0x000fc80007f5e0ff */
[----:B------:R-:W-:Y:S01]  /*55130*/  IADD3.X R58, PT, PT, R58, R2, RZ, P2, !PT ;  /* 0x000000023a3a7210 */ /* 0x000fe200017fe4ff */
[----:B-1----:R-:W-:Y:S01]  /*55140*/  IMAD.MOV.U32 R41, RZ, RZ, R60 ;  /* 0x000000ffff297224 */ /* 0x002fe200078e003c */
[----:B------:R-:W-:Y:S02]  /*55150*/  MOV R40, R59 ;  /* 0x0000003b00287202 */ /* 0x000fe40000000f00 */
[----:B------:R-:W-:-:S03]  /*55160*/  IADD3 R55, P3, PT, R55, R0, RZ ;  /* 0x0000000037377210 */ /* 0x000fc60007f7e0ff */
[----:B------:R1:W-:Y:S02]  /*55170*/  LDGSTS.E [R7+0x43f00], desc[UR8][R40.64], P0 ;  /* 0x43f0000028077fae */ /* 0x0003e400081a1008 */
[----:B------:R-:W-:Y:S01]  /*55180*/  IMAD.X R56, R56, 0x1, R2, P3 ;  /* 0x0000000138387824 */ /* 0x000fe200018e0602 */
[----:B---3--:R-:W-:Y:S02]  /*55190*/  IADD3 R53, P2, PT, R53, R0, RZ ;  /* 0x0000000035357210 */ /* 0x008fe40007f5e0ff */
[----:B-1----:R-:W-:Y:S01]  /*551a0*/  MOV R40, R57 ;  /* 0x0000003900287202 */ /* 0x002fe20000000f00 */
[----:B------:R-:W-:-:S05]  /*551b0*/  IMAD.MOV.U32 R41, RZ, RZ, R58 ;  /* 0x000000ffff297224 */ /* 0x000fca00078e003a */
[----:B------:R1:W-:Y:S01]  /*551c0*/  LDGSTS.E [R7+0x44e00], desc[UR8][R40.64], P1 ;  /* 0x44e0000028077fae */ /* 0x0003e200089a1008 */
[----:B----4-:R-:W-:Y:S02]  /*551d0*/  IADD3 R51, P3, PT, R51, R0, RZ ;  /* 0x0000000033337210 */ /* 0x010fe40007f7e0ff */
[----:B-1----:R-:W-:Y:S01]  /*551e0*/  MOV R40, R55 ;  /* 0x0000003700287202 */ /* 0x002fe20000000f00 */
[----:B------:R-:W-:-:S05]  /*551f0*/  IMAD.MOV.U32 R41, RZ, RZ, R56 ;  /* 0x000000ffff297224 */ /* 0x000fca00078e0038 */
[----:B------:R1:W-:Y:S02]  /*55200*/  LDGSTS.E [R7+0x44f00], desc[UR8][R40.64], P0 ;  /* 0x44f0000028077fae */ /* 0x0003e400081a1008 */
[----:B-1----:R-:W-:Y:S02]  /*55210*/  MOV R40, R53 ;  /* 0x0000003500287202 */ /* 0x002fe40000000f00 */
[----:B------:R1:W-:Y:S04]  /*55220*/  STL [R1+0x102c], R57 ;  /* 0x00102c3901007387 */ /* 0x0003e80000100800 */
[----:B------:R1:W-:Y:S04]  /*55230*/  STL [R1+0x1028], R58 ;  /* 0x0010283a01007387 */ /* 0x0003e80000100800 */
[----:B------:R1:W-:Y:S04]  /*55240*/  STL [R1+0x1034], R55 ;  /* 0x0010343701007387 */ /* 0x0003e80000100800 */
[----:B------:R1:W-:Y:S04]  /*55250*/  STL [R1+0x1030], R56 ;  /* 0x0010303801007387 */ /* 0x0003e80000100800 */
[----:B------:R1:W-:Y:S01]  /*55260*/  STL [R1+0x10ac], R53 ;  /* 0x0010ac3501007387 */ /* 0x0003e20000100800 */
[----:B------:R-:W-:-:S02]  /*55270*/  IADD3 R252, PT, PT, R252, 0x1, RZ ;  /* 0x00000001fcfc7810 */ /* 0x000fc40007ffe0ff */
[----:B------:R-:W-:-:S05]  /*55280*/  IADD3.X R54, PT, PT, R54, R2, RZ, P2, !PT ;  /* 0x0000000236367210 */ /* 0x000fca00017fe4ff */
[----:B------:R-:W-:Y:S02]  /*55290*/  IMAD.MOV.U32 R41, RZ, RZ, R54 ;  /* 0x000000ffff297224 */ /* 0x000fe400078e0036 */
[----:B------:R-:W-:-:S03]  /*552a0*/  IMAD.X R52, R52, 0x1, R2, P3 ;  /* 0x0000000134347824 */ /* 0x000fc600018e0602 */
[----:B------:R3:W-:Y:S01]  /*552b0*/  LDGSTS.E [R7+0x45e00], desc[UR8][R40.64], P1 ;  /* 0x45e0000028077fae */ /* 0x0007e200089a1008 */
[----:B------:R-:W-:-:S04]  /*552c0*/  IADD3 R49, P2, PT, R49, R0, RZ ;  /* 0x0000000031317210 */ /* 0x000fc80007f5e0ff */
[----:B------:R-:W-:Y:S02]  /*552d0*/  IADD3.X R50, PT, PT, R50, R2, RZ, P2, !PT ;  /* 0x0000000232327210 */ /* 0x000fe400017fe4ff */
[----:B---3--:R-:W-:Y:S01]  /*552e0*/  MOV R40, R51 ;  /* 0x0000003300287202 */ /* 0x008fe20000000f00 */
[----:B------:R-:W-:-:S05]  /*552f0*/  IMAD.MOV.U32 R41, RZ, RZ, R52 ;  /* 0x000000ffff297224 */ /* 0x000fca00078e0034 */
[----:B------:R3:W-:Y:S01]  /*55300*/  LDGSTS.E [R7+0x45f00], desc[UR8][R40.64], P0 ;  /* 0x45f0000028077fae */ /* 0x0007e200081a1008 */
[-C--:B------:R-:W-:Y:S02]  /*55310*/  IADD3 R46, P3, PT, R46, R0.reuse, RZ ;  /* 0x000000002e2e7210 */ /* 0x080fe40007f7e0ff */
[----:B---3--:R-:W-:Y:S01]  /*55320*/  MOV R40, R49 ;  /* 0x0000003100287202 */ /* 0x008fe20000000f00 */
[----:B------:R-:W-:Y:S01]  /*55330*/  IMAD.MOV.U32 R41, RZ, RZ, R50 ;  /* 0x000000ffff297224 */ /* 0x000fe200078e0032 */
[----:B------:R-:W-:Y:S01]  /*55340*/  IADD3 R44, P2, PT, R44, R0, RZ ;  /* 0x000000002c2c7210 */ /* 0x000fe20007f5e0ff */
[----:B------:R-:W-:-:S03]  /*55350*/  IMAD.X R47, R47, 0x1, R2, P3 ;  /* 0x000000012f2f7824 */ /* 0x000fc600018e0602 */
[----:B------:R3:W-:Y:S01]  /*55360*/  LDGSTS.E [R7+0x46e00], desc[UR8][R40.64], P1 ;  /* 0x46e0000028077fae */ /* 0x0007e200089a1008 */
[----:B------:R-:W-:-:S03]  /*55370*/  IADD3 R42, P3, PT, R42, R0, RZ ;  /* 0x000000002a2a7210 */ /* 0x000fc60007f7e0ff */
[----:B------:R1:W-:Y:S04]  /*55380*/  STL [R1+0x10a8], R54 ;  /* 0x0010a83601007387 */ /* 0x0003e80000100800 */
[----:B------:R1:W-:Y:S01]  /*55390*/  STL [R1+0x10b4], R51 ;  /* 0x0010b43301007387 */ /* 0x0003e20000100800 */
[----:B---3--:R-:W-:Y:S01]  /*553a0*/  MOV R40, R46 ;  /* 0x0000002e00287202 */ /* 0x008fe20000000f00 */
[----:B------:R-:W-:Y:S02]  /*553b0*/  IMAD.MOV.U32 R41, RZ, RZ, R47 ;  /* 0x000000ffff297224 */ /* 0x000fe400078e002f */
[----:B------:R1:W-:Y:S04]  /*553c0*/  STL [R1+0x10b0], R52 ;  /* 0x0010b03401007387 */ /* 0x0003e80000100800 */
[----:B------:R3:W-:Y:S04]  /*553d0*/  LDGSTS.E [R7+0x46f00], desc[UR8][R40.64], P0 ;  /* 0x46f0000028077fae */ /* 0x0007e800081a1008 */
[----:B------:R1:W-:Y:S01]  /*553e0*/  STL [R1+0x112c], R49 ;  /* 0x00112c3101007387 */ /* 0x0003e20000100800 */
[----:B--2---:R-:W-:-:S03]  /*553f0*/  IADD3.X R45, PT, PT, R45, R2, RZ, P2, !PT ;  /* 0x000000022d2d7210 */ /* 0x004fc600017fe4ff */
[----:B------:R1:W-:Y:S01]  /*55400*/  STL [R1+0x1128], R50 ;  /* 0x0011283201007387 */ /* 0x0003e20000100800 */
[----:B---3--:R-:W-:Y:S01]  /*55410*/  MOV R40, R44 ;  /* 0x0000002c00287202 */ /* 0x008fe20000000f00 */
[----:B------:R-:W-:Y:S02]  /*55420*/  IMAD.MOV.U32 R41, RZ, RZ, R45 ;  /* 0x000000ffff297224 */ /* 0x000fe400078e002d */
[----:B------:R1:W-:Y:S01]  /*55430*/  STL [R1+0x1134], R46 ;  /* 0x0011342e01007387 */ /* 0x0003e20000100800 */
[----:B------:R-:W-:-:S03]  /*55440*/  IMAD.X R43, R43, 0x1, R2, P3 ;  /* 0x000000012b2b7824 */ /* 0x000fc600018e0602 */
[----:B------:R1:W-:Y:S04]  /*55450*/  STL [R1+0x1130], R47 ;  /* 0x0011302f01007387 */ /* 0x0003e80000100800 */
[----:B------:R1:W-:Y:S04]  /*55460*/  STL [R1+0x11ac], R44 ;  /* 0x0011ac2c01007387 */ /* 0x0003e80000100800 */
[----:B------:R1:W-:Y:S04]  /*55470*/  STL [R1+0x11a8], R45 ;  /* 0x0011a82d01007387 */ /* 0x0003e80000100800 */
[----:B------:R2:W-:Y:S04]  /*55480*/  LDGSTS.E [R7+0x47e00], desc[UR8][R40.64], P1 ;  /* 0x47e0000028077fae */ /* 0x0005e800089a1008 */
[----:B------:R1:W-:Y:S04]  /*55490*/  STL [R1+0x11b4], R42 ;  /* 0x0011b42a01007387 */ /* 0x0003e80000100800 */
[----:B------:R1:W-:Y:S01]  /*554a0*/  STL [R1+0x11b0], R43 ;  /* 0x0011b02b01007387 */ /* 0x0003e20000100800 */
[----:B--2---:R-:W-:Y:S01]  /*554b0*/  MOV R40, R42 ;  /* 0x0000002a00287202 */ /* 0x004fe20000000f00 */
[----:B------:R-:W-:-:S05]  /*554c0*/  IMAD.MOV.U32 R41, RZ, RZ, R43 ;  /* 0x000000ffff297224 */ /* 0x000fca00078e002b */
[----:B------:R1:W-:Y:S01]  /*554d0*/  LDGSTS.E [R7+0x47f00], desc[UR8][R40.64], P0 ;  /* 0x47f0000028077fae */ /* 0x0003e200081a1008 */
[----:B------:R-:W-:-:S03]  /*554e0*/  ISETP.NE.U32.AND P0, PT, R252, R48, PT ;  /* 0x00000030fc00720c */ /* 0x000fc60003f05070 */
[----:B------:R-:W0:Y:S10]  /*554f0*/  LDGDEPBAR ;  /* 0x00000000000079af */ /* 0x000e340000000000 */
[----:B-1----:R-:W-:Y:S05]  /*55500*/  @P0 BRA `(.L_x_1) ;  /* 0xfffffcf400380947 */ /* 0x002fea000383ffff */
.L_x_0:
[----:B------:R-:W2:Y:S01]  /*55510*/  LDL.LU R42, [R1+0xa0] ;  /* 0x0000a000012a7983 */ /* 0x000ea20000300800 */
[----:B------:R-:W1:Y:S01]  /*55520*/  LDCU.64 UR26, c[0x0][0x398] ;  /* 0x00007300ff1a77ac */ /* 0x000e620008000a00 */
[----:B------:R-:W-:-:S04]  /*55530*/  DEPBAR.LE SB0, 0x0 ;  /* 0x000080000000791a */ /* 0x000fc80000000000 */
[----:B------:R-:W2:Y:S01]  /*55540*/  LDL.LU R43, [R1+0xa8] ;  /* 0x0000a800012b7983 */ /* 0x000ea20000300800 */
[----:B------:R-:W3:Y:S01]  /*55550*/  S2R R54, SR_TID.X ;  /* 0x0000000000367919 */ /* 0x000ee20000002100 */
[----:B-----5:R-:W-:Y:S01]  /*55560*/  MOV R6, R104 ;  /* 0x0000006800067202 */ /* 0x020fe20000000f00 */
[----:B------:R-:W-:Y:S01]  /*55570*/  IMAD.MOV.U32 R129, RZ, RZ, R34 ;  /* 0x000000ffff817224 */ /* 0x000fe200078e0022 */
[----:B------:R-:W-:Y:S01]  /*55580*/  MOV R128, R32 ;  /* 0x0000002000807202 */ /* 0x000fe20000000f00 */
[----:B------:R-:W4:Y:S01]  /*55590*/  LDL.LU R40, [R1+0x48] ;  /* 0x0000480001287983 */ /* 0x000f220000300800 */
[----:B------:R-:W-:Y:S01]  /*555a0*/  MOV R130, R80 ;  /* 0x0000005000827202 */ /* 0x000fe20000000f00 */
[----:B------:R-:W-:Y:S01]  /*555b0*/  IMAD.MOV.U32 R131, RZ, RZ, R82 ;  /* 0x000000ffff837224 */ /* 0x000fe200078e0052 */
[----:B------:R-:W-:Y:S01]  /*555c0*/  MOV R234, R160 ;  /* 0x000000a000ea7202 */ /* 0x000fe20000000f00 */
[----:B------:R-:W2:Y:S01]  /*555d0*/  LDL.LU R41, [R1+0x40] ;  /* 0x0000400001297983 */ /* 0x000ea20000300800 */
[----:B------:R-:W-:Y:S01]  /*555e0*/  IMAD.MOV.U32 R235, RZ, RZ, R162 ;  /* 0x000000ffffeb7224 */ /* 0x000fe200078e00a2 */
[----:B------:R-:W-:Y:S01]  /*555f0*/  MOV R240, R196 ;  /* 0x000000c400f07202 */ /* 0x000fe20000000f00 */
[----:B------:R-:W-:Y:S01]  /*55600*/  IMAD.MOV.U32 R241, RZ, RZ, R198 ;  /* 0x000000fffff17224 */ /* 0x000fe200078e00c6 */
[----:B------:R-:W2:Y:S01]  /*55610*/  LDL.LU R50, [R1+0x6c] ;  /* 0x00006c0001327983 */ /* 0x000ea20000300800 */
[----:B------:R-:W-:Y:S01]  /*55620*/  MOV R242, R8 ;  /* 0x0000000800f27202 */ /* 0x000fe20000000f00 */
[----:B------:R-:W-:Y:S01]  /*55630*/  IMAD.MOV.U32 R243, RZ, RZ, R10 ;  /* 0x000000fffff37224 */ /* 0x000fe200078e000a */
[----:B------:R-:W1:Y:S01]  /*55640*/  LDCU.64 UR10, c[0x0][0x398] ;  /* 0x00007300ff0a77ac */ /* 0x000e620008000a00 */
[----:B------:R-:W2:Y:S01]  /*55650*/  LDL.LU R49, [R1+0x60] ;  /* 0x0000600001317983 */ /* 0x000ea20000300800 */
[----:B------:R-:W1:Y:S03]  /*55660*/  LDCU.64 UR28, c[0x0][0x398] ;  /* 0x00007300ff1c77ac */ /* 0x000e660008000a00 */
[----:B------:R-:W2:Y:S01]  /*55670*/  LDL.LU R48, [R1+0x68] ;  /* 0x0000680001307983 */ /* 0x000ea20000300800 */
[----:B------:R-:W1:Y:S03]  /*55680*/  LDCU UR24, c[0x0][0x3b8] ;  /* 0x00007700ff1877ac */ /* 0x000e660008000800 */
[----:B------:R-:W2:Y:S01]  /*55690*/  LDL.LU R51, [R1+0x64] ;  /* 0x0000640001337983 */ /* 0x000ea20000300800 */
[----:B------:R-:W1:Y:S03]  /*556a0*/  LDCU.64 UR6, c[0x0][0x398] ;  /* 0x00007300ff0677ac */ /* 0x000e660008000a00 */
        /* <DEDUP_REMOVED lines=12> */
[----:B------:R-:W2:Y:S01]  /*55770*/  LDL R53, [R1+0x3a0] ;  /* 0x0003a00001357983 */ /* 0x000ea20000100800 */
[----:B------:R-:W1:Y:S01]  /*55780*/  LDCU.64 UR16, c[0x0][0x398] ;  /* 0x00007300ff1077ac */ /* 0x000e620008000a00 */
[----:B------:R-:W1:Y:S01]  /*55790*/  LDCU UR76, c[0x0][0x398] ;  /* 0x00007300ff4c77ac */ /* 0x000e620008000800 */
        /* <DEDUP_REMOVED lines=46> */
[----:B--2---:R-:W-:Y:S01]  /*55a80*/  VIADD R0, R53, 0x3f ;  /* 0x0000003f35007836 */ /* 0x004fe20000000000 */
[----:B------:R-:W-:Y:S01]  /*55a90*/  MOV R53, R52 ;  /* 0x0000003400357202 */ /* 0x000fe20000000f00 */
[----:B------:R-:W-:-:S03]  /*55aa0*/  IMAD.MOV.U32 R52, RZ, RZ, R7 ;  /* 0x000000ffff347224 */ /* 0x000fc600078e0007 */
[----:B-1----:R-:W-:Y:S01]  /*55ab0*/  ISETP.GE.AND P1, PT, R0, UR27, PT ;  /* 0x0000001b00007c0c */ /* 0x002fe2000bf26270 */
[----:B------:R-:W-:Y:S01]  /*55ac0*/  IMAD.MOV.U32 R7, RZ, RZ, R106 ;  /* 0x000000ffff077224 */ /* 0x000fe200078e006a */
[----:B------:R-:W1:Y:S01]  /*55ad0*/  S2R R0, SR_TID.X ;  /* 0x0000000000007919 */ /* 0x000e620000002100 */
[----:B---3--:R-:W-:Y:S01]  /*55ae0*/  LOP3.LUT R54, R54, 0x3f, RZ, 0xc0, !PT ;  /* 0x0000003f36367812 */ /* 0x008fe200078ec0ff */
[----:B------:R-:W-:Y:S01]  /*55af0*/  BAR.SYNC.DEFER_BLOCKING 0x0 ;  /* 0x0000000000007b1d */ /* 0x000fe20000010000 */
[----:B------:R-:W-:Y:S01]  /*55b00*/  IMAD.MOV.U32 R55, RZ, RZ, R52 ;  /* 0x000000ffff377224 */ /* 0x000fe200078e0034 */
[----:B------:R-:W-:Y:S01]  /*55b10*/  MOV R68, R47 ;  /* 0x0000002f00447202 */ /* 0x000fe20000000f00 */
[----:B------:R-:W-:Y:S01]  /*55b20*/  IMAD.MOV.U32 R67, RZ, RZ, R46 ;  /* 0x000000ffff437224 */ /* 0x000fe200078e002e */
[----:B------:R-:W-:Y:S01]  /*55b30*/  MOV R66, R45 ;  /* 0x0000002d00427202 */ /* 0x000fe20000000f00 */
[----:B------:R-:W-:Y:S01]  /*55b40*/  IMAD.MOV.U32 R69, RZ, RZ, R44 ;  /* 0x000000ffff457224 */ /* 0x000fe200078e002c */
[----:B------:R-:W2:Y:S01]  /*55b50*/  LDCU UR27, c[0x0][0x398] ;  /* 0x00007300ff1b77ac */ /* 0x000ea20008000800 */
[C---:B-1----:R-:W-:Y:S01]  /*55b60*/  IMAD.SHL.U32 R2, R0.reuse, 0x20, RZ ;  /* 0x0000002000027824 */ /* 0x042fe200078e00ff */
[----:B------:R-:W-:-:S02]  /*55b70*/  SHF.L.U32 R3, R0, 0x4, RZ ;  /* 0x0000000400037819 */ /* 0x000fc400000006ff */
[----:B------:R-:W-:Y:S02]  /*55b80*/  SHF.L.U32 R4, R0, 0x3, RZ ;  /* 0x0000000300047819 */ /* 0x000fe400000006ff */
[----:B------:R-:W-:Y:S02]  /*55b90*/  LOP3.LUT R3, R3, 0xf0, RZ, 0xc0, !PT ;  /* 0x000000f003037812 */ /* 0x000fe400078ec0ff */
[----:B------:R-:W-:-:S04]  /*55ba0*/  LOP3.LUT R2, R2, 0x200, RZ, 0xc0, !PT ;  /* 0x0000020002027812 */ /* 0x000fc800078ec0ff */
[----:B------:R-:W-:Y:S02]  /*55bb0*/  IADD3 R0, PT, PT, R2, UR4, R3 ;  /* 0x0000000402007c10 */ /* 0x000fe4000fffe003 */
[----:B------:R-:W-:Y:S02]  /*55bc0*/  LOP3.LUT R2, R4, 0x100, RZ, 0xc0, !PT ;  /* 0x0000010004027812 */ /* 0x000fe400078ec0ff */
[----:B------:R-:W3:Y:S03]  /*55bd0*/  LDL.LU R4, [R1+0x220] ;  /* 0x0002200001047983 */ /* 0x000ee60000300800 */
[----:B------:R-:W-:Y:S01]  /*55be0*/  IMAD.IADD R0, R2, 0x1, R0 ;  /* 0x0000000102007824 */ /* 0x000fe200078e0200 */
[----:B------:R-:W3:Y:S01]  /*55bf0*/  LDL.LU R5, [R1+0x228] ;  /* 0x0002280001057983 */ /* 0x000ee20000300800 */
[----:B------:R-:W-:Y:S01]  /*55c00*/  LEA R252, R54, UR4, 0x4 ;  /* 0x0000000436fc7c11 */ /* 0x000fe2000f8e20ff */
[----:B------:R-:W-:-:S02]  /*55c10*/  IMAD.MOV.U32 R52, RZ, RZ, R50 ;  /* 0x000000ffff347224 */ /* 0x000fc400078e0032 */
[----:B---3--:R1:W-:Y:S01]  /*55c20*/  STSM.16.M88.4 [R0], R4 ;  /* 0x0000000400007844 */ /* 0x0083e20000000200 */
[----:B------:R-:W-:Y:S01]  /*55c30*/  MOV R54, R53 ;  /* 0x0000003500367202 */ /* 0x000fe20000000f00 */
[----:B------:R-:W-:Y:S01]  /*55c40*/  IMAD.MOV.U32 R127, RZ, RZ, R66 ;  /* 0x000000ffff7f7224 */ /* 0x000fe200078e0042 */
[----:B------:R-:W-:Y:S01]  /*55c50*/  MOV R126, R67 ;  /* 0x00000043007e7202 */ /* 0x000fe20000000f00 */
[----:B------:R-:W-:Y:S06]  /*55c60*/  BAR.SYNC.DEFER_BLOCKING 0x0 ;  /* 0x0000000000007b1d */ /* 0x000fec0000010000 */
[----:B------:R-:W3:Y:S01]  /*55c70*/  LDCU.64 UR4, c[0x0][0x390] ;  /* 0x00007200ff0477ac */ /* 0x000ee20008000a00 */
[----:B------:R-:W2:Y:S01]  /*55c80*/  LDS.128 R56, [R252] ;  /* 0x00000000fc387984 */ /* 0x000ea20000000c00 */
[----:B-1----:R-:W-:Y:S01]  /*55c90*/  MOV R4, R168 ;  /* 0x000000a800047202 */ /* 0x002fe20000000f00 */
[----:B------:R-:W-:Y:S01]  /*55ca0*/  IMAD.MOV.U32 R5, RZ, RZ, R170 ;  /* 0x000000ffff057224 */ /* 0x000fe200078e00aa */
[----:B------:R-:W-:Y:S01]  /*55cb0*/  MOV R6, R200 ;  /* 0x000000c800067202 */ /* 0x000fe20000000f00 */
[----:B------:R-:W-:Y:S01]  /*55cc0*/  IMAD.MOV.U32 R7, RZ, RZ, R202 ;  /* 0x000000ffff077224 */ /* 0x000fe200078e00ca */
[----:B------:R-:W-:Y:S06]  /*55cd0*/  BAR.SYNC.DEFER_BLOCKING 0x0 ;  /* 0x0000000000007b1d */ /* 0x000fec0000010000 */
[----:B------:R1:W-:Y:S04]  /*55ce0*/  STSM.16.M88.4 [R0], R4 ;  /* 0x0000000400007844 */ /* 0x0003e80000000200 */
[----:B--2---:R-:W-:Y:S04]  /*55cf0*/  STL.64 [R1+0x110], R56 ;  /* 0x0001103801007387 */ /* 0x004fe80000100a00 */
[----:B------:R-:W-:Y:S01]  /*55d00*/  STL.64 [R1+0x118], R58 ;  /* 0x0001183a01007387 */ /* 0x000fe20000100a00 */
[----:B------:R-:W-:Y:S01]  /*55d10*/  BAR.SYNC.DEFER_BLOCKING 0x0 ;  /* 0x0000000000007b1d */ /* 0x000fe20000010000 */
[----:B-1----:R-:W-:Y:S01]  /*55d20*/  MOV R4, R224 ;  /* 0x000000e000047202 */ /* 0x002fe20000000f00 */
[----:B------:R-:W-:Y:S01]  /*55d30*/  IMAD.MOV.U32 R5, RZ, RZ, R226 ;  /* 0x000000ffff057224 */ /* 0x000fe200078e00e2 */
[----:B------:R-:W-:Y:S01]  /*55d40*/  MOV R6, R76 ;  /* 0x0000004c00067202 */ /* 0x000fe20000000f00 */
[----:B------:R-:W-:-:S02]  /*55d50*/  IMAD.MOV.U32 R7, RZ, RZ, R78 ;  /* 0x000000ffff077224 */ /* 0x000fc400078e004e */
[----:B------:R-:W1:Y:S02]  /*55d60*/  LDS.128 R56, [R252] ;  /* 0x00000000fc387984 */ /* 0x000e640000000c00 */
[----:B------:R-:W-:Y:S06]  /*55d70*/  BAR.SYNC.DEFER_BLOCKING 0x0 ;  /* 0x0000000000007b1d */ /* 0x000fec0000010000 */
[----:B------:R-:W-:Y:S02]  /*55d80*/  STSM.16.M88.4 [R0], R4 ;  /* 0x0000000400007844 */ /* 0x000fe40000000200 */
[----:B------:R-:W-:Y:S06]  /*55d90*/  BAR.SYNC.DEFER_BLOCKING 0x0 ;  /* 0x0000000000007b1d */ /* 0x000fec0000010000 */
[----:B------:R-:W2:Y:S04]  /*55da0*/  LDS.128 R4, [R252] ;  /* 0x00000000fc047984 */ /* 0x000ea80000000c00 */
[----:B-1----:R-:W-:Y:S04]  /*55db0*/  STL.64 [R1+0xb0], R56 ;  /* 0x0000b03801007387 */ /* 0x002fe80000100a00 */
[----:B------:R-:W-:Y:S04]  /*55dc0*/  STL.64 [R1+0xb8], R58 ;  /* 0x0000b83a01007387 */ /* 0x000fe80000100a00 */
[----:B--2---:R1:W-:Y:S04]  /*55dd0*/  STL.64 [R1+0x80], R4 ;  /* 0x0000800401007387 */ /* 0x0043e80000100a00 */
[----:B------:R2:W-:Y:S04]  /*55de0*/  STL.64 [R1+0x88], R6 ;  /* 0x0000880601007387 */ /* 0x0005e80000100a00 */
[----:B-1----:R-:W3:Y:S04]  /*55df0*/  LDL.LU R4, [R1+0x224] ;  /* 0x0002240001047983 */ /* 0x002ee80000300800 */
[----:B------:R-:W3:Y:S01]  /*55e00*/  LDL.LU R5, [R1+0x22c] ;  /* 0x00022c0001057983 */ /* 0x000ee20000300800 */
[----:B------:R-:W-:Y:S01]  /*55e10*/  MOV R53, R51 ;  /* 0x0000003300357202 */ /* 0x000fe20000000f00 */
[----:B------:R-:W-:Y:S01]  /*55e20*/  IMAD.MOV.U32 R50, RZ, RZ, R48 ;  /* 0x000000ffff327224 */ /* 0x000fe200078e0030 */
[----:B------:R-:W-:Y:S01]  /*55e30*/  MOV R51, R49 ;  /* 0x0000003100337202 */ /* 0x000fe20000000f00 */
[----:B----4-:R-:W-:Y:S01]  /*55e40*/  IMAD.MOV.U32 R48, RZ, RZ, R40 ;  /* 0x000000ffff307224 */ /* 0x010fe200078e0028 */
[----:B------:R-:W-:Y:S01]  /*55e50*/  MOV R49, R41 ;  /* 0x0000002900317202 */ /* 0x000fe20000000f00 */
[----:B------:R-:W-:Y:S01]  /*55e60*/  IMAD.MOV.U32 R41, RZ, RZ, R142 ;  /* 0x000000ffff297224 */ /* 0x000fe200078e008e */
[----:B------:R-:W-:Y:S01]  /*55e70*/  MOV R40, R140 ;  /* 0x0000008c00287202 */ /* 0x000fe20000000f00 */
[----:B------:R-:W-:Y:S06]  /*55e80*/  BAR.SYNC.DEFER_BLOCKING 0x0 ;  /* 0x0000000000007b1d */ /* 0x000fec0000010000 */
[----:B------:R-:W-:Y:S02]  /*55e90*/  STSM.16.M88.4 [R0], R40 ;  /* 0x0000002800007844 */ /* 0x000fe40000000200 */
[----:B------:R-:W-:Y:S01]  /*55ea0*/  BAR.SYNC.DEFER_BLOCKING 0x0 ;  /* 0x0000000000007b1d */ /* 0x000fe20000010000 */
[----:B--2---:R-:W-:Y:S01]  /*55eb0*/  MOV R6, R105 ;  /* 0x0000006900067202 */ /* 0x004fe20000000f00 */
[----:B------:R-:W-:-:S04]  /*55ec0*/  IMAD.MOV.U32 R7, RZ, RZ, R107 ;  /* 0x000000ffff077224 */ /* 0x000fc800078e006b */
[----:B------:R-:W1:Y:S02]  /*55ed0*/  LDS.128 R40, [R252] ;  /* 0x00000000fc287984 */ /* 0x000e640000000c00 */
[----:B------:R-:W-:Y:S06]  /*55ee0*/  BAR.SYNC.DEFER_BLOCKING 0x0 ;  /* 0x0000000000007b1d */ /* 0x000fec0000010000 */
[----:B-1----:R-:W-:Y:S04]  /*55ef0*/  STL.64 [R1+0x50], R40 ;  /* 0x0000502801007387 */ /* 0x002fe80000100a00 */
[----:B------:R-:W-:Y:S01]  /*55f00*/  STL.64 [R1+0x58], R42 ;  /* 0x0000582a01007387 */ /* 0x000fe20000100a00 */
[----:B------:R-:W-:Y:S01]  /*55f10*/  IMAD.MOV.U32 R61, RZ, RZ, R52 ;  /* 0x000000ffff3d7224 */ /* 0x000fe200078e0034 */
[----:B------:R-:W-:-:S02]  /*55f20*/  MOV R62, R53 ;  /* 0x00000035003e7202 */ /* 0x000fc40000000f00 */
[----:B---3--:R-:W-:Y:S01]  /*55f30*/  STSM.16.M88.4 [R0], R4 ;  /* 0x0000000400007844 */ /* 0x008fe20000000200 */
[----:B------:R-:W-:Y:S06]  /*55f40*/  BAR.SYNC.DEFER_BLOCKING 0x0 ;  /* 0x0000000000007b1d */ /* 0x000fec0000010000 */
[----:B------:R-:W1:Y:S04]  /*55f50*/  LDS.128 R40, [R252] ;  /* 0x00000000fc287984 */ /* 0x000e680000000c00 */
[----:B-1----:R1:W-:Y:S04]  /*55f60*/  STL.64 [R1+0x20], R40 ;  /* 0x0000202801007387 */ /* 0x0023e80000100a00 */
[----:B------:R2:W-:Y:S04]  /*55f70*/  STL.64 [R1+0x28], R42 ;  /* 0x0000282a01007387 */ /* 0x0005e80000100a00 */
[----:B------:R-:W3:Y:S04]  /*55f80*/  LDL.LU R52, [R1+0x210] ;  /* 0x0002100001347983 */ /* 0x000ee80000300800 */
[----:B------:R-:W3:Y:S01]  /*55f90*/  LDL.LU R53, [R1+0x218] ;  /* 0x0002180001357983 */ /* 0x000ee20000300800 */
[----:B------:R-:W-:Y:S01]  /*55fa0*/  MOV R4, R169 ;  /* 0x000000a900047202 */ /* 0x000fe20000000f00 */
[----:B------:R-:W-:Y:S01]  /*55fb0*/  IMAD.MOV.U32 R5, RZ, RZ, R171 ;  /* 0x000000ffff057224 */ /* 0x000fe200078e00ab */
[----:B------:R-:W-:Y:S01]  /*55fc0*/  BAR.SYNC.DEFER_BLOCKING 0x0 ;  /* 0x0000000000007b1d */ /* 0x000fe20000010000 */
[----:B------:R-:W-:Y:S01]  /*55fd0*/  MOV R6, R201 ;  /* 0x000000c900067202 */ /* 0x000fe20000000f00 */
[----:B------:R-:W-:-:S05]  /*55fe0*/  IMAD.MOV.U32 R7, RZ, RZ, R203 ;  /* 0x000000ffff077224 */ /* 0x000fca00078e00cb */
[----:B------:R4:W-:Y:S01]  /*55ff0*/  STSM.16.M88.4 [R0], R4 ;  /* 0x0000000400007844 */ /* 0x0009e20000000200 */
[----:B------:R-:W-:Y:S01]  /*56000*/  BAR.SYNC.DEFER_BLOCKING 0x0 ;  /* 0x0000000000007b1d */ /* 0x000fe20000010000 */
[----:B-1----:R-:W-:Y:S01]  /*56010*/  MOV R40, R225 ;  /* 0x000000e100287202 */ /* 0x002fe20000000f00 */
[----:B------:R-:W-:Y:S01]  /*56020*/  IMAD.MOV.U32 R41, RZ, RZ, R227 ;  /* 0x000000ffff297224 */ /* 0x000fe200078e00e3 */
[----:B--2---:R-:W-:Y:S01]  /*56030*/  MOV R42, R77 ;  /* 0x0000004d002a7202 */ /* 0x004fe20000000f00 */
[----:B------:R-:W-:Y:S02]  /*56040*/  IMAD.MOV.U32 R43, RZ, RZ, R79 ;  /* 0x000000ffff2b7224 */ /* 0x000fe400078e004f */
[----:B------:R-:W-:Y:S02]  /*56050*/  LDS.128 R248, [R252] ;  /* 0x00000000fcf87984 */ /* 0x000fe40000000c00 */
[----:B------:R-:W-:Y:S06]  /*56060*/  BAR.SYNC.DEFER_BLOCKING 0x0 ;  /* 0x0000000000007b1d */ /* 0x000fec0000010000 */
[----:B------:R-:W-:Y:S02]  /*56070*/  STSM.16.M88.4 [R0], R40 ;  /* 0x0000002800007844 */ /* 0x000fe40000000200 */
[----:B------:R-:W-:Y:S01]  /*56080*/  BAR.SYNC.DEFER_BLOCKING 0x0 ;  /* 0x0000000000007b1d */ /* 0x000fe20000010000 */
[----:B----4-:R-:W-:Y:S01]  /*56090*/  MOV R4, R141 ;  /* 0x0000008d00047202 */ /* 0x010fe20000000f00 */
[----:B------:R-:W-:Y:S01]  /*560a0*/  IMAD.MOV.U32 R5, RZ, RZ, R143 ;  /* 0x000000ffff057224 */ /* 0x000fe200078e008f */
[----:B------:R-:W-:Y:S01]  /*560b0*/  MOV R6, R55 ;  /* 0x0000003700067202 */ /* 0x000fe20000000f00 */
[----:B------:R-:W-:-:S02]  /*560c0*/  IMAD.MOV.U32 R7, RZ, RZ, R54 ;  /* 0x000000ffff077224 */ /* 0x000fc400078e0036 */
[----:B------:R-:W-:Y:S02]  /*560d0*/  LDS.128 R244, [R252] ;  /* 0x00000000fcf47984 */ /* 0x000fe40000000c00 */
[----:B------:R-:W-:Y:S06]  /*560e0*/  BAR.SYNC.DEFER_BLOCKING 0x0 ;  /* 0x0000000000007b1d */ /* 0x000fec0000010000 */
[----:B------:R-:W-:Y:S01]  /*560f0*/  STSM.16.M88.4 [R0], R4 ;  /* 0x0000000400007844 */ /* 0x000fe20000000200 */
[----:B------:R-:W-:Y:S01]  /*56100*/  MOV R60, R51 ;  /* 0x00000033003c7202 */ /* 0x000fe20000000f00 */
[----:B------:R-:W-:Y:S01]  /*56110*/  IMAD.MOV.U32 R63, RZ, RZ, R50 ;  /* 0x000000ffff3f7224 */ /* 0x000fe200078e0032 */
[----:B------:R-:W-:Y:S01]  /*56120*/  MOV R64, R49 ;  /* 0x0000003100407202 */ /* 0x000fe20000000f00 */
[----:B------:R-:W-:Y:S01]  /*56130*/  IMAD.MOV.U32 R65, RZ, RZ, R48 ;  /* 0x000000ffff417224 */ /* 0x000fe200078e0030 */
[----:B------:R-:W-:Y:S01]  /*56140*/  BAR.SYNC.DEFER_BLOCKING 0x0 ;  /* 0x0000000000007b1d */ /* 0x000fe20000010000 */
[----:B------:R-:W-:Y:S01]  /*56150*/  MOV R54, R108 ;  /* 0x0000006c00367202 */ /* 0x000fe20000000f00 */
[----:B------:R-:W-:-:S04]  /*56160*/  IMAD.MOV.U32 R55, RZ, RZ, R110 ;  /* 0x000000ffff377224 */ /* 0x000fc800078e006e */
[----:B------:R-:W-:Y:S02]  /*56170*/  LDS.128 R48, [R252] ;  /* 0x00000000fc307984 */ /* 0x000fe40000000c00 */
[----:B------:R-:W-:Y:S06]  /*56180*/  BAR.SYNC.DEFER_BLOCKING 0x0 ;  /* 0x0000000000007b1d */ /* 0x000fec0000010000 */
[----:B---3--:R1:W-:Y:S02]  /*56190*/  STSM.16.M88.4 [R0], R52 ;  /* 0x0000003400007844 */ /* 0x0083e40000000200 */
[----:B------:R-:W-:Y:S06]  /*561a0*/  BAR.SYNC.DEFER_BLOCKING 0x0 ;  /* 0x0000000000007b1d */ /* 0x000fec0000010000 */
[----:B-1----:R-:W2:Y:S04]  /*561b0*/  LDL.LU R52, [R1] ;  /* 0x0000000001347983 */ /* 0x002ea80000300800 */
[----:B------:R-:W2:Y:S04]  /*561c0*/  LDL.LU R53, [R1+0x8] ;  /* 0x0000080001357983 */ /* 0x000ea80000300800 */
[----:B------:R-:W-:Y:S01]  /*561d0*/  LDS.128 R44, [R252] ;  /* 0x00000000fc2c7984 */ /* 0x000fe20000000c00 */
[----:B------:R-:W-:Y:S01]  /*561e0*/  MOV R4, R172 ;  /* 0x000000ac00047202 */ /* 0x000fe20000000f00 */
[----:B------:R-:W-:Y:S01]  /*561f0*/  IMAD.MOV.U32 R5, RZ, RZ, R174 ;  /* 0x000000ffff057224 */ /* 0x000fe200078e00ae */
[----:B------:R-:W-:Y:S01]  /*56200*/  MOV R6, R204 ;  /* 0x000000cc00067202 */ /* 0x000fe20000000f00 */
[----:B------:R-:W-:Y:S01]  /*56210*/  IMAD.MOV.U32 R7, RZ, RZ, R206 ;  /* 0x000000ffff077224 */ /* 0x000fe200078e00ce */
[----:B------:R-:W-:Y:S06]  /*56220*/  BAR.SYNC.DEFER_BLOCKING 0x0 ;  /* 0x0000000000007b1d */ /* 0x000fec0000010000 */
[----:B------:R-:W-:Y:S02]  /*56230*/  STSM.16.M88.4 [R0], R4 ;  /* 0x0000000400007844 */ /* 0x000fe40000000200 */
[----:B------:R-:W-:Y:S01]  /*56240*/  BAR.SYNC.DEFER_BLOCKING 0x0 ;  /* 0x0000000000007b1d */ /* 0x000fe20000010000 */
[----:B------:R-:W-:Y:S01]  /*56250*/  MOV R56, R220 ;  /* 0x000000dc00387202 */ /* 0x000fe20000000f00 */
[----:B------:R-:W-:Y:S01]  /*56260*/  IMAD.MOV.U32 R57, RZ, RZ, R222 ;  /* 0x000000ffff397224 */ /* 0x000fe200078e00de */
[----:B------:R-:W-:Y:S01]  /*56270*/  MOV R58, R152 ;  /* 0x00000098003a7202 */ /* 0x000fe20000000f00 */
[----:B------:R-:W-:-:S02]  /*56280*/  IMAD.MOV.U32 R59, RZ, RZ, R154 ;  /* 0x000000ffff3b7224 */ /* 0x000fc400078e009a */
[----:B------:R-:W-:Y:S02]  /*56290*/  LDS.128 R40, [R252] ;  /* 0x00000000fc287984 */ /* 0x000fe40000000c00 */
[----:B------:R-:W-:Y:S06]  /*562a0*/  BAR.SYNC.DEFER_BLOCKING 0x0 ;  /* 0x0000000000007b1d */ /* 0x000fec0000010000 */
[----:B------:R-:W-:Y:S02]  /*562b0*/  STSM.16.M88.4 [R0], R56 ;  /* 0x0000003800007844 */ /* 0x000fe40000000200 */
[----:B------:R-:W-:Y:S01]  /*562c0*/  BAR.SYNC.DEFER_BLOCKING 0x0 ;  /* 0x0000000000007b1d */ /* 0x000fe20000010000 */
[----:B------:R-:W-:Y:S01]  /*562d0*/  MOV R54, R69 ;  /* 0x0000004500367202 */ /* 0x000fe20000000f00 */
[----:B------:R-:W-:-:S04]  /*562e0*/  IMAD.MOV.U32 R55, RZ, RZ, R68 ;  /* 0x000000ffff377224 */ /* 0x000fc800078e0044 */
[----:B------:R-:W-:Y:S02]  /*562f0*/  LDS.128 R4, [R252] ;  /* 0x00000000fc047984 */ /* 0x000fe40000000c00 */
[----:B------:R-:W-:Y:S06]  /*56300*/  BAR.SYNC.DEFER_BLOCKING 0x0 ;  /* 0x0000000000007b1d */ /* 0x000fec0000010000 */
[----:B--2---:R1:W-:Y:S02]  /*56310*/  STSM.16.M88.4 [R0], R52 ;  /* 0x0000003400007844 */ /* 0x0043e40000000200 */
[----:B------:R-:W-:Y:S06]  /*56320*/  BAR.SYNC.DEFER_BLOCKING 0x0 ;  /* 0x0000000000007b1d */ /* 0x000fec0000010000 */
[----:B-1----:R-:W2:Y:S04]  /*56330*/  LDL.LU R52, [R1+0x214] ;  /* 0x0002140001347983 */ /* 0x002ea80000300800 */
[----:B------:R-:W2:Y:S04]  /*56340*/  LDL.LU R53, [R1+0x21c] ;  /* 0x00021c0001357983 */ /* 0x000ea80000300800 */
[----:B------:R-:W-:Y:S01]  /*56350*/  LDS.128 R56, [R252] ;  /* 0x00000000fc387984 */ /* 0x000fe20000000c00 */
[----:B------:R-:W-:Y:S01]  /*56360*/  MOV R54, R109 ;  /* 0x0000006d00367202 */ /* 0x000fe20000000f00 */
[----:B------:R-:W-:Y:S01]  /*56370*/  IMAD.MOV.U32 R55, RZ, RZ, R111 ;  /* 0x000000ffff377224 */ /* 0x000fe200078e006f */
[----:B------:R-:W-:Y:S01]  /*56380*/  BAR.SYNC.DEFER_BLOCKING 0x0 ;  /* 0x0000000000007b1d */ /* 0x000fe20000010000 */
        /* <DEDUP_REMOVED lines=15> */
[----:B--2---:R-:W-:Y:S01]  /*56480*/  STSM.16.M88.4 [R0], R52 ;  /* 0x0000003400007844 */ /* 0x004fe20000000200 */
[----:B------:R-:W-:Y:S06]  /*56490*/  BAR.SYNC.DEFER_BLOCKING 0x0 ;  /* 0x0000000000007b1d */ /* 0x000fec0000010000 */
[----:B------:R-:W-:Y:S02]  /*564a0*/  LDS.128 R52, [R252] ;  /* 0x00000000fc347984 */ /* 0x000fe40000000c00 */
[----:B------:R-:W-:Y:S06]  /*564b0*/  BAR.SYNC.DEFER_BLOCKING 0x0 ;  /* 0x0000000000007b1d */ /* 0x000fec0000010000 */
[----:B------:R-:W-:Y:S02]  /*564c0*/  STSM.16.M88.4 [R0], R60 ;  /* 0x0000003c00007844 */ /* 0x000fe40000000200 */
[----:B------:R-:W-:Y:S06]  /*564d0*/  BAR.SYNC.DEFER_BLOCKING 0x0 ;  /* 0x0000000000007b1d */ /* 0x000fec0000010000 */
[----:B------:R-:W-:Y:S02]  /*564e0*/  LDS.128 R60, [R252] ;  /* 0x00000000fc3c7984 */ /* 0x000fe40000000c00 */
[----:B------:R-:W-:Y:S06]  /*564f0*/  BAR.SYNC.DEFER_BLOCKING 0x0 ;  /* 0x0000000000007b1d */ /* 0x000fec0000010000 */
[----:B------:R1:W-:Y:S01]  /*56500*/  STSM.16.M88.4 [R0], R64 ;  /* 0x0000004000007844 */ /* 0x0003e20000000200 */
[----:B------:R-:W-:Y:S01]  /*56510*/  IMAD.MOV.U32 R133, RZ, RZ, R124 ;  /* 0x000000ffff857224 */ /* 0x000fe200078e007c */
[----:B------:R-:W-:Y:S01]  /*56520*/  MOV R132, R125 ;  /* 0x0000007d00847202 */ /* 0x000fe20000000f00 */
[----:B------:R-:W-:Y:S06]  /*56530*/  BAR.SYNC.DEFER_BLOCKING 0x0 ;  /* 0x0000000000007b1d */ /* 0x000fec0000010000 */
[----:B-1----:R-:W2:Y:S04]  /*56540*/  LDL.LU R64, [R1+0x4] ;  /* 0x0000040001407983 */ /* 0x002ea80000300800 */
[----:B------:R-:W2:Y:S01]  /*56550*/  LDL.LU R65, [R1+0xc] ;  /* 0x00000c0001417983 */ /* 0x000ea20000300800 */
[----:B------:R-:W-:-:S02]  /*56560*/  IMAD.MOV.U32 R67, RZ, RZ, R126 ;  /* 0x000000ffff437224 */ /* 0x000fc400078e007e */
[----:B------:R-:W-:Y:S02]  /*56570*/  IMAD.MOV.U32 R126, RZ, RZ, R68 ;  /* 0x000000ffff7e7224 */ /* 0x000fe400078e0044 */
[----:B------:R-:W3:Y:S04]  /*56580*/  LDL.LU R68, [R1+0x200] ;  /* 0x0002000001447983 */ /* 0x000ee80000300800 */
[----:B------:R-:W3:Y:S04]  /*56590*/  LDL.LU R69, [R1+0x208] ;  /* 0x0002080001457983 */ /* 0x000ee80000300800 */
[----:B------:R-:W4:Y:S04]  /*565a0*/  LDL.LU R124, [R1+0x90] ;  /* 0x00009000017c7983 */ /* 0x000f280000300800 */
[----:B------:R-:W4:Y:S04]  /*565b0*/  LDL.LU R125, [R1+0x98] ;  /* 0x00009800017d7983 */ /* 0x000f280000300800 */
[----:B------:R-:W-:Y:S01]  /*565c0*/  LDS.128 R104, [R252] ;  /* 0x00000000fc687984 */ /* 0x000fe20000000c00 */
[----:B------:R-:W-:Y:S01]  /*565d0*/  MOV R66, R127 ;  /* 0x0000007f00427202 */ /* 0x000fe20000000f00 */
[----:B------:R-:W-:Y:S01]  /*565e0*/  BAR.SYNC.DEFER_BLOCKING 0x0 ;  /* 0x0000000000007b1d */ /* 0x000fe20000010000 */
[----:B------:R-:W-:Y:S01]  /*565f0*/  MOV R127, R71 ;  /* 0x00000047007f7202 */ /* 0x000fe20000000f00 */
[----:B------:R-:W-:Y:S01]  /*56600*/  IMAD.MOV.U32 R135, RZ, RZ, R70 ;  /* 0x000000ffff877224 */ /* 0x000fe200078e0046 */
[----:B------:R-:W-:Y:S01]  /*56610*/  MOV R70, R112 ;  /* 0x0000007000467202 */ /* 0x000fe20000000f00 */
[----:B------:R-:W-:-:S02]  /*56620*/  IMAD.MOV.U32 R71, RZ, RZ, R114 ;  /* 0x000000ffff477224 */ /* 0x000fc400078e0072 */
[----:B--2---:R1:W-:Y:S02]  /*56630*/  STSM.16.M88.4 [R0], R64 ;  /* 0x0000004000007844 */ /* 0x0043e40000000200 */
[----:B------:R-:W-:Y:S06]  /*56640*/  BAR.SYNC.DEFER_BLOCKING 0x0 ;  /* 0x0000000000007b1d */ /* 0x000fec0000010000 */
[----:B------:R-:W-:Y:S02]  /*56650*/  LDS.128 R108, [R252] ;  /* 0x00000000fc6c7984 */ /* 0x000fe40000000c00 */
[----:B------:R-:W-:Y:S06]  /*56660*/  BAR.SYNC.DEFER_BLOCKING 0x0 ;  /* 0x0000000000007b1d */ /* 0x000fec0000010000 */
[----:B---3--:R-:W-:Y:S02]  /*56670*/  STSM.16.M88.4 [R0], R68 ;  /* 0x0000004400007844 */ /* 0x008fe40000000200 */
[----:B------:R-:W-:Y:S01]  /*56680*/  BAR.SYNC.DEFER_BLOCKING 0x0 ;  /* 0x0000000000007b1d */ /* 0x000fe20000010000 */
[----:B-1----:R-:W-:Y:S01]  /*56690*/  MOV R64, R176 ;  /* 0x000000b000407202 */ /* 0x002fe20000000f00 */
[----:B------:R-:W-:Y:S01]  /*566a0*/  IMAD.MOV.U32 R65, RZ, RZ, R178 ;  /* 0x000000ffff417224 */ /* 0x000fe200078e00b2 */
[----:B------:R-:W-:Y:S01]  /*566b0*/  MOV R66, R12 ;  /* 0x0000000c00427202 */ /* 0x000fe20000000f00 */
[----:B------:R-:W-:-:S02]  /*566c0*/  IMAD.MOV.U32 R67, RZ, RZ, R14 ;  /* 0x000000ffff437224 */ /* 0x000fc400078e000e */
[----:B------:R-:W-:Y:S02]  /*566d0*/  LDS.128 R76, [R252] ;  /* 0x00000000fc4c7984 */ /* 0x000fe40000000c00 */
[----:B------:R-:W-:Y:S06]  /*566e0*/  BAR.SYNC.DEFER_BLOCKING 0x0 ;  /* 0x0000000000007b1d */ /* 0x000fec0000010000 */
[----:B------:R-:W-:Y:S02]  /*566f0*/  STSM.16.M88.4 [R0], R64 ;  /* 0x0000004000007844 */ /* 0x000fe40000000200 */
[----:B------:R-:W-:Y:S06]  /*56700*/  BAR.SYNC.DEFER_BLOCKING 0x0 ;  /* 0x0000000000007b1d */ /* 0x000fec0000010000 */
[----:B------:R-:W-:Y:S02]  /*56710*/  LDS.128 R68, [R252] ;  /* 0x00000000fc447984 */ /* 0x000fe40000000c00 */
[----:B------:R-:W-:Y:S06]  /*56720*/  BAR.SYNC.DEFER_BLOCKING 0x0 ;  /* 0x0000000000007b1d */ /* 0x000fec0000010000 */
[----:B------:R-:W-:Y:S02]  /*56730*/  STSM.16.M88.4 [R0], R128 ;  /* 0x0000008000007844 */ /* 0x000fe40000000200 */
[----:B------:R-:W-:Y:S06]  /*56740*/  BAR.SYNC.DEFER_BLOCKING 0x0 ;  /* 0x0000000000007b1d */ /* 0x000fec0000010000 */
[----:B------:R-:W-:Y:S02]  /*56750*/  LDS.128 R64, [R252] ;  /* 0x00000000fc407984 */ /* 0x000fe40000000c00 */
[----:B------:R-:W-:Y:S06]  /*56760*/  BAR.SYNC.DEFER_BLOCKING 0x0 ;  /* 0x0000000000007b1d */ /* 0x000fec0000010000 */
[----:B----4-:R1:W-:Y:S04]  /*56770*/  STSM.16.M88.4 [R0], R124 ;  /* 0x0000007c00007844 */ /* 0x0103e80000000200 */
[----:B-1----:R-:W2:Y:S04]  /*56780*/  LDL.LU R124, [R1+0x204] ;  /* 0x00020400017c7983 */ /* 0x002ea80000300800 */
[----:B------:R-:W2:Y:S01]  /*56790*/  LDL.LU R125, [R1+0x20c] ;  /* 0x00020c00017d7983 */ /* 0x000ea20000300800 */
[----:B------:R-:W-:Y:S01]  /*567a0*/  MOV R126, R113 ;  /* 0x00000071007e7202 */ /* 0x000fe20000000f00 */
[----:B------:R-:W-:Y:S01]  /*567b0*/  IMAD.MOV.U32 R127, RZ, RZ, R115 ;  /* 0x000000ffff7f7224 */ /* 0x000fe200078e0073 */
[----:B------:R-:W-:Y:S06]  /*567c0*/  BAR.SYNC.DEFER_BLOCKING 0x0 ;  /* 0x0000000000007b1d */ /* 0x000fec0000010000 */
[----:B------:R-:W3:Y:S04]  /*567d0*/  LDL.LU R80, [R1+0x94] ;  /* 0x0000940001507983 */ /* 0x000ee80000300800 */
[----:B------:R-:W-:Y:S01]  /*567e0*/  LDS.128 R112, [R252] ;  /* 0x00000000fc707984 */ /* 0x000fe20000000c00 */
[----:B------:R-:W-:Y:S01]  /*567f0*/  BAR.SYNC.DEFER_BLOCKING 0x0 ;  /* 0x0000000000007b1d */ /* 0x000fe20000010000 */
[----:B------:R-:W-:Y:S01]  /*56800*/  MOV R130, R13 ;  /* 0x0000000d00827202 */ /* 0x000fe20000000f00 */
[----:B------:R-:W-:Y:S01]  /*56810*/  IMAD.MOV.U32 R131, RZ, RZ, R15 ;  /* 0x000000ffff837224 */ /* 0x000fe200078e000f */
[----:B------:R-:W-:Y:S01]  /*56820*/  MOV R128, R177 ;  /* 0x000000b100807202 */ /* 0x000fe20000000f00 */
[----:B------:R-:W-:-:S02]  /*56830*/  IMAD.MOV.U32 R129, RZ, RZ, R179 ;  /* 0x000000ffff817224 */ /* 0x000fc400078e00b3 */
[----:B--2---:R1:W-:Y:S02]  /*56840*/  STSM.16.M88.4 [R0], R124 ;  /* 0x0000007c00007844 */ /* 0x0043e40000000200 */
[----:B------:R-:W-:Y:S01]  /*56850*/  BAR.SYNC.DEFER_BLOCKING 0x0 ;  /* 0x0000000000007b1d */ /* 0x000fe20000010000 */
[----:B-1----:R-:W-:-:S05]  /*56860*/  MOV R126, R81 ;  /* 0x00000051007e7202 */ /* 0x002fca0000000f00 */
[----:B------:R-:W3:Y:S04]  /*56870*/  LDL.LU R81, [R1+0x9c] ;  /* 0x00009c0001517983 */ /* 0x000ee80000300800 */
[----:B------:R-:W2:Y:S04]  /*56880*/  LDL.LU R140, [R1+0x1f0] ;  /* 0x0001f000018c7983 */ /* 0x000ea80000300800 */
[----:B------:R-:W2:Y:S04]  /*56890*/  LDL.LU R141, [R1+0x1f8] ;  /* 0x0001f800018d7983 */ /* 0x000ea80000300800 */
[----:B------:R-:W-:Y:S01]  /*568a0*/  LDS.128 R12, [R252] ;  /* 0x00000000fc0c7984 */ /* 0x000fe20000000c00 */
[----:B------:R-:W-:Y:S06]  /*568b0*/  BAR.SYNC.DEFER_BLOCKING 0x0 ;  /* 0x0000000000007b1d */ /* 0x000fec0000010000 */
[----:B------:R-:W-:Y:S02]  /*568c0*/  STSM.16.M88.4 [R0], R128 ;  /* 0x0000008000007844 */ /* 0x000fe40000000200 */
[----:B------:R-:W-:Y:S01]  /*568d0*/  BAR.SYNC.DEFER_BLOCKING 0x0 ;  /* 0x0000000000007b1d */ /* 0x000fe20000010000 */
[----:B------:R-:W-:Y:S01]  /*568e0*/  MOV R124, R33 ;  /* 0x00000021007c7202 */ /* 0x000fe20000000f00 */
[----:B------:R-:W-:-:S02]  /*568f0*/  IMAD.MOV.U32 R125, RZ, RZ, R35 ;  /* 0x000000ffff7d7224 */ /* 0x000fc400078e0023 */
[----:B------:R-:W-:Y:S02]  /*56900*/  IMAD.MOV.U32 R127, RZ, RZ, R83 ;  /* 0x000000ffff7f7224 */ /* 0x000fe400078e0053 */
[----:B------:R-:W-:Y:S02]  /*56910*/  LDS.128 R32, [R252] ;  /* 0x00000000fc207984 */ /* 0x000fe40000000c00 */
        /* <DEDUP_REMOVED lines=8> */
[----:B------:R-:W-:Y:S01]  /*569a0*/  BAR.SYNC.DEFER_BLOCKING 0x0 ;  /* 0x0000000000007b1d */ /* 0x000fe20000010000 */
[----:B------:R-:W-:Y:S01]  /*569b0*/  MOV R142, R116 ;  /* 0x00000074008e7202 */ /* 0x000fe20000000f00 */
[----:B------:R-:W-:-:S04]  /*569c0*/  IMAD.MOV.U32 R143, RZ, RZ, R118 ;  /* 0x000000ffff8f7224 */ /* 0x000fc800078e0076 */
[----:B---3--:R-:W-:Y:S02]  /*569d0*/  STSM.16.M88.4 [R0], R80 ;  /* 0x0000005000007844 */ /* 0x008fe40000000200 */
[----:B------:R-:W-:Y:S06]  /*569e0*/  BAR.SYNC.DEFER_BLOCKING 0x0 ;  /* 0x0000000000007b1d */ /* 0x000fec0000010000 */
        /* <DEDUP_REMOVED lines=26> */
[----:B--2---:R1:W-:Y:S04]  /*56b90*/  STSM.16.M88.4 [R0], R140 ;  /* 0x0000008c00007844 */ /* 0x0043e80000000200 */
[----:B-1----:R-:W2:Y:S04]  /*56ba0*/  LDL.LU R140, [R1+0x1f4] ;  /* 0x0001f400018c7983 */ /* 0x002ea80000300800 */
[----:B------:R-:W2:Y:S01]  /*56bb0*/  LDL.LU R141, [R1+0x1fc] ;  /* 0x0001fc00018d7983 */ /* 0x000ea20000300800 */
[----:B------:R-:W-:Y:S01]  /*56bc0*/  MOV R142, R117 ;  /* 0x00000075008e7202 */ /* 0x000fe20000000f00 */
[----:B------:R-:W-:Y:S01]  /*56bd0*/  IMAD.MOV.U32 R143, RZ, RZ, R119 ;  /* 0x000000ffff8f7224 */ /* 0x000fe200078e0077 */
[----:B------:R-:W-:Y:S06]  /*56be0*/  BAR.SYNC.DEFER_BLOCKING 0x0 ;  /* 0x0000000000007b1d */ /* 0x000fec0000010000 */
[----:B------:R-:W-:Y:S02]  /*56bf0*/  LDS.128 R116, [R252] ;  /* 0x00000000fc747984 */ /* 0x000fe40000000c00 */
        /* <DEDUP_REMOVED lines=9> */
[----:B------:R-:W-:Y:S01]  /*56c90*/  STSM.16.M88.4 [R0], R152 ;  /* 0x0000009800007844 */ /* 0x000fe20000000200 */
[----:B-1----:R-:W-:Y:S01]  /*56ca0*/  MOV R140, R93 ;  /* 0x0000005d008c7202 */ /* 0x002fe20000000f00 */
[----:B------:R-:W-:Y:S01]  /*56cb0*/  IMAD.MOV.U32 R141, RZ, RZ, R95 ;  /* 0x000000ffff8d7224 */ /* 0x000fe200078e005f */
[----:B------:R-:W-:Y:S01]  /*56cc0*/  BAR.SYNC.DEFER_BLOCKING 0x0 ;  /* 0x0000000000007b1d */ /* 0x000fe20000010000 */
[----:B------:R-:W-:Y:S01]  /*56cd0*/  MOV R142, R209 ;  /* 0x000000d1008e7202 */ /* 0x000fe20000000f00 */
[----:B------:R-:W-:-:S04]  /*56ce0*/  IMAD.MOV.U32 R143, RZ, RZ, R211 ;  /* 0x000000ffff8f7224 */ /* 0x000fc800078e00d3 */
[----:B------:R-:W-:Y:S02]  /*56cf0*/  LDS.128 R92, [R252] ;  /* 0x00000000fc5c7984 */ /* 0x000fe40000000c00 */
[----:B------:R-:W-:Y:S06]  /*56d00*/  BAR.SYNC.DEFER_BLOCKING 0x0 ;  /* 0x0000000000007b1d */ /* 0x000fec0000010000 */
[----:B------:R1:W-:Y:S02]  /*56d10*/  STSM.16.M88.4 [R0], R140 ;  /* 0x0000008c00007844 */ /* 0x0003e40000000200 */
[----:B------:R-:W-:Y:S06]  /*56d20*/  BAR.SYNC.DEFER_BLOCKING 0x0 ;  /* 0x0000000000007b1d */ /* 0x000fec0000010000 */
[----:B-1----:R-:W2:Y:S04]  /*56d30*/  LDL.LU R140, [R1+0x104] ;  /* 0x00010400018c7983 */ /* 0x002ea80000300800 */
[----:B------:R-:W2:Y:S04]  /*56d40*/  LDL.LU R141, [R1+0x10c] ;  /* 0x00010c00018d7983 */ /* 0x000ea80000300800 */
[----:B------:R-:W2:Y:S04]  /*56d50*/  LDL.LU R142, [R1+0x44] ;  /* 0x00004400018e7983 */ /* 0x000ea80000300800 */
[----:B------:R-:W2:Y:S04]  /*56d60*/  LDL.LU R143, [R1+0x4c] ;  /* 0x00004c00018f7983 */ /* 0x000ea80000300800 */
[----:B------:R-:W3:Y:S04]  /*56d70*/  LDL.LU R152, [R1+0x1e0] ;  /* 0x0001e00001987983 */ /* 0x000ee80000300800 */
[----:B------:R-:W3:Y:S04]  /*56d80*/  LDL.LU R153, [R1+0x1e8] ;  /* 0x0001e80001997983 */ /* 0x000ee80000300800 */
[----:B------:R-:W4:Y:S04]  /*56d90*/  LDL.LU R180, [R1+0xf0] ;  /* 0x0000f00001b47983 */ /* 0x000f280000300800 */
[----:B------:R-:W4:Y:S04]  /*56da0*/  LDL.LU R181, [R1+0xf8] ;  /* 0x0000f80001b57983 */ /* 0x000f280000300800 */
[----:B------:R-:W4:Y:S04]  /*56db0*/  LDL.LU R182, [R1+0x30] ;  /* 0x0000300001b67983 */ /* 0x000f280000300800 */
[----:B------:R-:W4:Y:S04]  /*56dc0*/  LDL.LU R183, [R1+0x38] ;  /* 0x0000380001b77983 */ /* 0x000f280000300800 */
[----:B------:R-:W-:Y:S01]  /*56dd0*/  LDS.128 R172, [R252] ;  /* 0x00000000fcac7984 */ /* 0x000fe20000000c00 */
[----:B------:R-:W-:Y:S01]  /*56de0*/  BAR.SYNC.DEFER_BLOCKING 0x0 ;  /* 0x0000000000007b1d */ /* 0x000fe20000010000 */
[----:B------:R-:W-:Y:S01]  /*56df0*/  MOV R154, R120 ;  /* 0x00000078009a7202 */ /* 0x000fe20000000f00 */
[----:B------:R-:W-:Y:S01]  /*56e00*/  IMAD.MOV.U32 R155, RZ, RZ, R122 ;  /* 0x000000ffff9b7224 */ /* 0x000fe200078e007a */
[----:B------:R-:W-:Y:S01]  /*56e10*/  MOV R200, R36 ;  /* 0x0000002400c87202 */ /* 0x000fe20000000f00 */
[----:B------:R-:W-:Y:S01]  /*56e20*/  IMAD.MOV.U32 R201, RZ, RZ, R38 ;  /* 0x000000ffffc97224 */ /* 0x000fe200078e0026 */
[----:B------:R-:W-:Y:S01]  /*56e30*/  MOV R202, R84 ;  /* 0x0000005400ca7202 */ /* 0x000fe20000000f00 */
[----:B------:R-:W-:Y:S01]  /*56e40*/  IMAD.MOV.U32 R203, RZ, RZ, R86 ;  /* 0x000000ffffcb7224 */ /* 0x000fe200078e0056 */
[----:B--2---:R1:W-:Y:S01]  /*56e50*/  STSM.16.M88.4 [R0], R140 ;  /* 0x0000008c00007844 */ /* 0x0043e20000000200 */
        /* <DEDUP_REMOVED lines=34> */
[----:B-1----:R-:W-:Y:S01]  /*57080*/  MOV R182, R85 ;  /* 0x0000005500b67202 */ /* 0x002fe20000000f00 */
[----:B------:R-:W-:-:S04]  /*57090*/  IMAD.MOV.U32 R183, RZ, RZ, R87 ;  /* 0x000000ffffb77224 */ /* 0x000fc800078e0057 */
[----:B------:R-:W3:Y:S04]  /*570a0*/  LDL.LU R85, [R1+0xfc] ;  /* 0x0000fc0001557983 */ /* 0x000ee80000300800 */
[----:B------:R-:W3:Y:S04]  /*570b0*/  LDL.LU R86, [R1+0x34] ;  /* 0x0000340001567983 */ /* 0x000ee80000300800 */
        /* <DEDUP_REMOVED lines=8> */
[----:B------:R-:W-:-:S04]  /*57140*/  IMAD.MOV.U32 R181, RZ, RZ, R39 ;  /* 0x000000ffffb57224 */ /* 0x000fc800078e0027 */
[----:B------:R-:W-:Y:S02]  /*57150*/  LDS.128 R36, [R252] ;  /* 0x00000000fc247984 */ /* 0x000fe40000000c00 */
[----:B------:R-:W-:Y:S06]  /*57160*/  BAR.SYNC.DEFER_BLOCKING 0x0 ;  /* 0x0000000000007b1d */ /* 0x000fec0000010000 */
[----:B------:R-:W-:Y:S02]  /*57170*/  STSM.16.M88.4 [R0], R180 ;  /* 0x000000b400007844 */ /* 0x000fe40000000200 */
[----:B------:R-:W-:Y:S06]  /*57180*/  BAR.SYNC.DEFER_BLOCKING 0x0 ;  /* 0x0000000000007b1d */ /* 0x000fec0000010000 */
        /* <DEDUP_REMOVED lines=12> */
[----:B------:R-:W2:Y:S04]  /*57250*/  LDL.LU R210, [R1+0x10] ;  /* 0x0000100001d27983 */ /* 0x000ea80000300800 */
        /* <DEDUP_REMOVED lines=33> */
[----:B-1----:R-:W2:Y:S04]  /*57470*/  LDL.LU R208, [R1+0xe4] ;  /* 0x0000e40001d07983 */ /* 0x002ea80000300800 */
[----:B------:R-:W2:Y:S04]  /*57480*/  LDL.LU R209, [R1+0xec] ;  /* 0x0000ec0001d17983 */ /* 0x000ea80000300800 */
[----:B------:R-:W2:Y:S04]  /*57490*/  LDL.LU R210, [R1+0x14] ;  /* 0x0000140001d27983 */ /* 0x000ea80000300800 */
[----:B------:R-:W2:Y:S04]  /*574a0*/  LDL.LU R211, [R1+0x1c] ;  /* 0x00001c0001d37983 */ /* 0x000ea80000300800 */
[----:B------:R-:W-:Y:S01]  /*574b0*/  LDS.128 R24, [R252] ;  /* 0x00000000fc187984 */ /* 0x000fe20000000c00 */
[----:B------:R-:W-:Y:S06]  /*574c0*/  BAR.SYNC.DEFER_BLOCKING 0x0 ;  /* 0x0000000000007b1d */ /* 0x000fec0000010000 */
[----:B------:R1:W-:Y:S02]  /*574d0*/  STSM.16.M88.4 [R0], R188 ;  /* 0x000000bc00007844 */ /* 0x0003e40000000200 */
[----:B-1----:R-:W-:Y:S01]  /*574e0*/  MOV R188, R145 ;  /* 0x0000009100bc7202 */ /* 0x002fe20000000f00 */
[----:B------:R-:W-:Y:S01]  /*574f0*/  IMAD.MOV.U32 R189, RZ, RZ, R147 ;  /* 0x000000ffffbd7224 */ /* 0x000fe200078e0093 */
        /* <DEDUP_REMOVED lines=11> */
[----:B--2---:R-:W-:Y:S02]  /*575b0*/  STSM.16.M88.4 [R0], R208 ;  /* 0x000000d000007844 */ /* 0x004fe40000000200 */
[----:B------:R-:W-:Y:S06]  /*575c0*/  BAR.SYNC.DEFER_BLOCKING 0x0 ;  /* 0x0000000000007b1d */ /* 0x000fec0000010000 */
[----:B------:R-:W-:Y:S02]  /*575d0*/  LDS.128 R224, [R252] ;  /* 0x00000000fce07984 */ /* 0x000fe40000000c00 */
[----:B------:R-:W-:Y:S06]  /*575e0*/  BAR.SYNC.DEFER_BLOCKING 0x0 ;  /* 0x0000000000007b1d */ /* 0x000fec0000010000 */
[----:B------:R1:W-:Y:S02]  /*575f0*/  STSM.16.M88.4 [R0], R232 ;  /* 0x000000e800007844 */ /* 0x0003e40000000200 */
        /* <DEDUP_REMOVED lines=9> */
[----:B------:R1:W-:Y:S02]  /*57690*/  STSM.16.M88.4 [R0], R188 ;  /* 0x000000bc00007844 */ /* 0x0003e40000000200 */
[----:B------:R-:W-:Y:S06]  /*576a0*/  BAR.SYNC.DEFER_BLOCKING 0x0 ;  /* 0x0000000000007b1d */ /* 0x000fec0000010000 */
[----:B------:R-:W-:Y:S01]  /*576b0*/  LDS.128 R208, [R252] ;  /* 0x00000000fcd07984 */ /* 0x000fe20000000c00 */
[----:B-1----:R-:W-:Y:S01]  /*576c0*/  MOV R188, R72 ;  /* 0x0000004800bc7202 */ /* 0x002fe20000000f00 */
[----:B------:R-:W-:Y:S01]  /*576d0*/  IMAD.MOV.U32 R189, RZ, RZ, R74 ;  /* 0x000000ffffbd7224 */ /* 0x000fe200078e004a */
[----:B------:R-:W-:Y:S01]  /*576e0*/  MOV R190, R88 ;  /* 0x0000005800be7202 */ /* 0x000fe20000000f00 */
[----:B------:R-:W-:Y:S01]  /*576f0*/  IMAD.MOV.U32 R191, RZ, RZ, R90 ;  /* 0x000000ffffbf7224 */ /* 0x000fe200078e005a */
[----:B------:R-:W-:Y:S06]  /*57700*/  BAR.SYNC.DEFER_BLOCKING 0x0 ;  /* 0x0000000000007b1d */ /* 0x000fec0000010000 */
[----:B------:R-:W-:Y:S02]  /*57710*/  STSM.16.M88.4 [R0], R188 ;  /* 0x000000bc00007844 */ /* 0x000fe40000000200 */
[----:B------:R-:W-:Y:S01]  /*57720*/  BAR.SYNC.DEFER_BLOCKING 0x0 ;  /* 0x0000000000007b1d */ /* 0x000fe20000010000 */
[----:B------:R-:W-:Y:S01]  /*57730*/  MOV R234, R236 ;  /* 0x000000ec00ea7202 */ /* 0x000fe20000000f00 */
[----:B------:R-:W-:-:S04]  /*57740*/  IMAD.MOV.U32 R235, RZ, RZ, R238 ;  /* 0x000000ffffeb7224 */ /* 0x000fc800078e00ee */
[----:B------:R-:W-:Y:S02]  /*57750*/  LDS.128 R188, [R252] ;  /* 0x00000000fcbc7984 */ /* 0x000fe40000000c00 */
[----:B------:R-:W-:Y:S01]  /*57760*/  BAR.SYNC.DEFER_BLOCKING 0x0 ;  /* 0x0000000000007b1d */ /* 0x000fe20000010000 */
[----:B------:R-:W-:Y:S01]  /*57770*/  MOV R96, R97 ;  /* 0x0000006100607202 */ /* 0x000fe20000000f00 */
[----:B------:R-:W-:Y:S01]  /*57780*/  IMAD.MOV.U32 R97, RZ, RZ, R99 ;  /* 0x000000ffff617224 */ /* 0x000fe200078e0063 */
[----:B------:R-:W-:Y:S01]  /*57790*/  MOV R98, R161 ;  /* 0x000000a100627202 */ /* 0x000fe20000000f00 */
[----:B------:R-:W-:Y:S02]  /*577a0*/  IMAD.MOV.U32 R99, RZ, RZ, R163 ;  /* 0x000000ffff637224 */ /* 0x000fe400078e00a3 */
[----:B--2---:R1:W-:Y:S02]  /*577b0*/  STSM.16.M88.4 [R0], R232 ;  /* 0x000000e800007844 */ /* 0x0043e40000000200 */
[----:B------:R-:W-:Y:S06]  /*577c0*/  BAR.SYNC.DEFER_BLOCKING 0x0 ;  /* 0x0000000000007b1d */ /* 0x000fec0000010000 */
[----:B-1----:R-:W2:Y:S04]  /*577d0*/  LDL.LU R232, [R1+0xd4] ;  /* 0x0000d40001e87983 */ /* 0x002ea80000300800 */
        /* <DEDUP_REMOVED lines=29> */
[----:B--2---:R-:W-:Y:S02]  /*579b0*/  STSM.16.M88.4 [R0], R232 ;  /* 0x000000e800007844 */ /* 0x004fe40000000200 */
[----:B------:R-:W-:Y:S06]  /*579c0*/  BAR.SYNC.DEFER_BLOCKING 0x0 ;  /* 0x0000000000007b1d */ /* 0x000fec0000010000 */
[----:B------:R-:W-:Y:S02]  /*579d0*/  LDS.128 R96, [R252] ;  /* 0x00000000fc607984 */ /* 0x000fe40000000c00 */
[----:B------:R-:W-:Y:S06]  /*579e0*/  BAR.SYNC.DEFER_BLOCKING 0x0 ;  /* 0x0000000000007b1d */ /* 0x000fec0000010000 */
[----:B------:R1:W-:Y:S02]  /*579f0*/  STSM.16.M88.4 [R0], R236 ;  /* 0x000000ec00007844 */ /* 0x0003e40000000200 */
[----:B------:R-:W-:Y:S06]  /*57a00*/  BAR.SYNC.DEFER_BLOCKING 0x0 ;  /* 0x0000000000007b1d */ /* 0x000fec0000010000 */
[----:B------:R-:W2:Y:S02]  /*57a10*/  LDS.128 R192, [R252] ;  /* 0x00000000fcc07984 */ /* 0x000ea40000000c00 */
[----:B------:R-:W-:Y:S06]  /*57a20*/  BAR.SYNC.DEFER_BLOCKING 0x0 ;  /* 0x0000000000007b1d */ /* 0x000fec0000010000 */
[----:B------:R-:W-:Y:S02]  /*57a30*/  STSM.16.M88.4 [R0], R240 ;  /* 0x000000f000007844 */ /* 0x000fe40000000200 */
[----:B------:R-:W-:Y:S06]  /*57a40*/  BAR.SYNC.DEFER_BLOCKING 0x0 ;  /* 0x0000000000007b1d */ /* 0x000fec0000010000 */
[----:B------:R-:W3:Y:S01]  /*57a50*/  LDS.128 R232, [R252] ;  /* 0x00000000fce87984 */ /* 0x000ee20000000c00 */
[----:B-1----:R-:W-:Y:S01]  /*57a60*/  MOV R236, R148 ;  /* 0x0000009400ec7202 */ /* 0x002fe20000000f00 */
[----:B------:R-:W-:Y:S01]  /*57a70*/  IMAD.MOV.U32 R237, RZ, RZ, R150 ;  /* 0x000000ffffed7224 */ /* 0x000fe200078e0096 */
[----:B------:R-:W-:Y:S01]  /*57a80*/  MOV R238, R216 ;  /* 0x000000d800ee7202 */ /* 0x000fe20000000f00 */
[----:B------:R-:W-:Y:S01]  /*57a90*/  IMAD.MOV.U32 R239, RZ, RZ, R218 ;  /* 0x000000ffffef7224 */ /* 0x000fe200078e00da */
[----:B------:R-:W-:Y:S06]  /*57aa0*/  BAR.SYNC.DEFER_BLOCKING 0x0 ;  /* 0x0000000000007b1d */ /* 0x000fec0000010000 */
[----:B--2---:R1:W-:Y:S01]  /*57ab0*/  STL [R1+0x1f0c], R194 ;  /* 0x001f0cc201007387 */ /* 0x0043e20000100800 */
[----:B------:R-:W-:Y:S01]  /*57ac0*/  MOV R100, R101 ;  /* 0x0000006500647202 */ /* 0x000fe20000000f00 */
[----:B------:R-:W2:Y:S02]  /*57ad0*/  LDC R218, c[0x0][0x3b4] ;  /* 0x0000ed00ffda7b82 */ /* 0x000ea40000000800 */
[----:B-1----:R-:W4:Y:S04]  /*57ae0*/  LDL.LU R194, [R1+0x3a0] ;  /* 0x0003a00001c27983 */ /* 0x002f280000300800 */
[----:B------:R1:W-:Y:S04]  /*57af0*/  STL [R1+0x1f08], R195 ;  /* 0x001f08c301007387 */ /* 0x0003e80000100800 */
[----:B------:R3:W-:Y:S01]  /*57b00*/  STSM.16.M88.4 [R0], R236 ;  /* 0x000000ec00007844 */ /* 0x0007e20000000200 */
[----:B------:R-:W-:Y:S06]  /*57b10*/  BAR.SYNC.DEFER_BLOCKING 0x0 ;  /* 0x0000000000007b1d */ /* 0x000fec0000010000 */
[----:B-1----:R-:W2:Y:S04]  /*57b20*/  LDL.LU R195, [R1+0x3a4] ;  /* 0x0003a40001c37983 */ /* 0x002ea80000300800 */
[----:B---3--:R-:W-:Y:S04]  /*57b30*/  STL [R1+0x1f00], R235 ;  /* 0x001f00eb01007387 */ /* 0x008fe80000100800 */
[----:B------:R-:W3:Y:S04]  /*57b40*/  LDL.LU R236, [R1+0xc0] ;  /* 0x0000c00001ec7983 */ /* 0x000ee80000300800 */
[----:B------:R-:W3:Y:S04]  /*57b50*/  LDL.LU R237, [R1+0xc8] ;  /* 0x0000c80001ed7983 */ /* 0x000ee80000300800 */
[----:B------:R-:W1:Y:S01]  /*57b60*/  LDS.128 R240, [R252] ;  /* 0x00000000fcf07984 */ /* 0x000e620000000c00 */
[----:B------:R-:W-:Y:S01]  /*57b70*/  MOV R238, R228 ;  /* 0x000000e400ee7202 */ /* 0x000fe20000000f00 */
[----:B------:R-:W-:Y:S01]  /*57b80*/  IMAD.MOV.U32 R239, RZ, RZ, R230 ;  /* 0x000000ffffef7224 */ /* 0x000fe200078e00e6 */
[----:B------:R-:W-:Y:S01]  /*57b90*/  BAR.SYNC.DEFER_BLOCKING 0x0 ;  /* 0x0000000000007b1d */ /* 0x000fe20000010000 */
[----:B------:R-:W-:Y:S01]  /*57ba0*/  IMAD.MOV.U32 R101, RZ, RZ, R103 ;  /* 0x000000ffff657224 */ /* 0x000fe200078e0067 */
[----:B------:R-:W-:Y:S01]  /*57bb0*/  MOV R102, R165 ;  /* 0x000000a500667202 */ /* 0x000fe20000000f00 */
[----:B------:R-:W-:Y:S01]  /*57bc0*/  IMAD.MOV.U32 R103, RZ, RZ, R167 ;  /* 0x000000ffff677224 */ /* 0x000fe200078e00a7 */
[----:B------:R-:W-:Y:S01]  /*57bd0*/  MOV R148, R149 ;  /* 0x0000009500947202 */ /* 0x000fe20000000f00 */
[----:B------:R-:W-:Y:S01]  /*57be0*/  IMAD.MOV.U32 R149, RZ, RZ, R151 ;  /* 0x000000ffff957224 */ /* 0x000fe200078e0097 */
[----:B------:R-:W-:Y:S01]  /*57bf0*/  MOV R150, R217 ;  /* 0x000000d900967202 */ /* 0x000fe20000000f00 */
[----:B------:R-:W-:Y:S01]  /*57c00*/  IMAD.MOV.U32 R151, RZ, RZ, R219 ;  /* 0x000000ffff977224 */ /* 0x000fe200078e00db */
[----:B------:R-:W2:Y:S04]  /*57c10*/  LDL.LU R230, [R1+0x110] ;  /* 0x0001100001e67983 */ /* 0x000ea80000300800 */
[----:B-1----:R-:W-:Y:S04]  /*57c20*/  STL [R1+0x1f04], R243 ;  /* 0x001f04f301007387 */ /* 0x002fe80000100800 */
[----:B---3--:R-:W-:Y:S01]  /*57c30*/  STSM.16.M88.4 [R0], R236 ;  /* 0x000000ec00007844 */ /* 0x008fe20000000200 */
[----:B------:R-:W-:Y:S06]  /*57c40*/  BAR.SYNC.DEFER_BLOCKING 0x0 ;  /* 0x0000000000007b1d */ /* 0x000fec0000010000 */
[----:B------:R-:W1:Y:S02]  /*57c50*/  LDS.128 R164, [R252] ;  /* 0x00000000fca47984 */ /* 0x000e640000000c00 */
[----:B------:R-:W-:Y:S06]  /*57c60*/  BAR.SYNC.DEFER_BLOCKING 0x0 ;  /* 0x0000000000007b1d */ /* 0x000fec0000010000 */
[----:B------:R3:W-:Y:S02]  /*57c70*/  STSM.16.M88.4 [R0], R100 ;  /* 0x0000006400007844 */ /* 0x0007e40000000200 */
[----:B---3--:R-:W-:Y:S01]  /*57c80*/  MOV R102, R9 ;  /* 0x0000000900667202 */ /* 0x008fe20000000f00 */
[----:B------:R-:W-:Y:S01]  /*57c90*/  IMAD.MOV.U32 R103, RZ, RZ, R11 ;  /* 0x000000ffff677224 */ /* 0x000fe200078e000b */
[----:B------:R-:W-:Y:S01]  /*57ca0*/  BAR.SYNC.DEFER_BLOCKING 0x0 ;  /* 0x0000000000007b1d */ /* 0x000fe20000010000 */
[----:B------:R-:W-:Y:S01]  /*57cb0*/  MOV R100, R197 ;  /* 0x000000c500647202 */ /* 0x000fe20000000f00 */
[----:B------:R-:W-:-:S04]  /*57cc0*/  IMAD.MOV.U32 R101, RZ, RZ, R199 ;  /* 0x000000ffff657224 */ /* 0x000fc800078e00c7 */
[----:B------:R-:W3:Y:S02]  /*57cd0*/  LDS.128 R8, [R252] ;  /* 0x00000000fc087984 */ /* 0x000ee40000000c00 */
[----:B------:R-:W-:Y:S06]  /*57ce0*/  BAR.SYNC.DEFER_BLOCKING 0x0 ;  /* 0x0000000000007b1d */ /* 0x000fec0000010000 */
[----:B------:R-:W-:Y:S02]  /*57cf0*/  STSM.16.M88.4 [R0], R100 ;  /* 0x0000006400007844 */ /* 0x000fe40000000200 */
[----:B------:R-:W-:Y:S06]  /*57d00*/  BAR.SYNC.DEFER_BLOCKING 0x0 ;  /* 0x0000000000007b1d */ /* 0x000fec0000010000 */
[----:B------:R-:W1:Y:S02]  /*57d10*/  LDS.128 R100, [R252] ;  /* 0x00000000fc647984 */ /* 0x000e640000000c00 */
[----:B------:R-:W-:Y:S06]  /*57d20*/  BAR.SYNC.DEFER_BLOCKING 0x0 ;  /* 0x0000000000007b1d */ /* 0x000fec0000010000 */
[----:B------:R2:W-:Y:S02]  /*57d30*/  STSM.16.M88.4 [R0], R148 ;  /* 0x0000009400007844 */ /* 0x0005e40000000200 */
[----:B------:R-:W-:Y:S06]  /*57d40*/  BAR.SYNC.DEFER_BLOCKING 0x0 ;  /* 0x0000000000007b1d */ /* 0x000fec0000010000 */
[----:B--2---:R-:W2:Y:S04]  /*57d50*/  LDL.LU R148, [R1+0xc4] ;  /* 0x0000c40001947983 */ /* 0x004ea80000300800 */
[----:B------:R-:W2:Y:S04]  /*57d60*/  LDL.LU R149, [R1+0xcc] ;  /* 0x0000cc0001957983 */ /* 0x000ea80000300800 */
[----:B------:R-:W3:Y:S04]  /*57d70*/  LDL.LU R236, [R1+0xb0] ;  /* 0x0000b00001ec7983 */ /* 0x000ee80000300800 */
[----:B------:R-:W3:Y:S04]  /*57d80*/  LDL.LU R237, [R1+0x80] ;  /* 0x0000800001ed7983 */ /* 0x000ee80000300800 */
[----:B------:R-:W3:Y:S04]  /*57d90*/  LDL.LU R239, [R1+0x50] ;  /* 0x0000500001ef7983 */ /* 0x000ee80000300800 */
[----:B------:R-:W3:Y:S04]  /*57da0*/  LDL.LU R243, [R1+0x5b8] ;  /* 0x0005b80001f37983 */ /* 0x000ee80000300800 */
[----:B------:R-:W1:Y:S04]  /*57db0*/  LDS.128 R196, [R252] ;  /* 0x00000000fcc47984 */ /* 0x000e680000000c00 */
[----:B------:R-:W3:Y:S01]  /*57dc0*/  LDL.LU R235, [R1+0x5d0] ;  /* 0x0005d00001eb7983 */ /* 0x000ee20000300800 */
[----:B------:R-:W-:Y:S01]  /*57dd0*/  MOV R150, R229 ;  /* 0x000000e500967202 */ /* 0x000fe20000000f00 */
[----:B------:R-:W-:Y:S01]  /*57de0*/  IMAD.MOV.U32 R151, RZ, RZ, R231 ;  /* 0x000000ffff977224 */ /* 0x000fe200078e00e7 */
[----:B------:R-:W-:Y:S06]  /*57df0*/  BAR.SYNC.DEFER_BLOCKING 0x0 ;  /* 0x0000000000007b1d */ /* 0x000fec0000010000 */
[----:B------:R-:W3:Y:S01]  /*57e00*/  LDL.LU R238, [R1+0x5bc] ;  /* 0x0005bc0001ee7983 */ /* 0x000ee20000300800 */
[C---:B------:R-:W-:Y:S01]  /*57e10*/  IMAD R216, R195.reuse, R218, RZ ;  /* 0x000000dac3d87224 */ /* 0x040fe200078e02ff */
[----:B------:R-:W-:-:S04]  /*57e20*/  ISETP.GE.AND P0, PT, R195, UR10, PT ;  /* 0x0000000ac3007c0c */ /* 0x000fc8000bf06270 */
[C---:B----4-:R-:W-:Y:S01]  /*57e30*/  ISETP.LT.AND P0, PT, R194.reuse, UR29, !P0 ;  /* 0x0000001dc2007c0c */ /* 0x050fe2000c701270 */
[----:B------:R-:W-:Y:S01]  /*57e40*/  IMAD R228, R194, UR24, RZ ;  /* 0x00000018c2e47c24 */ /* 0x000fe2000f8e02ff */
[----:B------:R-:W4:Y:S01]  /*57e50*/  LDCU UR29, c[0x0][0x398] ;  /* 0x00007300ff1d77ac */ /* 0x000f220008000800 */
[----:B--2---:R2:W-:Y:S01]  /*57e60*/  STSM.16.M88.4 [R0], R148 ;  /* 0x0000009400007844 */ /* 0x0045e20000000200 */
[----:B------:R-:W-:Y:S01]  /*57e70*/  BAR.SYNC.DEFER_BLOCKING 0x0 ;  /* 0x0000000000007b1d */ /* 0x000fe20000010000 */
[----:B--2---:R-:W-:-:S04]  /*57e80*/  LEA R148, P2, R216, UR4, 0x2 ;  /* 0x00000004d8947c11 */ /* 0x004fc8000f8410ff */
[----:B------:R-:W-:-:S03]  /*57e90*/  LEA.HI.X.SX32 R149, R216, UR5, 0x2, P2 ;  /* 0x00000005d8957c11 */ /* 0x000fc600090f16ff */
[----:B------:R-:W-:-:S05]  /*57ea0*/  IMAD.WIDE R2, R228, 0x4, R148 ;  /* 0x00000004e4027825 */ /* 0x000fca00078e0294 */
[----:B------:R2:W-:Y:S04]  /*57eb0*/  @P0 STG.E desc[UR8][R2.64], R230 ;  /* 0x000000e602000986 */ /* 0x0005e8000c101908 */
[----:B--2---:R-:W2:Y:S01]  /*57ec0*/  LDL.LU R230, [R1+0x20] ;  /* 0x0000200001e67983 */ /* 0x004ea20000300800 */
[C---:B---3--:R-:W-:Y:S01]  /*57ed0*/  IMAD R0, R243.reuse, R218, RZ ;  /* 0x000000daf3007224 */ /* 0x048fe200078e02ff */
[----:B------:R-:W-:Y:S02]  /*57ee0*/  ISETP.GE.AND P0, PT, R243, UR6, PT ;  /* 0x00000006f3007c0c */ /* 0x000fe4000bf06270 */
[----:B------:R-:W3:Y:S02]  /*57ef0*/  LDL.LU R229, [R1+0x114] ;  /* 0x0001140001e57983 */ /* 0x000ee40000300800 */
[----:B------:R-:W-:-:S02]  /*57f00*/  LEA R150, P2, R0, UR4, 0x2 ;  /* 0x0000000400967c11 */ /* 0x000fc4000f8410ff */
[----:B------:R-:W-:Y:S01]  /*57f10*/  ISETP.LT.AND P0, PT, R194, UR31, !P0 ;  /* 0x0000001fc2007c0c */ /* 0x000fe2000c701270 */
[----:B------:R-:W1:Y:S01]  /*57f20*/  LDCU UR31, c[0x0][0x398] ;  /* 0x00007300ff1f77ac */ /* 0x000e620008000800 */
[----:B------:R-:W-:-:S03]  /*57f30*/  LEA.HI.X.SX32 R151, R0, UR5, 0x2, P2 ;  /* 0x0000000500977c11 */ /* 0x000fc600090f16ff */
[----:B------:R-:W-:Y:S01]  /*57f40*/  IMAD.WIDE R2, R228, 0x4, R150 ;  /* 0x00000004e4027825 */ /* 0x000fe200078e0296 */
[----:B------:R-:W-:-:S07]  /*57f50*/  LEA R0, R218, R216, 0x7 ;  /* 0x000000d8da007211 */ /* 0x000fce00078e38ff */
[----:B------:R1:W-:Y:S01]  /*57f60*/  @P0 STG.E desc[UR8][R2.64], R236 ;  /* 0x000000ec02000986 */ /* 0x0003e2000c101908 */
[----:B------:R-:W-:Y:S01]  /*57f70*/  ISETP.GE.AND P0, PT, R194, UR11, PT ;  /* 0x0000000bc2007c0c */ /* 0x000fe2000bf06270 */
[----:B------:R-:W-:Y:S01]  /*57f80*/  IMAD R218, R218, 0x40, R0 ;  /* 0x00000040dada7824 */ /* 0x000fe200078e0200 */
[C---:B------:R-:W-:Y:S01]  /*57f90*/  LEA R216, P2, R0.reuse, UR4, 0x2 ;  /* 0x0000000400d87c11 */ /* 0x040fe2000f8410ff */
[----:B------:R-:W2:Y:S01]  /*57fa0*/  LDCU.64 UR10, c[0x0][0x398] ;  /* 0x00007300ff0a77ac */ /* 0x000ea20008000a00 */
[----:B------:R-:W-:Y:S02]  /*57fb0*/  ISETP.LT.AND P3, PT, R235, UR22, !P0 ;  /* 0x00000016eb007c0c */ /* 0x000fe4000c761270 */
[----:B------:R-:W-:Y:S01]  /*57fc0*/  LEA.HI.X.SX32 R217, R0, UR5, 0x2, P2 ;  /* 0x0000000500d97c11 */ /* 0x000fe200090f16ff */
[----:B------:R-:W2:Y:S02]  /*57fd0*/  LDCU UR22, c[0x0][0x398] ;  /* 0x00007300ff1677ac */ /* 0x000ea40008000800 */
[----:B-1----:R-:W-:Y:S01]  /*57fe0*/  IMAD.WIDE R2, R228, 0x4, R216 ;  /* 0x00000004e4027825 */ /* 0x002fe200078e02d8 */
[----:B------:R-:W3:Y:S01]  /*57ff0*/  LDL.LU R236, [R1+0xb4] ;  /* 0x0000b40001ec7983 */ /* 0x000ee20000300800 */
[----:B------:R-:W-:Y:S01]  /*58000*/  ISETP.LT.AND P0, PT, R238, UR20, !P0 ;  /* 0x00000014ee007c0c */ /* 0x000fe2000c701270 */
[----:B------:R-:W1:Y:S05]  /*58010*/  LDCU UR20, c[0x0][0x398] ;  /* 0x00007300ff1477ac */ /* 0x000e6a0008000800 */
[----:B------:R4:W-:Y:S01]  /*58020*/  @P3 STG.E desc[UR8][R2.64], R237 ;  /* 0x000000ed02003986 */ /* 0x0009e2000c101908 */
[----:B------:R-:W-:-:S02]  /*58030*/  IADD3 R0, PT, PT, R194, 0x1, RZ ;  /* 0x00000001c2007810 */ /* 0x000fc40007ffe0ff */
[C---:B----4-:R-:W-:Y:S01]  /*58040*/  LEA R2, P2, R218.reuse, UR4, 0x2 ;  /* 0x00000004da027c11 */ /* 0x050fe2000f8410ff */
[----:B------:R-:W4:Y:S03]  /*58050*/  LDL.LU R237, [R1+0x84] ;  /* 0x0000840001ed7983 */ /* 0x000f260000300800 */
[----:B------:R-:W-:Y:S01]  /*58060*/  LEA.HI.X.SX32 R3, R218, UR5, 0x2, P2 ;  /* 0x00000005da037c11 */ /* 0x000fe200090f16ff */
[----:B------:R-:W1:Y:S02]  /*58070*/  LDCU.64 UR4, c[0x0][0x398] ;  /* 0x00007300ff0477ac */ /* 0x000e640008000a00 */
[----:B------:R-:W-:-:S05]  /*58080*/  IMAD.WIDE R218, R228, 0x4, R2 ;  /* 0x00000004e4da7825 */ /* 0x000fca00078e0202 */
[----:B------:R1:W-:Y:S01]  /*58090*/  @P0 STG.E desc[UR8][R218.64], R239 ;  /* 0x000000efda000986 */ /* 0x0003e2000c101908 */
[----:B------:R-:W-:Y:S01]  /*580a0*/  ISETP.GE.AND P0, PT, R0, UR7, PT ;  /* 0x0000000700007c0c */ /* 0x000fe2000bf06270 */
[----:B------:R-:W-:Y:S01]  /*580b0*/  VIADD R0, R228, UR24 ;  /* 0x00000018e4007c36 */ /* 0x000fe20008000000 */
[----:B------:R-:W2:Y:S02]  /*580c0*/  LDCU.64 UR6, c[0x0][0x398] ;  /* 0x00007300ff0677ac */ /* 0x000ea40008000a00 */
[----:B------:R-:W-:Y:S01]  /*580d0*/  ISETP.LT.AND P2, PT, R195, UR18, !P0 ;  /* 0x00000012c3007c0c */ /* 0x000fe2000c741270 */
[----:B------:R-:W2:Y:S01]  /*580e0*/  LDCU UR18, c[0x0][0x3b8] ;  /* 0x00007700ff1277ac */ /* 0x000ea20008000800 */
[----:B-1----:R-:W3:Y:S01]  /*580f0*/  LDL.LU R239, [R1+0x54] ;  /* 0x0000540001ef7983 */ /* 0x002ee20000300800 */
[----:B------:R-:W-:-:S10]  /*58100*/  IMAD.WIDE R218, R0, 0x4, R148 ;  /* 0x0000000400da7825 */ /* 0x000fd400078e0294 */
[----:B--2---:R1:W-:Y:S04]  /*58110*/  @P2 STG.E desc[UR8][R218.64], R230 ;  /* 0x000000e6da002986 */ /* 0x0043e8000c101908 */
[----:B-1----:R-:W2:Y:S01]  /*58120*/  LDL.LU R230, [R1+0x24] ;  /* 0x0000240001e67983 */ /* 0x002ea20000300800 */
[----:B------:R-:W-:Y:S01]  /*58130*/  ISETP.LT.AND P2, PT, R243, UR14, !P0 ;  /* 0x0000000ef3007c0c */ /* 0x000fe2000c741270 */
[----:B------:R-:W-:Y:S01]  /*58140*/  IMAD.WIDE R218, R0, 0x4, R150 ;  /* 0x0000000400da7825 */ /* 0x000fe200078e0296 */
[----:B------:R-:W1:Y:S11]  /*58150*/  LDCU UR14, c[0x0][0x398] ;  /* 0x00007300ff0e77ac */ /* 0x000e760008000800 */
[----:B------:R1:W-:Y:S01]  /*58160*/  @P2 STG.E desc[UR8][R218.64], R248 ;  /* 0x000000f8da002986 */ /* 0x0003e2000c101908 */
[----:B------:R-:W-:Y:S01]  /*58170*/  ISETP.LT.AND P2, PT, R235, UR6, !P0 ;  /* 0x00000006eb007c0c */ /* 0x000fe2000c741270 */
[----:B------:R-:W2:Y:S01]  /*58180*/  LDCU UR6, c[0x0][0x398] ;  /* 0x00007300ff0677ac */ /* 0x000ea20008000800 */
[----:B------:R-:W-:Y:S01]  /*58190*/  ISETP.LT.AND P0, PT, R238, UR4, !P0 ;  /* 0x00000004ee007c0c */ /* 0x000fe2000c701270 */
[----:B------:R-:W3:Y:S01]  /*581a0*/  LDCU UR4, c[0x0][0x39c] ;  /* 0x00007380ff0477ac */ /* 0x000ee20008000800 */
[----:B-1----:R-:W-:-:S09]  /*581b0*/  IMAD.WIDE R218, R0, 0x4, R216 ;  /* 0x0000000400da7825 */ /* 0x002fd200078e02d8 */
[----:B------:R1:W-:Y:S02]  /*581c0*/  @P2 STG.E desc[UR8][R218.64], R244 ;  /* 0x000000f4da002986 */ /* 0x0003e4000c101908 */
[----:B-1----:R-:W-:-:S05]  /*581d0*/  IMAD.WIDE R218, R0, 0x4, R2 ;  /* 0x0000000400da7825 */ /* 0x002fca00078e0202 */
[----:B------:R1:W-:Y:S02]  /*581e0*/  @P0 STG.E desc[UR8][R218.64], R48 ;  /* 0x00000030da000986 */ /* 0x0003e4000c101908 */
[----:B-1----:R-:W-:-:S04]  /*581f0*/  IADD3 R48, PT, PT, R194, 0x2, RZ ;  /* 0x00000002c2307810 */ /* 0x002fc80007ffe0ff */
[----:B---3--:R-:W-:Y:S01]  /*58200*/  ISETP.GE.AND P0, PT, R48, UR4, PT ;  /* 0x0000000430007c0c */ /* 0x008fe2000bf06270 */
[----:B------:R-:W-:Y:S01]  /*58210*/  VIADD R0, R0, UR24 ;  /* 0x0000001800007c36 */ /* 0x000fe20008000000 */
[----:B------:R-:W1:Y:S02]  /*58220*/  LDCU UR4, c[0x0][0x39c] ;  /* 0x00007380ff0477ac */ /* 0x000e640008000800 */
[----:B------:R-:W-:Y:S01]  /*58230*/  ISETP.LT.AND P2, PT, R195, UR10, !P0 ;  /* 0x0000000ac3007c0c */ /* 0x000fe2000c741270 */
[----:B------:R-:W-:Y:S01]  /*58240*/  IMAD.WIDE R218, R0, 0x4, R148 ;  /* 0x0000000400da7825 */ /* 0x000fe200078e0294 */
[----:B------:R-:W-:Y:S01]  /*58250*/  ISETP.LT.AND P3, PT, R243, UR12, !P0 ;  /* 0x0000000cf3007c0c */ /* 0x000fe2000c761270 */
[----:B------:R-:W3:Y:S01]  /*58260*/  LDCU UR10, c[0x0][0x398] ;  /* 0x00007300ff0a77ac */ /* 0x000ee20008000800 */
[----:B------:R-:W-:Y:S01]  /*58270*/  IADD3 R48, PT, PT, R194, 0x3, RZ ;  /* 0x00000003c2307810 */ /* 0x000fe20007ffe0ff */
[----:B------:R-:W1:Y:S08]  /*58280*/  LDCU UR12, c[0x0][0x398] ;  /* 0x00007300ff0c77ac */ /* 0x000e700008000800 */
[----:B------:R1:W-:Y:S04]  /*58290*/  @P2 STG.E desc[UR8][R218.64], R229 ;  /* 0x000000e5da002986 */ /* 0x0003e8000c101908 */
[----:B-1----:R-:W3:Y:S01]  /*582a0*/  LDL.LU R229, [R1+0x118] ;  /* 0x0001180001e57983 */ /* 0x002ee20000300800 */
[----:B------:R-:W-:Y:S01]  /*582b0*/  IMAD.WIDE R218, R0, 0x4, R150 ;  /* 0x0000000400da7825 */ /* 0x000fe200078e0296 */
[----:B------:R-:W-:Y:S01]  /*582c0*/  ISETP.LT.AND P2, PT, R235, UR16, !P0 ;  /* 0x00000010eb007c0c */ /* 0x000fe2000c741270 */
[----:B------:R-:W1:Y:S03]  /*582d0*/  LDCU UR16, c[0x0][0x398] ;  /* 0x00007300ff1077ac */ /* 0x000e660008000800 */
[----:B------:R4:W-:Y:S01]  /*582e0*/  @P3 STG.E desc[UR8][R218.64], R236 ;  /* 0x000000ecda003986 */ /* 0x0009e2000c101908 */
[----:B------:R-:W-:Y:S01]  /*582f0*/  ISETP.LT.AND P0, PT, R238, UR26, !P0 ;  /* 0x0000001aee007c0c */ /* 0x000fe2000c701270 */
[----:B------:R-:W1:Y:S02]  /*58300*/  LDCU UR26, c[0x0][0x398] ;  /* 0x00007300ff1a77ac */ /* 0x000e640008000800 */
[----:B----4-:R-:W4:Y:S01]  /*58310*/  LDL.LU R236, [R1+0xb8] ;  /* 0x0000b80001ec7983 */ /* 0x010f220000300800 */
[----:B------:R-:W-:-:S05]  /*58320*/  IMAD.WIDE R218, R0, 0x4, R216 ;  /* 0x0000000400da7825 */ /* 0x000fca00078e02d8 */
[----:B------:R1:W-:Y:S02]  /*58330*/  @P2 STG.E desc[UR8][R218.64], R237 ;  /* 0x000000edda002986 */ /* 0x0003e4000c101908 */
[----:B-1----:R-:W-:Y:S02]  /*58340*/  IMAD.WIDE R218, R0, 0x4, R2 ;  /* 0x0000000400da7825 */ /* 0x002fe400078e0202 */
[----:B------:R-:W4:Y:S04]  /*58350*/  LDL.LU R237, [R1+0x88] ;  /* 0x0000880001ed7983 */ /* 0x000f280000300800 */
[----:B------:R1:W-:Y:S01]  /*58360*/  @P0 STG.E desc[UR8][R218.64], R239 ;  /* 0x000000efda000986 */ /* 0x0003e2000c101908 */
[----:B------:R-:W-:Y:S01]  /*58370*/  ISETP.GE.AND P0, PT, R48, UR4, PT ;  /* 0x0000000430007c0c */ /* 0x000fe2000bf06270 */
[----:B------:R-:W-:Y:S01]  /*58380*/  VIADD R0, R0, UR24 ;  /* 0x0000001800007c36 */ /* 0x000fe20008000000 */
[----:B------:R-:W2:Y:S02]  /*58390*/  LDCU UR4, c[0x0][0x398] ;  /* 0x00007300ff0477ac */ /* 0x000ea40008000800 */
[----:B------:R-:W-:Y:S01]  /*583a0*/  ISETP.LT.AND P2, PT, R195, UR28, !P0 ;  /* 0x0000001cc3007c0c */ /* 0x000fe2000c741270 */
[----:B-1----:R-:W4:Y:S01]  /*583b0*/  LDL.LU R239, [R1+0x58] ;  /* 0x0000580001ef7983 */ /* 0x002f220000300800 */
[----:B------:R-:W-:Y:S01]  /*583c0*/  IMAD.WIDE R218, R0, 0x4, R148 ;  /* 0x0000000400da7825 */ /* 0x000fe200078e0294 */
[----:B------:R-:W-:Y:S01]  /*583d0*/  IADD3 R48, PT, PT, R194, 0x4, RZ ;  /* 0x00000004c2307810 */ /* 0x000fe20007ffe0ff */
[----:B------:R-:W1:Y:S09]  /*583e0*/  LDCU UR28, c[0x0][0x398] ;  /* 0x00007300ff1c77ac */ /* 0x000e720008000800 */
[----:B--2---:R2:W-:Y:S04]  /*583f0*/  @P2 STG.E desc[UR8][R218.64], R230 ;  /* 0x000000e6da002986 */ /* 0x0045e8000c101908 */
[----:B--2---:R-:W2:Y:S01]  /*58400*/  LDL.LU R230, [R1+0x28] ;  /* 0x0000280001e67983 */ /* 0x004ea20000300800 */
[----:B------:R-:W-:-:S02]  /*58410*/  ISETP.LT.AND P2, PT, R243, UR30, !P0 ;  /* 0x0000001ef3007c0c */ /* 0x000fc4000c741270 */
[----:B------:R-:W-:Y:S01]  /*58420*/  ISETP.LT.AND P3, PT, R235, UR4, !P0 ;  /* 0x00000004eb007c0c */ /* 0x000fe2000c761270 */
[----:B------:R-:W-:Y:S01]  /*58430*/  IMAD.WIDE R218, R0, 0x4, R150 ;  /* 0x0000000400da7825 */ /* 0x000fe200078e0296 */
[----:B------:R-:W1:Y:S01]  /*58440*/  LDCU UR4, c[0x0][0x39c] ;  /* 0x00007380ff0477ac */ /* 0x000e620008000800 */
[----:B------:R-:W-:Y:S01]  /*58450*/  ISETP.LT.AND P0, PT, R238, UR6, !P0 ;  /* 0x00000006ee007c0c */ /* 0x000fe2000c701270 */
[----:B------:R-:W1:Y:S01]  /*58460*/  LDCU UR6, c[0x0][0x398] ;  /* 0x00007300ff0677ac */ /* 0x000e620008000800 */
[----:B------:R-:W1:Y:S06]  /*58470*/  LDCU UR30, c[0x0][0x398] ;  /* 0x00007300ff1e77ac */ /* 0x000e6c0008000800 */
[----:B------:R1:W-:Y:S02]  /*58480*/  @P2 STG.E desc[UR8][R218.64], R249 ;  /* 0x000000f9da002986 */ /* 0x0003e4000c101908 */
[----:B-1----:R-:W-:-:S05]  /*58490*/  IMAD.WIDE R218, R0, 0x4, R216 ;  /* 0x0000000400da7825 */ /* 0x002fca00078e02d8 */
[----:B------:R1:W-:Y:S02]  /*584a0*/  @P3 STG.E desc[UR8][R218.64], R245 ;  /* 0x000000f5da003986 */ /* 0x0003e4000c101908 */
[----:B-1----:R-:W-:-:S05]  /*584b0*/  IMAD.WIDE R218, R0, 0x4, R2 ;  /* 0x0000000400da7825 */ /* 0x002fca00078e0202 */
[----:B------:R1:W-:Y:S01]  /*584c0*/  @P0 STG.E desc[UR8][R218.64], R49 ;  /* 0x00000031da000986 */ /* 0x0003e2000c101908 */
[----:B------:R-:W-:Y:S01]  /*584d0*/  ISETP.GE.AND P0, PT, R48, UR4, PT ;  /* 0x0000000430007c0c */ /* 0x000fe2000bf06270 */
[----:B------:R-:W3:Y:S03]  /*584e0*/  LDCU UR4, c[0x0][0x398] ;  /* 0x00007300ff0477ac */ /* 0x000ee60008000800 */
[----:B------:R-:W-:Y:S01]  /*584f0*/  ISETP.LT.AND P2, PT, R195, UR6, !P0 ;  /* 0x00000006c3007c0c */ /* 0x000fe2000c741270 */
[----:B------:R-:W-:Y:S01]  /*58500*/  VIADD R0, R0, UR24 ;  /* 0x0000001800007c36 */ /* 0x000fe20008000000 */
[----:B------:R-:W3:Y:S03]  /*58510*/  LDCU UR6, c[0x0][0x398] ;  /* 0x00007300ff0677ac */ /* 0x000ee60008000800 */
[----:B-1----:R-:W-:-:S08]  /*58520*/  IMAD.WIDE R48, R0, 0x4, R148 ;  /* 0x0000000400307825 */ /* 0x002fd000078e0294 */
[----:B---3--:R1:W-:Y:S01]  /*58530*/  @P2 STG.E desc[UR8][R48.64], R229 ;  /* 0x000000e530002986 */ /* 0x0083e2000c101908 */
[----:B------:R-:W-:Y:S01]  /*58540*/  ISETP.LT.AND P2, PT, R243, UR4, !P0 ;  /* 0x00000004f3007c0c */ /* 0x000fe2000c741270 */
[----:B------:R-:W3:Y:S01]  /*58550*/  LDCU UR4, c[0x0][0x398] ;  /* 0x00007300ff0477ac */ /* 0x000ee20008000800 */
[----:B-1----:R-:W-:Y:S01]  /*58560*/  IMAD.WIDE R48, R0, 0x4, R150 ;  /* 0x0000000400307825 */ /* 0x002fe200078e0296 */
[----:B------:R-:W-:Y:S01]  /*58570*/  IADD3 R218, PT, PT, R194, 0x5, RZ ;  /* 0x00000005c2da7810 */ /* 0x000fe20007ffe0ff */
[----:B------:R-:W2:Y:S09]  /*58580*/  LDL.LU R229, [R1+0x11c] ;  /* 0x00011c0001e57983 */ /* 0x000eb20000300800 */
[----:B----4-:R1:W-:Y:S01]  /*58590*/  @P2 STG.E desc[UR8][R48.64], R236 ;  /* 0x000000ec30002986 */ /* 0x0103e2000c101908 */
[----:B------:R-:W-:Y:S01]  /*585a0*/  ISETP.LT.AND P2, PT, R235, UR6, !P0 ;  /* 0x00000006eb007c0c */ /* 0x000fe2000c741270 */
[----:B------:R-:W4:Y:S01]  /*585b0*/  LDCU UR6, c[0x0][0x398] ;  /* 0x00007300ff0677ac */ /* 0x000f220008000800 */
[----:B---3--:R-:W-:Y:S01]  /*585c0*/  ISETP.LT.AND P0, PT, R238, UR4, !P0 ;  /* 0x00000004ee007c0c */ /* 0x008fe2000c701270 */
[----:B------:R-:W3:Y:S01]  /*585d0*/  LDCU UR4, c[0x0][0x39c] ;  /* 0x00007380ff0477ac */ /* 0x000ee20008000800 */
[C---:B-1----:R-:W-:Y:S01]  /*585e0*/  IMAD.WIDE R48, R0.reuse, 0x4, R216 ;  /* 0x0000000400307825 */ /* 0x042fe200078e02d8 */
[----:B------:R-:W2:Y:S08]  /*585f0*/  LDL.LU R236, [R1+0xbc] ;  /* 0x0000bc0001ec7983 */ /* 0x000eb00000300800 */
[----:B------:R1:W-:Y:S02]  /*58600*/  @P2 STG.E desc[UR8][R48.64], R237 ;  /* 0x000000ed30002986 */ /* 0x0003e4000c101908 */
[----:B-1----:R-:W-:-:S02]  /*58610*/  IMAD.WIDE R48, R0, 0x4, R2 ;  /* 0x0000000400307825 */ /* 0x002fc400078e0202 */
[----:B------:R-:W2:Y:S04]  /*58620*/  LDL.LU R237, [R1+0x8c] ;  /* 0x00008c0001ed7983 */ /* 0x000ea80000300800 */
[----:B------:R1:W-:Y:S01]  /*58630*/  @P0 STG.E desc[UR8][R48.64], R239 ;  /* 0x000000ef30000986 */ /* 0x0003e2000c101908 */
[----:B---3--:R-:W-:Y:S01]  /*58640*/  ISETP.GE.AND P0, PT, R218, UR4, PT ;  /* 0x00000004da007c0c */ /* 0x008fe2000bf06270 */
[----:B------:R-:W-:Y:S01]  /*58650*/  VIADD R0, R0, UR24 ;  /* 0x0000001800007c36 */ /* 0x000fe20008000000 */
[----:B------:R-:W3:Y:S02]  /*58660*/  LDCU UR4, c[0x0][0x39c] ;  /* 0x00007380ff0477ac */ /* 0x000ee40008000800 */
[----:B----4-:R-:W-:Y:S01]  /*58670*/  ISETP.LT.AND P2, PT, R195, UR6, !P0 ;  /* 0x00000006c3007c0c */ /* 0x010fe2000c741270 */
[----:B-1----:R-:W4:Y:S01]  /*58680*/  LDL.LU R239, [R1+0x5c] ;  /* 0x00005c0001ef7983 */ /* 0x002f220000300800 */
[----:B------:R-:W-:Y:S01]  /*58690*/  IMAD.WIDE R48, R0, 0x4, R148 ;  /* 0x0000000400307825 */ /* 0x000fe200078e0294 */
[----:B------:R-:W-:Y:S01]  /*586a0*/  ISETP.LT.AND P3, PT, R243, UR10, !P0 ;  /* 0x0000000af3007c0c */ /* 0x000fe2000c761270 */
[----:B------:R-:W1:Y:S01]  /*586b0*/  LDCU UR10, c[0x0][0x398] ;  /* 0x00007300ff0a77ac */ /* 0x000e620008000800 */
[----:B------:R-:W-:Y:S01]  /*586c0*/  ISETP.LT.AND P4, PT, R235, UR76, !P0 ;  /* 0x0000004ceb007c0c */ /* 0x000fe2000c781270 */
[----:B------:R-:W-:Y:S01]  /*586d0*/  VIADD R218, R194, 0x7 ;  /* 0x00000007c2da7836 */ /* 0x000fe20000000000 */
[----:B------:R-:W1:Y:S06]  /*586e0*/  LDCU UR6, c[0x0][0x398] ;  /* 0x00007300ff0677ac */ /* 0x000e6c0008000800 */
[----:B--2---:R2:W-:Y:S01]  /*586f0*/  @P2 STG.E desc[UR8][R48.64], R230 ;  /* 0x000000e630002986 */ /* 0x0045e2000c101908 */
[----:B------:R-:W1:Y:S03]  /*58700*/  LDCU UR76, c[0x0][0x398] ;  /* 0x00007300ff4c77ac */ /* 0x000e660008000800 */
[----:B--2---:R-:W2:Y:S01]  /*58710*/  LDL.LU R230, [R1+0x2c] ;  /* 0x00002c0001e67983 */ /* 0x004ea20000300800 */
[----:B------:R-:W-:Y:S01]  /*58720*/  IMAD.WIDE R48, R0, 0x4, R150 ;  /* 0x0000000400307825 */ /* 0x000fe200078e0296 */
[----:B------:R-:W-:Y:S01]  /*58730*/  ISETP.LT.AND P0, PT, R238, UR22, !P0 ;  /* 0x00000016ee007c0c */ /* 0x000fe2000c701270 */
[----:B------:R-:W1:Y:S03]  /*58740*/  LDCU UR22, c[0x0][0x398] ;  /* 0x00007300ff1677ac */ /* 0x000e660008000800 */
[----:B------:R3:W-:Y:S02]  /*58750*/  @P3 STG.E desc[UR8][R48.64], R250 ;  /* 0x000000fa30003986 */ /* 0x0007e4000c101908 */
[----:B---3--:R-:W-:-:S04]  /*58760*/  IADD3 R48, PT, PT, R194, 0x6, RZ ;  /* 0x00000006c2307810 */ /* 0x008fc80007ffe0ff */
[----:B------:R-:W-:Y:S01]  /*58770*/  ISETP.GE.AND P5, PT, R48, UR41, PT ;  /* 0x0000002930007c0c */ /* 0x000fe2000bfa6270 */
[----:B------:R-:W-:Y:S01]  /*58780*/  IMAD.WIDE R48, R0, 0x4, R216 ;  /* 0x0000000400307825 */ /* 0x000fe200078e02d8 */
[----:B------:R-:W3:Y:S02]  /*58790*/  LDCU UR41, c[0x0][0x3b8] ;  /* 0x00007700ff2977ac */ /* 0x000ee40008000800 */
[----:B------:R-:W-:Y:S02]  /*587a0*/  ISETP.LT.AND P2, PT, R195, UR29, !P5 ;  /* 0x0000001dc3007c0c */ /* 0x000fe4000ef41270 */
[----:B------:R1:W-:Y:S01]  /*587b0*/  @P4 STG.E desc[UR8][R48.64], R246 ;  /* 0x000000f630004986 */ /* 0x0003e2000c101908 */
[----:B------:R-:W-:Y:S01]  /*587c0*/  ISETP.LT.AND P3, PT, R243, UR20, !P5 ;  /* 0x00000014f3007c0c */ /* 0x000fe2000ef61270 */
[----:B------:R-:W2:Y:S01]  /*587d0*/  LDCU UR29, c[0x0][0x39c] ;  /* 0x00007380ff1d77ac */ /* 0x000ea20008000800 */
[----:B------:R-:W-:Y:S02]  /*587e0*/  ISETP.LT.AND P6, PT, R235, UR52, !P5 ;  /* 0x00000034eb007c0c */ /* 0x000fe4000efc1270 */
[----:B------:R-:W-:Y:S01]  /*587f0*/  ISETP.LT.AND P5, PT, R238, UR74, !P5 ;  /* 0x0000004aee007c0c */ /* 0x000fe2000efa1270 */
[----:B------:R-:W2:Y:S01]  /*58800*/  LDCU UR20, c[0x0][0x398] ;  /* 0x00007300ff1477ac */ /* 0x000ea20008000800 */
[C---:B-1----:R-:W-:Y:S01]  /*58810*/  IMAD.WIDE R48, R0.reuse, 0x4, R2 ;  /* 0x0000000400307825 */ /* 0x042fe200078e0202 */
[----:B------:R-:W-:Y:S01]  /*58820*/  IADD3 R0, PT, PT, R0, UR24, RZ ;  /* 0x0000001800007c10 */ /* 0x000fe2000fffe0ff */
[----:B------:R-:W1:Y:S01]  /*58830*/  LDCU UR52, c[0x0][0x398] ;  /* 0x00007300ff3477ac */ /* 0x000e620008000800 */
[----:B------:R-:W-:-:S02]  /*58840*/  ISETP.GE.AND P4, PT, R218, UR53, PT ;  /* 0x00000035da007c0c */ /* 0x000fc4000bf86270 */
[----:B------:R3:W-:Y:S01]  /*58850*/  @P0 STG.E desc[UR8][R48.64], R50 ;  /* 0x0000003230000986 */ /* 0x0007e2000c101908 */
[C---:B------:R-:W-:Y:S01]  /*58860*/  IMAD.WIDE R218, R0.reuse, 0x4, R150 ;  /* 0x0000000400da7825 */ /* 0x040fe200078e0296 */
[----:B------:R-:W-:Y:S01]  /*58870*/  ISETP.LT.AND P0, PT, R195, UR39, !P4 ;  /* 0x00000027c3007c0c */ /* 0x000fe2000e701270 */
[----:B------:R-:W1:Y:S01]  /*58880*/  LDCU UR74, c[0x0][0x398] ;  /* 0x00007300ff4a77ac */ /* 0x000e620008000800 */
[----:B------:R-:W1:Y:S01]  /*58890*/  LDCU UR53, c[0x0][0x398] ;  /* 0x00007300ff3577ac */ /* 0x000e620008000800 */
[----:B------:R-:W1:Y:S01]  /*588a0*/  LDCU UR39, c[0x0][0x3b8] ;  /* 0x00007700ff2777ac */ /* 0x000e620008000800 */
[----:B---3--:R-:W-:-:S04]  /*588b0*/  IMAD.WIDE R48, R0, 0x4, R148 ;  /* 0x0000000400307825 */ /* 0x008fc800078e0294 */
[----:B------:R-:W-:Y:S01]  /*588c0*/  VIADD R50, R194, 0x8 ;  /* 0x00000008c2327836 */ /* 0x000fe20000000000 */
[----:B------:R3:W-:Y:S01]  /*588d0*/  @P2 STG.E desc[UR8][R48.64], R229 ;  /* 0x000000e530002986 */ /* 0x0007e2000c101908 */
[----:B------:R-:W-:Y:S01]  /*588e0*/  ISETP.LT.AND P2, PT, R243, UR75, !P4 ;  /* 0x0000004bf3007c0c */ /* 0x000fe2000e741270 */
[----:B------:R-:W1:Y:S01]  /*588f0*/  LDCU UR75, c[0x0][0x39c] ;  /* 0x00007380ff4b77ac */ /* 0x000e620008000800 */
[C---:B---3--:R-:W-:Y:S01]  /*58900*/  IMAD.WIDE R48, R0.reuse, 0x4, R216 ;  /* 0x0000000400307825 */ /* 0x048fe200078e02d8 */
[----:B------:R-:W-:Y:S01]  /*58910*/  IADD3 R229, PT, PT, R0, UR24, RZ ;  /* 0x0000001800e57c10 */ /* 0x000fe2000fffe0ff */
[----:B------:R3:W-:Y:S01]  /*58920*/  @P3 STG.E desc[UR8][R218.64], R236 ;  /* 0x000000ecda003986 */ /* 0x0007e2000c101908 */
[----:B------:R-:W-:Y:S01]  /*58930*/  ISETP.LT.AND P3, PT, R235, UR49, !P4 ;  /* 0x00000031eb007c0c */ /* 0x000fe2000e761270 */
[----:B------:R-:W1:Y:S01]  /*58940*/  LDCU UR49, c[0x0][0x398] ;  /* 0x00007300ff3177ac */ /* 0x000e620008000800 */
[----:B------:R-:W-:Y:S01]  /*58950*/  ISETP.LT.AND P4, PT, R238, UR31, !P4 ;  /* 0x0000001fee007c0c */ /* 0x000fe2000e781270 */
[----:B------:R-:W1:Y:S01]  /*58960*/  LDCU UR31, c[0x0][0x398] ;  /* 0x00007300ff1f77ac */ /* 0x000e620008000800 */
[----:B---3--:R-:W-:Y:S01]  /*58970*/  IMAD.WIDE R218, R0, 0x4, R2 ;  /* 0x0000000400da7825 */ /* 0x008fe200078e0202 */
[----:B------:R3:W-:Y:S01]  /*58980*/  @P6 STG.E desc[UR8][R48.64], R237 ;  /* 0x000000ed30006986 */ /* 0x0007e2000c101908 */
[----:B------:R-:W-:-:S02]  /*58990*/  ISETP.GE.AND P6, PT, R50, UR38, PT ;  /* 0x0000002632007c0c */ /* 0x000fc4000bfc6270 */
[----:B------:R-:W-:Y:S01]  /*589a0*/  VIADD R0, R194, 0x9 ;  /* 0x00000009c2007836 */ /* 0x000fe20000000000 */
[----:B------:R-:W1:Y:S01]  /*589b0*/  LDCU UR38, c[0x0][0x398] ;  /* 0x00007300ff2677ac */ /* 0x000e620008000800 */
[----:B---3--:R-:W-:Y:S01]  /*589c0*/  IMAD.WIDE R48, R229, 0x4, R148 ;  /* 0x00000004e5307825 */ /* 0x008fe200078e0294 */
[----:B----4-:R3:W-:Y:S01]  /*589d0*/  @P5 STG.E desc[UR8][R218.64], R239 ;  /* 0x000000efda005986 */ /* 0x0107e2000c101908 */
[----:B------:R-:W-:Y:S02]  /*589e0*/  ISETP.LT.AND P5, PT, R195, UR73, !P6 ;  /* 0x00000049c3007c0c */ /* 0x000fe4000f7a1270 */
[C---:B------:R-:W-:Y:S01]  /*589f0*/  IMAD.WIDE R236, R229.reuse, 0x4, R216 ;  /* 0x00000004e5ec7825 */ /* 0x040fe200078e02d8 */
[----:B------:R-:W4:Y:S03]  /*58a00*/  LDCU UR73, c[0x0][0x398] ;  /* 0x00007300ff4977ac */ /* 0x000f260008000800 */
[C---:B---3--:R-:W-:Y:S01]  /*58a10*/  IMAD.WIDE R218, R229.reuse, 0x4, R150 ;  /* 0x00000004e5da7825 */ /* 0x048fe200078e0296 */
[----:B------:R-:W-:Y:S01]  /*58a20*/  IADD3 R239, PT, PT, R229, UR24, RZ ;  /* 0x00000018e5ef7c10 */ /* 0x000fe2000fffe0ff */
[----:B--2---:R2:W-:Y:S01]  /*58a30*/  @P0 STG.E desc[UR8][R48.64], R230 ;  /* 0x000000e630000986 */ /* 0x0045e2000c101908 */
[----:B------:R-:W-:Y:S01]  /*58a40*/  ISETP.LT.AND P0, PT, R243, UR51, !P6 ;  /* 0x00000033f3007c0c */ /* 0x000fe2000f701270 */
[----:B------:R-:W3:Y:S02]  /*58a50*/  LDCU UR51, c[0x0][0x3b8] ;  /* 0x00007700ff3377ac */ /* 0x000ee40008000800 */
[----:B------:R1:W-:Y:S01]  /*58a60*/  @P2 STG.E desc[UR8][R218.64], R251 ;  /* 0x000000fbda002986 */ /* 0x0003e2000c101908 */
[----:B------:R-:W-:Y:S01]  /*58a70*/  ISETP.LT.AND P2, PT, R235, UR72, !P6 ;  /* 0x00000048eb007c0c */ /* 0x000fe2000f741270 */
[----:B------:R-:W3:Y:S01]  /*58a80*/  LDCU UR72, c[0x0][0x39c] ;  /* 0x00007380ff4877ac */ /* 0x000ee20008000800 */
[----:B------:R-:W-:Y:S01]  /*58a90*/  ISETP.LT.AND P6, PT, R238, UR50, !P6 ;  /* 0x00000032ee007c0c */ /* 0x000fe2000f7c1270 */
[----:B------:R-:W-:Y:S01]  /*58aa0*/  @P3 STG.E desc[UR8][R236.64], R247 ;  /* 0x000000f7ec003986 */ /* 0x000fe2000c101908 */
[----:B--2---:R-:W-:Y:S01]  /*58ab0*/  IMAD.WIDE R230, R229, 0x4, R2 ;  /* 0x00000004e5e67825 */ /* 0x004fe200078e0202 */
[----:B------:R-:W-:Y:S01]  /*58ac0*/  ISETP.GE.AND P3, PT, R0, UR4, PT ;  /* 0x0000000400007c0c */ /* 0x000fe2000bf66270 */
[----:B------:R-:W2:Y:S02]  /*58ad0*/  LDCU UR50, c[0x0][0x398] ;  /* 0x00007300ff3277ac */ /* 0x000ea40008000800 */
[C---:B------:R-:W-:Y:S01]  /*58ae0*/  IMAD.WIDE R48, R239.reuse, 0x4, R148 ;  /* 0x00000004ef307825 */ /* 0x040fe200078e0294 */
[----:B------:R3:W-:Y:S03]  /*58af0*/  @P4 STG.E desc[UR8][R230.64], R51 ;  /* 0x00000033e6004986 */ /* 0x0007e6000c101908 */
[----:B-1----:R-:W-:Y:S01]  /*58b00*/  IMAD.WIDE R218, R239, 0x4, R150 ;  /* 0x00000004efda7825 */ /* 0x002fe200078e0296 */
[----:B------:R-:W-:Y:S01]  /*58b10*/  ISETP.LT.AND P4, PT, R195, UR69, !P3 ;  /* 0x00000045c3007c0c */ /* 0x000fe2000df81270 */
[----:B------:R1:W-:Y:S02]  /*58b20*/  @P5 STG.E desc[UR8][R48.64], R44 ;  /* 0x0000002c30005986 */ /* 0x0003e4000c101908 */
[----:B------:R-:W-:Y:S01]  /*58b30*/  VIADD R0, R194, 0xa ;  /* 0x0000000ac2007836 */ /* 0x000fe20000000000 */
[----:B------:R-:W-:Y:S01]  /*58b40*/  ISETP.LT.AND P5, PT, R243, UR71, !P3 ;  /* 0x00000047f3007c0c */ /* 0x000fe2000dfa1270 */
[C---:B------:R-:W-:Y:S01]  /*58b50*/  IMAD.WIDE R228, R239.reuse, 0x4, R2 ;  /* 0x00000004efe47825 */ /* 0x040fe200078e0202 */
[----:B------:R-:W2:Y:S03]  /*58b60*/  LDCU UR4, c[0x0][0x398] ;  /* 0x00007300ff0477ac */ /* 0x000ea60008000800 */
[----:B---3--:R-:W-:Y:S01]  /*58b70*/  IMAD.WIDE R50, R239, 0x4, R216 ;  /* 0x00000004ef327825 */ /* 0x008fe200078e02d8 */
[----:B------:R3:W-:Y:S01]  /*58b80*/  @P0 STG.E desc[UR8][R218.64], R40 ;  /* 0x00000028da000986 */ /* 0x0007e2000c101908 */
[----:B------:R-:W-:Y:S01]  /*58b90*/  ISETP.LT.AND P0, PT, R235, UR25, !P3 ;  /* 0x00000019eb007c0c */ /* 0x000fe2000df01270 */
[----:B------:R-:W2:Y:S01]  /*58ba0*/  LDCU UR69, c[0x0][0x398] ;  /* 0x00007300ff4577ac */ /* 0x000ea20008000800 */
[----:B------:R-:W-:Y:S01]  /*58bb0*/  IADD3 R239, PT, PT, R239, UR24, RZ ;  /* 0x00000018efef7c10 */ /* 0x000fe2000fffe0ff */
[----:B------:R4:W-:Y:S01]  /*58bc0*/  @P2 STG.E desc[UR8][R50.64], R4 ;  /* 0x0000000432002986 */ /* 0x0009e2000c101908 */
[----:B------:R-:W-:Y:S01]  /*58bd0*/  ISETP.GE.AND P2, PT, R0, UR48, PT ;  /* 0x0000003000007c0c */ /* 0x000fe2000bf46270 */
[----:B------:R-:W2:Y:S01]  /*58be0*/  LDCU UR71, c[0x0][0x398] ;  /* 0x00007300ff4777ac */ /* 0x000ea20008000800 */
[----:B------:R-:W-:Y:S01]  /*58bf0*/  ISETP.LT.AND P3, PT, R238, UR70, !P3 ;  /* 0x00000046ee007c0c */ /* 0x000fe2000df61270 */
[----:B------:R2:W-:Y:S01]  /*58c00*/  @P6 STG.E desc[UR8][R228.64], R56 ;  /* 0x00000038e4006986 */ /* 0x0005e2000c101908 */
[----:B------:R-:W-:Y:S01]  /*58c10*/  ISETP.LT.AND P6, PT, R195, UR37, !P2 ;  /* 0x00000025c3007c0c */ /* 0x000fe2000d7c1270 */
[C---:B-1----:R-:W-:Y:S01]  /*58c20*/  IMAD.WIDE R48, R239.reuse, 0x4, R148 ;  /* 0x00000004ef307825 */ /* 0x042fe200078e0294 */
[C---:B------:R-:W-:Y:S01]  /*58c30*/  IADD3 R231, PT, PT, R239.reuse, UR24, RZ ;  /* 0x00000018efe77c10 */ /* 0x040fe2000fffe0ff */
[----:B------:R-:W1:Y:S02]  /*58c40*/  LDCU UR70, c[0x0][0x39c] ;  /* 0x00007380ff4677ac */ /* 0x000e640008000800 */
[C---:B---3--:R-:W-:Y:S01]  /*58c50*/  IMAD.WIDE R218, R239.reuse, 0x4, R150 ;  /* 0x00000004efda7825 */ /* 0x048fe200078e0296 */
[----:B------:R3:W-:Y:S01]  /*58c60*/  @P4 STG.E desc[UR8][R48.64], R52 ;  /* 0x0000003430004986 */ /* 0x0007e2000c101908 */
[----:B------:R-:W1:Y:S02]  /*58c70*/  LDCU UR25, c[0x0][0x3b8] ;  /* 0x00007700ff1977ac */ /* 0x000e640008000800 */
[----:B----4-:R-:W-:Y:S01]  /*58c80*/  IMAD.WIDE R50, R239, 0x4, R216 ;  /* 0x00000004ef327825 */ /* 0x010fe200078e02d8 */
[----:B------:R-:W-:-:S03]  /*58c90*/  ISETP.LT.AND P4, PT, R243, UR47, !P2 ;  /* 0x0000002ff3007c0c */ /* 0x000fc6000d781270 */
[----:B------:R-:W-:Y:S01]  /*58ca0*/  VIADD R0, R194, 0xb ;  /* 0x0000000bc2007836 */ /* 0x000fe20000000000 */
[----:B------:R4:W-:Y:S01]  /*58cb0*/  @P5 STG.E desc[UR8][R218.64], R60 ;  /* 0x0000003cda005986 */ /* 0x0009e2000c101908 */
[----:B------:R-:W-:Y:S01]  /*58cc0*/  ISETP.LT.AND P5, PT, R235, UR68, !P2 ;  /* 0x00000044eb007c0c */ /* 0x000fe2000d7a1270 */
[----:B--2---:R-:W-:Y:S01]  /*58cd0*/  IMAD.WIDE R228, R231, 0x4, R150 ;  /* 0x00000004e7e47825 */ /* 0x004fe200078e0296 */
[----:B------:R-:W2:Y:S01]  /*58ce0*/  LDCU UR48, c[0x0][0x398] ;  /* 0x00007300ff3077ac */ /* 0x000ea20008000800 */
[----:B------:R1:W-:Y:S02]  /*58cf0*/  @P0 STG.E desc[UR8][R50.64], R104 ;  /* 0x0000006832000986 */ /* 0x0003e4000c101908 */
[----:B---3--:R-:W-:Y:S01]  /*58d00*/  IMAD.WIDE R48, R239, 0x4, R2 ;  /* 0x00000004ef307825 */ /* 0x008fe200078e0202 */
[----:B------:R-:W-:Y:S01]  /*58d10*/  ISETP.GE.AND P0, PT, R0, UR67, PT ;  /* 0x0000004300007c0c */ /* 0x000fe2000bf06270 */
[----:B------:R-:W3:Y:S02]  /*58d20*/  LDCU UR37, c[0x0][0x398] ;  /* 0x00007300ff2577ac */ /* 0x000ee40008000800 */
[----:B----4-:R-:W-:Y:S01]  /*58d30*/  IMAD.WIDE R218, R231, 0x4, R148 ;  /* 0x00000004e7da7825 */ /* 0x010fe200078e0294 */
[----:B------:R-:W-:Y:S01]  /*58d40*/  ISETP.LT.AND P2, PT, R238, UR34, !P2 ;  /* 0x00000022ee007c0c */ /* 0x000fe2000d741270 */
[----:B------:R4:W-:Y:S01]  /*58d50*/  @P3 STG.E desc[UR8][R48.64], R108 ;  /* 0x0000006c30003986 */ /* 0x0009e2000c101908 */
[----:B------:R-:W-:Y:S01]  /*58d60*/  ISETP.LT.AND P3, PT, R195, UR26, !P0 ;  /* 0x0000001ac3007c0c */ /* 0x000fe2000c761270 */
[----:B------:R-:W-:Y:S01]  /*58d70*/  VIADD R237, R231, UR24 ;  /* 0x00000018e7ed7c36 */ /* 0x000fe20008000000 */
[----:B------:R-:W-:Y:S01]  /*58d80*/  IADD3 R0, PT, PT, R194, 0xc, RZ ;  /* 0x0000000cc2007810 */ /* 0x000fe20007ffe0ff */
[----:B------:R2:W-:Y:S01]  /*58d90*/  @P6 STG.E desc[UR8][R218.64], R45 ;  /* 0x0000002dda006986 */ /* 0x0005e2000c101908 */
[----:B------:R-:W-:Y:S01]  /*58da0*/  ISETP.LT.AND P6, PT, R243, UR36, !P0 ;  /* 0x00000024f3007c0c */ /* 0x000fe2000c7c1270 */
[C---:B-1----:R-:W-:Y:S01]  /*58db0*/  IMAD.WIDE R50, R231.reuse, 0x4, R2 ;  /* 0x00000004e7327825 */ /* 0x042fe200078e0202 */
[----:B------:R-:W1:Y:S01]  /*58dc0*/  LDCU UR47, c[0x0][0x398] ;  /* 0x00007300ff2f77ac */ /* 0x000e620008000800 */
[----:B------:R3:W-:Y:S01]  /*58dd0*/  @P4 STG.E desc[UR8][R228.64], R41 ;  /* 0x00000029e4004986 */ /* 0x0007e2000c101908 */
[----:B------:R-:W1:Y:S01]  /*58de0*/  LDCU UR68, c[0x0][0x398] ;  /* 0x00007300ff4477ac */ /* 0x000e620008000800 */
[----:B----4-:R-:W-:Y:S01]  /*58df0*/  IMAD.WIDE R48, R231, 0x4, R216 ;  /* 0x00000004e7307825 */ /* 0x010fe200078e02d8 */
[----:B------:R-:W-:-:S02]  /*58e00*/  ISETP.LT.AND P4, PT, R235, UR64, !P0 ;  /* 0x00000040eb007c0c */ /* 0x000fc4000c781270 */
[C---:B------:R-:W-:Y:S01]  /*58e10*/  IADD3 R239, PT, PT, R237.reuse, UR24, RZ ;  /* 0x00000018edef7c10 */ /* 0x040fe2000fffe0ff */
[C---:B--2---:R-:W-:Y:S01]  /*58e20*/  IMAD.WIDE R218, R237.reuse, 0x4, R150 ;  /* 0x00000004edda7825 */ /* 0x044fe200078e0296 */
[----:B------:R2:W-:Y:S01]  /*58e30*/  @P5 STG.E desc[UR8][R48.64], R5 ;  /* 0x0000000530005986 */ /* 0x0005e2000c101908 */
[----:B------:R-:W-:Y:S01]  /*58e40*/  ISETP.GE.AND P5, PT, R0, UR77, PT ;  /* 0x0000004d00007c0c */ /* 0x000fe2000bfa6270 */
[----:B------:R-:W4:Y:S01]  /*58e50*/  LDCU UR67, c[0x0][0x39c] ;  /* 0x00007380ff4377ac */ /* 0x000f220008000800 */
[----:B---3--:R-:W-:Y:S01]  /*58e60*/  IMAD.WIDE R40, R237, 0x4, R148 ;  /* 0x00000004ed287825 */ /* 0x008fe200078e0294 */
[----:B------:R-:W-:Y:S01]  /*58e70*/  ISETP.LT.AND P0, PT, R238, UR66, !P0 ;  /* 0x00000042ee007c0c */ /* 0x000fe2000c701270 */
[----:B------:R-:W-:Y:S01]  /*58e80*/  @P2 STG.E desc[UR8][R50.64], R57 ;  /* 0x0000003932002986 */ /* 0x000fe2000c101908 */
[----:B------:R-:W-:Y:S01]  /*58e90*/  ISETP.LT.AND P2, PT, R195, UR65, !P5 ;  /* 0x00000041c3007c0c */ /* 0x000fe2000ef41270 */
[----:B------:R-:W-:Y:S01]  /*58ea0*/  VIADD R0, R194, 0xd ;  /* 0x0000000dc2007836 */ /* 0x000fe20000000000 */
[----:B------:R-:W3:Y:S01]  /*58eb0*/  LDCU UR26, c[0x0][0x398] ;  /* 0x00007300ff1a77ac */ /* 0x000ee20008000800 */
[----:B------:R1:W-:Y:S01]  /*58ec0*/  @P3 STG.E desc[UR8][R40.64], R53 ;  /* 0x0000003528003986 */ /* 0x0003e2000c101908 */
[----:B------:R-:W-:Y:S01]  /*58ed0*/  ISETP.LT.AND P3, PT, R243, UR35, !P5 ;  /* 0x00000023f3007c0c */ /* 0x000fe2000ef61270 */
[----:B--2---:R-:W-:-:S02]  /*58ee0*/  IMAD.WIDE R4, R237, 0x4, R216 ;  /* 0x00000004ed047825 */ /* 0x004fc400078e02d8 */
[----:B------:R-:W-:Y:S01]  /*58ef0*/  @P6 STG.E desc[UR8][R218.64], R61 ;  /* 0x0000003dda006986 */ /* 0x000fe2000c101908 */
[----:B------:R-:W-:Y:S01]  /*58f00*/  ISETP.LT.AND P6, PT, R235, UR46, !P5 ;  /* 0x0000002eeb007c0c */ /* 0x000fe2000efc1270 */
[----:B------:R-:W2:Y:S01]  /*58f10*/  LDCU UR36, c[0x0][0x398] ;  /* 0x00007300ff2477ac */ /* 0x000ea20008000800 */
[----:B------:R-:W-:Y:S01]  /*58f20*/  ISETP.LT.AND P5, PT, R238, UR32, !P5 ;  /* 0x00000020ee007c0c */ /* 0x000fe2000efa1270 */
[----:B------:R-:W-:Y:S01]  /*58f30*/  IMAD.WIDE R48, R237, 0x4, R2 ;  /* 0x00000004ed307825 */ /* 0x000fe200078e0202 */
[----:B------:R3:W-:Y:S01]  /*58f40*/  @P4 STG.E desc[UR8][R4.64], R105 ;  /* 0x0000006904004986 */ /* 0x0007e2000c101908 */
[----:B------:R-:W-:Y:S01]  /*58f50*/  ISETP.GE.AND P4, PT, R0, UR63, PT ;  /* 0x0000003f00007c0c */ /* 0x000fe2000bf86270 */
[----:B------:R-:W2:Y:S01]  /*58f60*/  LDCU UR64, c[0x0][0x398] ;  /* 0x00007300ff4077ac */ /* 0x000ea20008000800 */
[C---:B-1----:R-:W-:Y:S01]  /*58f70*/  IMAD.WIDE R40, R239.reuse, 0x4, R148 ;  /* 0x00000004ef287825 */ /* 0x042fe200078e0294 */
[----:B------:R-:W-:Y:S01]  /*58f80*/  @P0 STG.E desc[UR8][R48.64], R109 ;  /* 0x0000006d30000986 */ /* 0x000fe2000c101908 */
[----:B------:R-:W1:Y:S02]  /*58f90*/  LDCU UR34, c[0x0][0x3b8] ;  /* 0x00007700ff2277ac */ /* 0x000e640008000800 */
[----:B------:R-:W-:Y:S01]  /*58fa0*/  IMAD.WIDE R50, R239, 0x4, R150 ;  /* 0x00000004ef327825 */ /* 0x000fe200078e0296 */
[----:B------:R-:W-:Y:S01]  /*58fb0*/  ISETP.LT.AND P0, PT, R195, UR45, !P4 ;  /* 0x0000002dc3007c0c */ /* 0x000fe2000e701270 */
[----:B------:R2:W-:Y:S01]  /*58fc0*/  @P2 STG.E desc[UR8][R40.64], R46 ;  /* 0x0000002e28002986 */ /* 0x0005e2000c101908 */
[----:B------:R-:W1:Y:S01]  /*58fd0*/  LDCU UR77, c[0x0][0x39c] ;  /* 0x00007380ff4d77ac */ /* 0x000e620008000800 */
[----:B------:R-:W-:-:S02]  /*58fe0*/  VIADD R0, R194, 0xe ;  /* 0x0000000ec2007836 */ /* 0x000fc40000000000 */
[----:B---3--:R-:W-:Y:S01]  /*58ff0*/  IMAD.WIDE R4, R239, 0x4, R216 ;  /* 0x00000004ef047825 */ /* 0x008fe200078e02d8 */
[----:B------:R-:W-:Y:S01]  /*59000*/  ISETP.LT.AND P2, PT, R243, UR62, !P4 ;  /* 0x0000003ef3007c0c */ /* 0x000fe2000e741270 */
[----:B------:R3:W-:Y:S01]  /*59010*/  @P3 STG.E desc[UR8][R50.64], R42 ;  /* 0x0000002a32003986 */ /* 0x0007e2000c101908 */
[----:B------:R-:W-:Y:S01]  /*59020*/  ISETP.LT.AND P3, PT, R235, UR16, !P4 ;  /* 0x00000010eb007c0c */ /* 0x000fe2000e761270 */
[C---:B------:R-:W-:Y:S01]  /*59030*/  VIADD R45, R239.reuse, UR24 ;  /* 0x00000018ef2d7c36 */ /* 0x040fe20008000000 */
[----:B------:R-:W1:Y:S01]  /*59040*/  LDCU UR66, c[0x0][0x398] ;  /* 0x00007300ff4277ac */ /* 0x000e620008000800 */
[----:B------:R1:W-:Y:S01]  /*59050*/  @P6 STG.E desc[UR8][R4.64], R6 ;  /* 0x0000000604006986 */ /* 0x0003e2000c101908 */
[----:B--2---:R-:W-:Y:S01]  /*59060*/  IMAD.WIDE R40, R239, 0x4, R2 ;  /* 0x00000004ef287825 */ /* 0x004fe200078e0202 */
[----:B------:R-:W-:Y:S01]  /*59070*/  ISETP.GE.AND P6, PT, R0, UR61, PT ;  /* 0x0000003d00007c0c */ /* 0x000fe2000bfc6270 */
[----:B------:R-:W2:Y:S01]  /*59080*/  LDCU UR65, c[0x0][0x398] ;  /* 0x00007300ff4177ac */ /* 0x000ea20008000800 */
[----:B------:R-:W-:-:S02]  /*59090*/  ISETP.LT.AND P4, PT, R238, UR28, !P4 ;  /* 0x0000001cee007c0c */ /* 0x000fc4000e781270 */
[----:B------:R2:W-:Y:S01]  /*590a0*/  @P5 STG.E desc[UR8][R40.64], R58 ;  /* 0x0000003a28005986 */ /* 0x0005e2000c101908 */
[----:B------:R-:W-:Y:S01]  /*590b0*/  ISETP.LT.AND P5, PT, R195, UR44, !P6 ;  /* 0x0000002cc3007c0c */ /* 0x000fe2000f7a1270 */
[C---:B------:R-:W-:Y:S01]  /*590c0*/  IMAD.WIDE R48, R45.reuse, 0x4, R148 ;  /* 0x000000042d307825 */ /* 0x040fe200078e0294 */
[C---:B------:R-:W-:Y:S01]  /*590d0*/  IADD3 R53, PT, PT, R45.reuse, UR59, RZ ;  /* 0x0000003b2d357c10 */ /* 0x040fe2000fffe0ff */
[----:B------:R-:W4:Y:S02]  /*590e0*/  LDCU UR24, c[0x0][0x3b8] ;  /* 0x00007700ff1877ac */ /* 0x000f240008000800 */
[C---:B---3--:R-:W-:Y:S01]  /*590f0*/  IMAD.WIDE R50, R45.reuse, 0x4, R150 ;  /* 0x000000042d327825 */ /* 0x048fe200078e0296 */
[----:B------:R3:W-:Y:S01]  /*59100*/  @P0 STG.E desc[UR8][R48.64], R54 ;  /* 0x0000003630000986 */ /* 0x0007e2000c101908 */
[----:B------:R-:W3:Y:S02]  /*59110*/  LDCU UR35, c[0x0][0x398] ;  /* 0x00007300ff2377ac */ /* 0x000ee40008000800 */
[----:B-1----:R-:W-:Y:S01]  /*59120*/  IMAD.WIDE R4, R45, 0x4, R216 ;  /* 0x000000042d047825 */ /* 0x002fe200078e02d8 */
[----:B------:R-:W-:Y:S01]  /*59130*/  ISETP.LT.AND P0, PT, R243, UR60, !P6 ;  /* 0x0000003cf3007c0c */ /* 0x000fe2000f701270 */
[----:B------:R-:W1:Y:S02]  /*59140*/  LDCU UR46, c[0x0][0x398] ;  /* 0x00007300ff2e77ac */ /* 0x000e640008000800 */
[----:B------:R-:W-:Y:S01]  /*59150*/  VIADD R0, R194, 0xf ;  /* 0x0000000fc2007836 */ /* 0x000fe20000000000 */
[----:B------:R-:W-:Y:S01]  /*59160*/  @P2 STG.E desc[UR8][R50.64], R62 ;  /* 0x0000003e32002986 */ /* 0x000fe2000c101908 */
[----:B--2---:R-:W-:Y:S01]  /*59170*/  IMAD.WIDE R40, R45, 0x4, R2 ;  /* 0x000000042d287825 */ /* 0x004fe200078e0202 */
[----:B------:R-:W-:Y:S01]  /*59180*/  ISETP.LT.AND P2, PT, R235, UR43, !P6 ;  /* 0x0000002beb007c0c */ /* 0x000fe2000f741270 */
[----:B------:R-:W2:Y:S01]  /*59190*/  LDCU UR45, c[0x0][0x39c] ;  /* 0x00007380ff2d77ac */ /* 0x000ea20008000800 */
[----:B------:R1:W-:Y:S01]  /*591a0*/  @P3 STG.E desc[UR8][R4.64], R106 ;  /* 0x0000006a04003986 */ /* 0x0003e2000c101908 */
[----:B------:R-:W-:Y:S01]  /*591b0*/  IMAD.WIDE R44, R53, 0x4, R148 ;  /* 0x00000004352c7825 */ /* 0x000fe200078e0294 */
[----:B------:R-:W-:Y:S01]  /*591c0*/  ISETP.GE.AND P3, PT, R0, UR58, PT ;  /* 0x0000003a00007c0c */ /* 0x000fe2000bf66270 */
[----:B------:R-:W2:Y:S01]  /*591d0*/  LDCU UR32, c[0x0][0x398] ;  /* 0x00007300ff2077ac */ /* 0x000ea20008000800 */
[----:B------:R-:W-:Y:S01]  /*591e0*/  ISETP.LT.AND P6, PT, R238, UR27, !P6 ;  /* 0x0000001bee007c0c */ /* 0x000fe2000f7c1270 */
[----:B------:R4:W-:Y:S01]  /*591f0*/  @P4 STG.E desc[UR8][R40.64], R110 ;  /* 0x0000006e28004986 */ /* 0x0009e2000c101908 */
[----:B------:R-:W-:Y:S01]  /*59200*/  ISETP.LT.AND P4, PT, R195, UR33, !P3 ;  /* 0x00000021c3007c0c */ /* 0x000fe2000df81270 */
[C---:B---3--:R-:W-:Y:S01]  /*59210*/  IMAD.WIDE R48, R53.reuse, 0x4, R150 ;  /* 0x0000000435307825 */ /* 0x048fe200078e0296 */
[----:B------:R-:W-:Y:S01]  /*59220*/  IADD3 R57, PT, PT, R53, UR18, RZ ;  /* 0x0000001235397c10 */ /* 0x000fe2000fffe0ff */
[----:B------:R3:W-:Y:S01]  /*59230*/  @P5 STG.E desc[UR8][R44.64], R47 ;  /* 0x0000002f2c005986 */ /* 0x0007e2000c101908 */
[----:B------:R-:W-:Y:S01]  /*59240*/  ISETP.LT.AND P5, PT, R243, UR57, !P3 ;  /* 0x00000039f3007c0c */ /* 0x000fe2000dfa1270 */
[----:B------:R-:W-:Y:S01]  /*59250*/  VIADD R0, R194, 0x10 ;  /* 0x00000010c2007836 */ /* 0x000fe20000000000 */
[----:B------:R-:W2:Y:S01]  /*59260*/  LDCU UR62, c[0x0][0x398] ;  /* 0x00007300ff3e77ac */ /* 0x000ea20008000800 */
[----:B-1----:R-:W-:Y:S01]  /*59270*/  IMAD.WIDE R4, R53, 0x4, R216 ;  /* 0x0000000435047825 */ /* 0x002fe200078e02d8 */
[----:B------:R1:W-:Y:S01]  /*59280*/  @P0 STG.E desc[UR8][R48.64], R43 ;  /* 0x0000002b30000986 */ /* 0x0003e2000c101908 */
[----:B------:R-:W-:Y:S01]  /*59290*/  ISETP.LT.AND P0, PT, R235, UR40, !P3 ;  /* 0x00000028eb007c0c */ /* 0x000fe2000df01270 */
[----:B------:R-:W2:Y:S01]  /*592a0*/  LDCU UR16, c[0x0][0x398] ;  /* 0x00007300ff1077ac */ /* 0x000ea20008000800 */
[----:B----4-:R-:W-:Y:S01]  /*592b0*/  IMAD.WIDE R40, R53, 0x4, R2 ;  /* 0x0000000435287825 */ /* 0x010fe200078e0202 */
[----:B------:R4:W-:Y:S01]  /*592c0*/  @P2 STG.E desc[UR8][R4.64], R7 ;  /* 0x0000000704002986 */ /* 0x0009e2000c101908 */
[----:B------:R-:W-:Y:S01]  /*592d0*/  ISETP.GE.AND P2, PT, R0, UR56, PT ;  /* 0x0000003800007c0c */ /* 0x000fe2000bf46270 */
[----:B------:R-:W2:Y:S01]  /*592e0*/  LDCU UR63, c[0x0][0x3b8] ;  /* 0x00007700ff3f77ac */ /* 0x000ea20008000800 */
[----:B---3--:R-:W-:Y:S01]  /*592f0*/  IMAD.WIDE R44, R57, 0x4, R150 ;  /* 0x00000004392c7825 */ /* 0x008fe200078e0296 */
[----:B------:R-:W-:-:S02]  /*59300*/  ISETP.LT.AND P3, PT, R238, UR42, !P3 ;  /* 0x0000002aee007c0c */ /* 0x000fc4000df61270 */
[C---:B------:R-:W-:Y:S01]  /*59310*/  IADD3 R51, PT, PT, R57.reuse, UR54, RZ ;  /* 0x0000003639337c10 */ /* 0x040fe2000fffe0ff */
[----:B------:R-:W3:Y:S01]  /*59320*/  LDCU UR28, c[0x0][0x398] ;  /* 0x00007300ff1c77ac */ /* 0x000ee20008000800 */
[----:B-1----:R-:W-:Y:S01]  /*59330*/  IMAD.WIDE R42, R57, 0x4, R148 ;  /* 0x00000004392a7825 */ /* 0x002fe200078e0294 */
[----:B------:R1:W-:Y:S01]  /*59340*/  @P6 STG.E desc[UR8][R40.64], R59 ;  /* 0x0000003b28006986 */ /* 0x0003e2000c101908 */
[----:B------:R-:W-:Y:S01]  /*59350*/  ISETP.LT.AND P6, PT, R195, UR30, !P2 ;  /* 0x0000001ec3007c0c */ /* 0x000fe2000d7c1270 */
[----:B------:R-:W2:Y:S02]  /*59360*/  LDCU UR44, c[0x0][0x39c] ;  /* 0x00007380ff2c77ac */ /* 0x000ea40008000800 */
[----:B------:R1:W-:Y:S01]  /*59370*/  @P4 STG.E desc[UR8][R42.64], R55 ;  /* 0x000000372a004986 */ /* 0x0003e2000c101908 */
[----:B------:R-:W-:Y:S01]  /*59380*/  ISETP.LT.AND P4, PT, R243, UR55, !P2 ;  /* 0x00000037f3007c0c */ /* 0x000fe2000d781270 */
[----:B----4-:R-:W-:Y:S01]  /*59390*/  IMAD.WIDE R4, R57, 0x4, R216 ;  /* 0x0000000439047825 */ /* 0x010fe200078e02d8 */
[----:B------:R-:W4:Y:S01]  /*593a0*/  LDCU UR59, c[0x0][0x398] ;  /* 0x00007300ff3b77ac */ /* 0x000f220008000800 */
[----:B------:R-:W-:Y:S01]  /*593b0*/  @P5 STG.E desc[UR8][R44.64], R63 ;  /* 0x0000003f2c005986 */ /* 0x000fe2000c101908 */
[----:B------:R-:W-:Y:S01]  /*593c0*/  ISETP.LT.AND P5, PT, R235, UR76, !P2 ;  /* 0x0000004ceb007c0c */ /* 0x000fe2000d7a1270 */
[----:B------:R-:W-:Y:S01]  /*593d0*/  VIADD R0, R194, 0x11 ;  /* 0x00000011c2007836 */ /* 0x000fe20000000000 */
[----:B------:R-:W-:Y:S01]  /*593e0*/  ISETP.LT.AND P2, PT, R238, UR22, !P2 ;  /* 0x00000016ee007c0c */ /* 0x000fe2000d741270 */
[----:B------:R-:W-:Y:S01]  /*593f0*/  IMAD.WIDE R6, R57, 0x4, R2 ;  /* 0x0000000439067825 */ /* 0x000fe200078e0202 */
[----:B------:R2:W-:Y:S01]  /*59400*/  @P0 STG.E desc[UR8][R4.64], R107 ;  /* 0x0000006b04000986 */ /* 0x0005e2000c101908 */
[C---:B------:R-:W-:Y:S01]  /*59410*/  IADD3 R47, PT, PT, R51.reuse, UR41, RZ ;  /* 0x00000029332f7c10 */ /* 0x040fe2000fffe0ff */
[----:B------:R-:W3:Y:S01]  /*59420*/  LDCU UR60, c[0x0][0x398] ;  /* 0x00007300ff3c77ac */ /* 0x000ee20008000800 */
[C---:B-1----:R-:W-:Y:S01]  /*59430*/  IMAD.WIDE R40, R51.reuse, 0x4, R148 ;  /* 0x0000000433287825 */ /* 0x042fe200078e0294 */
[----:B------:R-:W-:Y:S01]  /*59440*/  ISETP.GE.AND P0, PT, R0, UR29, PT ;  /* 0x0000001d00007c0c */ /* 0x000fe2000bf06270 */
[----:B------:R-:W1:Y:S02]  /*59450*/  LDCU UR43, c[0x0][0x398] ;  /* 0x00007300ff2b77ac */ /* 0x000e640008000800 */
[----:B------:R-:W-:Y:S01]  /*59460*/  IMAD.WIDE R42, R51, 0x4, R150 ;  /* 0x00000004332a7825 */ /* 0x000fe200078e0296 */
[----:B------:R3:W-:Y:S01]  /*59470*/  @P3 STG.E desc[UR8][R6.64], R111 ;  /* 0x0000006f06003986 */ /* 0x0007e2000c101908 */
[----:B------:R-:W-:Y:S01]  /*59480*/  ISETP.LT.AND P3, PT, R195, UR20, !P0 ;  /* 0x00000014c3007c0c */ /* 0x000fe2000c761270 */
[----:B------:R-:W1:Y:S01]  /*59490*/  LDCU UR27, c[0x0][0x398] ;  /* 0x00007300ff1b77ac */ /* 0x000e620008000800 */
[----:B------:R-:W-:-:S02]  /*594a0*/  VIADD R0, R194, 0x12 ;  /* 0x00000012c2007836 */ /* 0x000fc40000000000 */
[----:B--2---:R-:W-:Y:S01]  /*594b0*/  IMAD.WIDE R4, R51, 0x4, R216 ;  /* 0x0000000433047825 */ /* 0x004fe200078e02d8 */
[----:B------:R2:W-:Y:S01]  /*594c0*/  @P6 STG.E desc[UR8][R40.64], R76 ;  /* 0x0000004c28006986 */ /* 0x0005e2000c101908 */
[----:B------:R-:W-:Y:S01]  /*594d0*/  ISETP.LT.AND P6, PT, R243, UR52, !P0 ;  /* 0x00000034f3007c0c */ /* 0x000fe2000c7c1270 */
[----:B------:R-:W1:Y:S02]  /*594e0*/  LDCU UR61, c[0x0][0x3b8] ;  /* 0x00007700ff3d77ac */ /* 0x000e640008000800 */
[----:B------:R4:W-:Y:S01]  /*594f0*/  @P4 STG.E desc[UR8][R42.64], R68 ;  /* 0x000000442a004986 */ /* 0x0009e2000c101908 */
[----:B------:R-:W-:Y:S01]  /*59500*/  ISETP.LT.AND P4, PT, R235, UR74, !P0 ;  /* 0x0000004aeb007c0c */ /* 0x000fe2000c781270 */
[----:B---3--:R-:W-:Y:S01]  /*59510*/  IMAD.WIDE R6, R51, 0x4, R2 ;  /* 0x0000000433067825 */ /* 0x008fe200078e0202 */
[----:B------:R-:W-:Y:S01]  /*59520*/  IADD3 R45, PT, PT, R47, UR39, RZ ;  /* 0x000000272f2d7c10 */ /* 0x000fe2000fffe0ff */
[----:B------:R3:W-:Y:S01]  /*59530*/  @P5 STG.E desc[UR8][R4.64], R64 ;  /* 0x0000004004005986 */ /* 0x0007e2000c101908 */
[----:B------:R-:W-:Y:S01]  /*59540*/  ISETP.GE.AND P5, PT, R0, UR75, PT ;  /* 0x0000004b00007c0c */ /* 0x000fe2000bfa6270 */
[----:B------:R-:W1:Y:S01]  /*59550*/  LDCU UR18, c[0x0][0x398] ;  /* 0x00007300ff1277ac */ /* 0x000e620008000800 */
[----:B------:R-:W-:Y:S01]  /*59560*/  ISETP.LT.AND P0, PT, R238, UR53, !P0 ;  /* 0x00000035ee007c0c */ /* 0x000fe2000c701270 */
[----:B------:R1:W-:Y:S01]  /*59570*/  @P2 STG.E desc[UR8][R6.64], R112 ;  /* 0x0000007006002986 */ /* 0x0003e2000c101908 */
[----:B------:R-:W-:Y:S01]  /*59580*/  ISETP.LT.AND P2, PT, R195, UR49, !P5 ;  /* 0x00000031c3007c0c */ /* 0x000fe2000ef41270 */
[C---:B--2---:R-:W-:Y:S01]  /*59590*/  IMAD.WIDE R40, R47.reuse, 0x4, R148 ;  /* 0x000000042f287825 */ /* 0x044fe200078e0294 */
[----:B------:R-:W2:Y:S03]  /*595a0*/  LDCU UR33, c[0x0][0x39c] ;  /* 0x00007380ff2177ac */ /* 0x000ea60008000800 */
[C---:B----4-:R-:W-:Y:S01]  /*595b0*/  IMAD.WIDE R42, R47.reuse, 0x4, R150 ;  /* 0x000000042f2a7825 */ /* 0x050fe200078e0296 */
[----:B------:R4:W-:Y:S01]  /*595c0*/  @P3 STG.E desc[UR8][R40.64], R12 ;  /* 0x0000000c28003986 */ /* 0x0009e2000c101908 */
[----:B------:R-:W2:Y:S02]  /*595d0*/  LDCU UR57, c[0x0][0x398] ;  /* 0x00007300ff3977ac */ /* 0x000ea40008000800 */
[----:B---3--:R-:W-:Y:S01]  /*595e0*/  IMAD.WIDE R4, R47, 0x4, R216 ;  /* 0x000000042f047825 */ /* 0x008fe200078e02d8 */
[----:B------:R-:W-:Y:S01]  /*595f0*/  ISETP.LT.AND P3, PT, R243, UR31, !P5 ;  /* 0x0000001ff3007c0c */ /* 0x000fe2000ef61270 */
[----:B------:R-:W3:Y:S02]  /*59600*/  LDCU UR40, c[0x0][0x398] ;  /* 0x00007300ff2877ac */ /* 0x000ee40008000800 */
[----:B------:R-:W-:Y:S01]  /*59610*/  VIADD R0, R194, 0x13 ;  /* 0x00000013c2007836 */ /* 0x000fe20000000000 */
[----:B------:R2:W-:Y:S01]  /*59620*/  @P6 STG.E desc[UR8][R42.64], R32 ;  /* 0x000000202a006986 */ /* 0x0005e2000c101908 */
[----:B-1----:R-:W-:Y:S01]  /*59630*/  IMAD.WIDE R6, R47, 0x4, R2 ;  /* 0x000000042f067825 */ /* 0x002fe200078e0202 */
[----:B------:R-:W-:Y:S01]  /*59640*/  ISETP.LT.AND P6, PT, R235, UR38, !P5 ;  /* 0x00000026eb007c0c */ /* 0x000fe2000efc1270 */
[----:B------:R-:W1:Y:S01]  /*59650*/  LDCU UR42, c[0x0][0x398] ;  /* 0x00007300ff2a77ac */ /* 0x000e620008000800 */
[----:B------:R3:W-:Y:S01]  /*59660*/  @P4 STG.E desc[UR8][R4.64], R132 ;  /* 0x0000008404004986 */ /* 0x0007e2000c101908 */
[----:B----4-:R-:W-:Y:S01]  /*59670*/  IMAD.WIDE R40, R45, 0x4, R148 ;  /* 0x000000042d287825 */ /* 0x010fe200078e0294 */
[----:B------:R-:W-:Y:S01]  /*59680*/  ISETP.GE.AND P4, PT, R0, UR72, PT ;  /* 0x0000004800007c0c */ /* 0x000fe2000bf86270 */
[----:B------:R-:W4:Y:S01]  /*59690*/  LDCU UR58, c[0x0][0x3b8] ;  /* 0x00007700ff3a77ac */ /* 0x000f220008000800 */
[----:B------:R-:W-:Y:S01]  /*596a0*/  ISETP.LT.AND P5, PT, R238, UR73, !P5 ;  /* 0x00000049ee007c0c */ /* 0x000fe2000efa1270 */
[----:B------:R1:W-:Y:S01]  /*596b0*/  @P0 STG.E desc[UR8][R6.64], R136 ;  /* 0x0000008806000986 */ /* 0x0003e2000c101908 */
[----:B------:R-:W-:Y:S01]  /*596c0*/  ISETP.LT.AND P0, PT, R195, UR50, !P4 ;  /* 0x00000032c3007c0c */ /* 0x000fe2000e701270 */
[----:B------:R-:W4:Y:S02]  /*596d0*/  LDCU UR30, c[0x0][0x39c] ;  /* 0x00007380ff1e77ac */ /* 0x000f240008000800 */
[----:B------:R1:W-:Y:S01]  /*596e0*/  @P2 STG.E desc[UR8][R40.64], R77 ;  /* 0x0000004d28002986 */ /* 0x0003e2000c101908 */
[----:B------:R-:W-:Y:S01]  /*596f0*/  ISETP.LT.AND P2, PT, R243, UR4, !P4 ;  /* 0x00000004f3007c0c */ /* 0x000fe2000e741270 */
[C---:B--2---:R-:W-:Y:S01]  /*59700*/  IMAD.WIDE R42, R45.reuse, 0x4, R150 ;  /* 0x000000042d2a7825 */ /* 0x044fe200078e0296 */
[C---:B------:R-:W-:Y:S01]  /*59710*/  IADD3 R49, PT, PT, R45.reuse, UR51, RZ ;  /* 0x000000332d317c10 */ /* 0x040fe2000fffe0ff */
[----:B------:R-:W2:Y:S02]  /*59720*/  LDCU UR54, c[0x0][0x398] ;  /* 0x00007300ff3677ac */ /* 0x000ea40008000800 */
[----:B---3--:R-:W-:Y:S01]  /*59730*/  IMAD.WIDE R4, R45, 0x4, R216 ;  /* 0x000000042d047825 */ /* 0x008fe200078e02d8 */
[----:B------:R3:W-:Y:S01]  /*59740*/  @P3 STG.E desc[UR8][R42.64], R69 ;  /* 0x000000452a003986 */ /* 0x0007e2000c101908 */
[----:B------:R-:W2:Y:S02]  /*59750*/  LDCU UR55, c[0x0][0x398] ;  /* 0x00007300ff3777ac */ /* 0x000ea40008000800 */
[----:B------:R-:W-:Y:S01]  /*59760*/  VIADD R0, R194, 0x14 ;  /* 0x00000014c2007836 */ /* 0x000fe20000000000 */
[----:B------:R-:W-:Y:S01]  /*59770*/  ISETP.LT.AND P3, PT, R235, UR69, !P4 ;  /* 0x00000045eb007c0c */ /* 0x000fe2000e761270 */
[----:B-1----:R-:W-:Y:S01]  /*59780*/  IMAD.WIDE R6, R45, 0x4, R2 ;  /* 0x000000042d067825 */ /* 0x002fe200078e0202 */
[----:B------:R1:W-:Y:S01]  /*59790*/  @P6 STG.E desc[UR8][R4.64], R65 ;  /* 0x0000004104006986 */ /* 0x0003e2000c101908 */
[----:B------:R-:W2:Y:S01]  /*597a0*/  LDCU UR56, c[0x0][0x3b8] ;  /* 0x00007700ff3877ac */ /* 0x000ea20008000800 */
[----:B------:R-:W-:Y:S01]  /*597b0*/  ISETP.GE.AND P6, PT, R0, UR70, PT ;  /* 0x0000004600007c0c */ /* 0x000fe2000bfc6270 */
[C---:B------:R-:W-:Y:S01]  /*597c0*/  IMAD.WIDE R40, R49.reuse, 0x4, R148 ;  /* 0x0000000431287825 */ /* 0x040fe200078e0294 */
[----:B------:R-:W-:Y:S01]  /*597d0*/  ISETP.LT.AND P4, PT, R238, UR71, !P4 ;  /* 0x00000047ee007c0c */ /* 0x000fe2000e781270 */
[----:B------:R-:W2:Y:S02]  /*597e0*/  LDCU UR76, c[0x0][0x398] ;  /* 0x00007300ff4c77ac */ /* 0x000ea40008000800 */
[----:B---3--:R-:W-:Y:S01]  /*597f0*/  IMAD.WIDE R42, R49, 0x4, R150 ;  /* 0x00000004312a7825 */ /* 0x008fe200078e0296 */
[----:B------:R3:W-:Y:S01]  /*59800*/  @P5 STG.E desc[UR8][R6.64], R113 ;  /* 0x0000007106005986 */ /* 0x0007e2000c101908 */
[----:B------:R-:W-:Y:S01]  /*59810*/  ISETP.LT.AND P5, PT, R195, UR48, !P6 ;  /* 0x00000030c3007c0c */ /* 0x000fe2000f7a1270 */
[----:B------:R-:W2:Y:S02]  /*59820*/  LDCU UR22, c[0x0][0x398] ;  /* 0x00007300ff1677ac */ /* 0x000ea40008000800 */
[----:B------:R4:W-:Y:S01]  /*59830*/  @P0 STG.E desc[UR8][R40.64], R13 ;  /* 0x0000000d28000986 */ /* 0x0009e2000c101908 */
[----:B------:R-:W-:Y:S01]  /*59840*/  ISETP.LT.AND P0, PT, R243, UR37, !P6 ;  /* 0x00000025f3007c0c */ /* 0x000fe2000f701270 */
[C---:B-1----:R-:W-:Y:S01]  /*59850*/  IMAD.WIDE R4, R49.reuse, 0x4, R216 ;  /* 0x0000000431047825 */ /* 0x042fe200078e02d8 */
[----:B------:R-:W-:Y:S01]  /*59860*/  IADD3 R47, PT, PT, R49, UR25, RZ ;  /* 0x00000019312f7c10 */ /* 0x000fe2000fffe0ff */
[----:B------:R1:W-:Y:S01]  /*59870*/  @P2 STG.E desc[UR8][R42.64], R33 ;  /* 0x000000212a002986 */ /* 0x0003e2000c101908 */
[----:B------:R-:W-:Y:S01]  /*59880*/  ISETP.LT.AND P2, PT, R235, UR47, !P6 ;  /* 0x0000002feb007c0c */ /* 0x000fe2000f741270 */
[----:B------:R-:W-:Y:S01]  /*59890*/  VIADD R0, R194, 0x15 ;  /* 0x00000015c2007836 */ /* 0x000fe20000000000 */
[----:B------:R-:W-:Y:S01]  /*598a0*/  ISETP.LT.AND P6, PT, R238, UR68, !P6 ;  /* 0x00000044ee007c0c */ /* 0x000fe2000f7c1270 */
[----:B---3--:R-:W-:Y:S01]  /*598b0*/  IMAD.WIDE R6, R49, 0x4, R2 ;  /* 0x0000000431067825 */ /* 0x008fe200078e0202 */
[----:B------:R3:W-:Y:S01]  /*598c0*/  @P3 STG.E desc[UR8][R4.64], R133 ;  /* 0x0000008504003986 */ /* 0x0007e2000c101908 */
[----:B------:R-:W2:Y:S01]  /*598d0*/  LDCU UR20, c[0x0][0x39c] ;  /* 0x00007380ff1477ac */ /* 0x000ea20008000800 */
[----:B------:R-:W-:Y:S01]  /*598e0*/  ISETP.GE.AND P3, PT, R0, UR67, PT ;  /* 0x0000004300007c0c */ /* 0x000fe2000bf66270 */
[C---:B----4-:R-:W-:Y:S01]  /*598f0*/  IMAD.WIDE R12, R47.reuse, 0x4, R148 ;  /* 0x000000042f0c7825 */ /* 0x050fe200078e0294 */
[----:B------:R4:W-:Y:S01]  /*59900*/  @P4 STG.E desc[UR8][R6.64], R137 ;  /* 0x0000008906004986 */ /* 0x0009e2000c101908 */
[C---:B------:R-:W-:Y:S01]  /*59910*/  IADD3 R45, PT, PT, R47.reuse, UR34, RZ ;  /* 0x000000222f2d7c10 */ /* 0x040fe2000fffe0ff */
[----:B------:R-:W2:Y:S01]  /*59920*/  LDCU UR41, c[0x0][0x398] ;  /* 0x00007300ff2977ac */ /* 0x000ea20008000800 */
[----:B-1----:R-:W-:Y:S01]  /*59930*/  IMAD.WIDE R32, R47, 0x4, R150 ;  /* 0x000000042f207825 */ /* 0x002fe200078e0296 */
[----:B------:R-:W-:Y:S01]  /*59940*/  ISETP.LT.AND P4, PT, R195, UR26, !P3 ;  /* 0x0000001ac3007c0c */ /* 0x000fe2000df81270 */
[----:B------:R1:W-:Y:S01]  /*59950*/  @P5 STG.E desc[UR8][R12.64], R78 ;  /* 0x0000004e0c005986 */ /* 0x0003e2000c101908 */
[----:B------:R-:W2:Y:S01]  /*59960*/  LDCU UR52, c[0x0][0x398] ;  /* 0x00007300ff3477ac */ /* 0x000ea20008000800 */
[----:B------:R-:W-:-:S02]  /*59970*/  VIADD R0, R194, 0x16 ;  /* 0x00000016c2007836 */ /* 0x000fc40000000000 */
[----:B---3--:R-:W-:Y:S01]  /*59980*/  IMAD.WIDE R4, R47, 0x4, R216 ;  /* 0x000000042f047825 */ /* 0x008fe200078e02d8 */
[----:B------:R-:W-:Y:S01]  /*59990*/  ISETP.LT.AND P5, PT, R243, UR36, !P3 ;  /* 0x00000024f3007c0c */ /* 0x000fe2000dfa1270 */
[----:B------:R3:W-:Y:S01]  /*599a0*/  @P0 STG.E desc[UR8][R32.64], R70 ;  /* 0x0000004620000986 */ /* 0x0007e2000c101908 */
[----:B------:R-:W-:Y:S01]  /*599b0*/  ISETP.LT.AND P0, PT, R235, UR64, !P3 ;  /* 0x00000040eb007c0c */ /* 0x000fe2000df01270 */
[----:B----4-:R-:W-:Y:S01]  /*599c0*/  IMAD.WIDE R6, R47, 0x4, R2 ;  /* 0x000000042f067825 */ /* 0x010fe200078e0202 */
[C---:B------:R-:W-:Y:S01]  /*599d0*/  IADD3 R41, PT, PT, R45.reuse, UR24, RZ ;  /* 0x000000182d297c10 */ /* 0x040fe2000fffe0ff */
[----:B------:R4:W-:Y:S01]  /*599e0*/  @P2 STG.E desc[UR8][R4.64], R66 ;  /* 0x0000004204002986 */ /* 0x0009e2000c101908 */
[----:B------:R-:W-:Y:S01]  /*599f0*/  ISETP.GE.AND P2, PT, R0, UR77, PT ;  /* 0x0000004d00007c0c */ /* 0x000fe2000bf46270 */
[----:B-1----:R-:W-:Y:S01]  /*59a00*/  IMAD.WIDE R12, R45, 0x4, R148 ;  /* 0x000000042d0c7825 */ /* 0x002fe200078e0294 */
[----:B------:R-:W-:Y:S01]  /*59a10*/  ISETP.LT.AND P3, PT, R238, UR66, !P3 ;  /* 0x00000042ee007c0c */ /* 0x000fe2000df61270 */
[----:B------:R1:W-:Y:S01]  /*59a20*/  @P6 STG.E desc[UR8][R6.64], R114 ;  /* 0x0000007206006986 */ /* 0x0003e2000c101908 */
[----:B------:R-:W-:Y:S01]  /*59a30*/  ISETP.LT.AND P6, PT, R195, UR65, !P2 ;  /* 0x00000041c3007c0c */ /* 0x000fe2000d7c1270 */
[----:B------:R-:W-:Y:S01]  /*59a40*/  VIADD R0, R194, 0x17 ;  /* 0x00000017c2007836 */ /* 0x000fe20000000000 */
[----:B------:R-:W2:Y:S01]  /*59a50*/  LDCU UR74, c[0x0][0x398] ;  /* 0x00007300ff4a77ac */ /* 0x000ea20008000800 */
[C---:B---3--:R-:W-:Y:S01]  /*59a60*/  IMAD.WIDE R32, R45.reuse, 0x4, R150 ;  /* 0x000000042d207825 */ /* 0x048fe200078e0296 */
[----:B------:R3:W-:Y:S01]  /*59a70*/  @P4 STG.E desc[UR8][R12.64], R14 ;  /* 0x0000000e0c004986 */ /* 0x0007e2000c101908 */
[----:B------:R-:W2:Y:S02]  /*59a80*/  LDCU UR29, c[0x0][0x3b8] ;  /* 0x00007700ff1d77ac */ /* 0x000ea40008000800 */
[----:B----4-:R-:W-:Y:S01]  /*59a90*/  IMAD.WIDE R4, R45, 0x4, R216 ;  /* 0x000000042d047825 */ /* 0x010fe200078e02d8 */
[----:B------:R-:W-:Y:S01]  /*59aa0*/  ISETP.LT.AND P4, PT, R243, UR35, !P2 ;  /* 0x00000023f3007c0c */ /* 0x000fe2000d781270 */
[----:B------:R4:W-:Y:S01]  /*59ab0*/  @P5 STG.E desc[UR8][R32.64], R34 ;  /* 0x0000002220005986 */ /* 0x0009e2000c101908 */
[----:B------:R-:W-:Y:S01]  /*59ac0*/  ISETP.LT.AND P5, PT, R235, UR46, !P2 ;  /* 0x0000002eeb007c0c */ /* 0x000fe2000d7a1270 */
[----:B-1----:R-:W-:Y:S01]  /*59ad0*/  IMAD.WIDE R6, R45, 0x4, R2 ;  /* 0x000000042d067825 */ /* 0x002fe200078e0202 */
[C---:B------:R-:W-:Y:S01]  /*59ae0*/  IADD3 R43, PT, PT, R41.reuse, UR63, RZ ;  /* 0x0000003f292b7c10 */ /* 0x040fe2000fffe0ff */
[----:B------:R1:W-:Y:S01]  /*59af0*/  @P0 STG.E desc[UR8][R4.64], R134 ;  /* 0x0000008604000986 */ /* 0x0003e2000c101908 */
[----:B------:R-:W-:Y:S01]  /*59b00*/  ISETP.GE.AND P0, PT, R0, UR45, PT ;  /* 0x0000002d00007c0c */ /* 0x000fe2000bf06270 */
[----:B------:R-:W2:Y:S01]  /*59b10*/  LDCU UR53, c[0x0][0x398] ;  /* 0x00007300ff3577ac */ /* 0x000ea20008000800 */
[----:B---3--:R-:W-:Y:S01]  /*59b20*/  IMAD.WIDE R12, R41, 0x4, R148 ;  /* 0x00000004290c7825 */ /* 0x008fe200078e0294 */
[----:B------:R-:W-:Y:S01]  /*59b30*/  ISETP.LT.AND P2, PT, R238, UR32, !P2 ;  /* 0x00000020ee007c0c */ /* 0x000fe2000d741270 */
[----:B------:R3:W-:Y:S01]  /*59b40*/  @P3 STG.E desc[UR8][R6.64], R138 ;  /* 0x0000008a06003986 */ /* 0x0007e2000c101908 */
[----:B------:R-:W-:Y:S01]  /*59b50*/  ISETP.LT.AND P3, PT, R195, UR62, !P0 ;  /* 0x0000003ec3007c0c */ /* 0x000fe2000c761270 */
[----:B------:R-:W2:Y:S02]  /*59b60*/  LDCU UR49, c[0x0][0x39c] ;  /* 0x00007380ff3177ac */ /* 0x000ea40008000800 */
[----:B------:R2:W-:Y:S01]  /*59b70*/  @P6 STG.E desc[UR8][R12.64], R79 ;  /* 0x0000004f0c006986 */ /* 0x0005e2000c101908 */
[----:B------:R-:W-:Y:S01]  /*59b80*/  ISETP.LT.AND P6, PT, R243, UR16, !P0 ;  /* 0x00000010f3007c0c */ /* 0x000fe2000c7c1270 */
[----:B----4-:R-:W-:Y:S01]  /*59b90*/  IMAD.WIDE R32, R41, 0x4, R150 ;  /* 0x0000000429207825 */ /* 0x010fe200078e0296 */
[----:B------:R-:W-:Y:S01]  /*59ba0*/  IADD3 R45, PT, PT, R43, UR61, RZ ;  /* 0x0000003d2b2d7c10 */ /* 0x000fe2000fffe0ff */
[----:B------:R-:W4:Y:S02]  /*59bb0*/  LDCU UR39, c[0x0][0x398] ;  /* 0x00007300ff2777ac */ /* 0x000f240008000800 */
[----:B-1----:R-:W-:Y:S01]  /*59bc0*/  IMAD.WIDE R4, R41, 0x4, R216 ;  /* 0x0000000429047825 */ /* 0x002fe200078e02d8 */
[----:B------:R1:W-:Y:S01]  /*59bd0*/  @P4 STG.E desc[UR8][R32.64], R71 ;  /* 0x0000004720004986 */ /* 0x0003e2000c101908 */
[----:B------:R-:W4:Y:S02]  /*59be0*/  LDCU UR31, c[0x0][0x398] ;  /* 0x00007300ff1f77ac */ /* 0x000f240008000800 */
[----:B------:R-:W-:Y:S01]  /*59bf0*/  VIADD R0, R194, 0x18 ;  /* 0x00000018c2007836 */ /* 0x000fe20000000000 */
[----:B------:R-:W-:Y:S01]  /*59c00*/  ISETP.LT.AND P4, PT, R235, UR28, !P0 ;  /* 0x0000001ceb007c0c */ /* 0x000fe2000c781270 */
[----:B---3--:R-:W-:Y:S01]  /*59c10*/  IMAD.WIDE R6, R41, 0x4, R2 ;  /* 0x0000000429067825 */ /* 0x008fe200078e0202 */
[----:B------:R3:W-:Y:S01]  /*59c20*/  @P5 STG.E desc[UR8][R4.64], R67 ;  /* 0x0000004304005986 */ /* 0x0007e2000c101908 */
[----:B------:R-:W4:Y:S01]  /*59c30*/  LDCU UR38, c[0x0][0x398] ;  /* 0x00007300ff2677ac */ /* 0x000f220008000800 */
[----:B------:R-:W-:Y:S01]  /*59c40*/  ISETP.GE.AND P5, PT, R0, UR44, PT ;  /* 0x0000002c00007c0c */ /* 0x000fe2000bfa6270 */
[C---:B--2---:R-:W-:Y:S01]  /*59c50*/  IMAD.WIDE R12, R43.reuse, 0x4, R148 ;  /* 0x000000042b0c7825 */ /* 0x044fe200078e0294 */
[----:B------:R-:W-:Y:S01]  /*59c60*/  ISETP.LT.AND P0, PT, R238, UR59, !P0 ;  /* 0x0000003bee007c0c */ /* 0x000fe2000c701270 */
[----:B------:R-:W2:Y:S02]  /*59c70*/  LDCU UR73, c[0x0][0x398] ;  /* 0x00007300ff4977ac */ /* 0x000ea40008000800 */
[----:B-1----:R-:W-:Y:S01]  /*59c80*/  IMAD.WIDE R32, R43, 0x4, R150 ;  /* 0x000000042b207825 */ /* 0x002fe200078e0296 */
[----:B------:R1:W-:Y:S01]  /*59c90*/  @P2 STG.E desc[UR8][R6.64], R115 ;  /* 0x0000007306002986 */ /* 0x0003e2000c101908 */
[----:B------:R-:W-:Y:S01]  /*59ca0*/  ISETP.LT.AND P2, PT, R195, UR60, !P5 ;  /* 0x0000003cc3007c0c */ /* 0x000fe2000ef41270 */
[----:B------:R-:W2:Y:S02]  /*59cb0*/  LDCU UR75, c[0x0][0x3b8] ;  /* 0x00007700ff4b77ac */ /* 0x000ea40008000800 */
[----:B------:R4:W-:Y:S01]  /*59cc0*/  @P3 STG.E desc[UR8][R12.64], R15 ;  /* 0x0000000f0c003986 */ /* 0x0009e2000c101908 */
[----:B------:R-:W-:Y:S01]  /*59cd0*/  ISETP.LT.AND P3, PT, R243, UR43, !P5 ;  /* 0x0000002bf3007c0c */ /* 0x000fe2000ef61270 */
[----:B---3--:R-:W-:Y:S01]  /*59ce0*/  IMAD.WIDE R4, R43, 0x4, R216 ;  /* 0x000000042b047825 */ /* 0x008fe200078e02d8 */
[----:B------:R-:W-:Y:S01]  /*59cf0*/  IADD3 R41, PT, PT, R45, UR58, RZ ;  /* 0x0000003a2d297c10 */ /* 0x000fe2000fffe0ff */
[----:B------:R3:W-:Y:S01]  /*59d00*/  @P6 STG.E desc[UR8][R32.64], R35 ;  /* 0x0000002320006986 */ /* 0x0007e2000c101908 */
[----:B------:R-:W-:Y:S01]  /*59d10*/  ISETP.LT.AND P6, PT, R235, UR27, !P5 ;  /* 0x0000001beb007c0c */ /* 0x000fe2000efc1270 */
[----:B------:R-:W-:Y:S01]  /*59d20*/  VIADD R0, R194, 0x19 ;  /* 0x00000019c2007836 */ /* 0x000fe20000000000 */
[----:B------:R-:W-:Y:S01]  /*59d30*/  ISETP.LT.AND P5, PT, R238, UR18, !P5 ;  /* 0x00000012ee007c0c */ /* 0x000fe2000efa1270 */
[----:B-1----:R-:W-:Y:S01]  /*59d40*/  IMAD.WIDE R6, R43, 0x4, R2 ;  /* 0x000000042b067825 */ /* 0x002fe200078e0202 */
[----:B------:R1:W-:Y:S01]  /*59d50*/  @P4 STG.E desc[UR8][R4.64], R135 ;  /* 0x0000008704004986 */ /* 0x0003e2000c101908 */
[----:B------:R-:W2:Y:S01]  /*59d60*/  LDCU UR51, c[0x0][0x398] ;  /* 0x00007300ff3377ac */ /* 0x000ea20008000800 */
[----:B------:R-:W-:Y:S01]  /*59d70*/  ISETP.GE.AND P4, PT, R0, UR33, PT ;  /* 0x0000002100007c0c */ /* 0x000fe2000bf86270 */
[C---:B----4-:R-:W-:Y:S01]  /*59d80*/  IMAD.WIDE R12, R45.reuse, 0x4, R148 ;  /* 0x000000042d0c7825 */ /* 0x050fe200078e0294 */
[----:B------:R4:W-:Y:S01]  /*59d90*/  @P0 STG.E desc[UR8][R6.64], R139 ;  /* 0x0000008b06000986 */ /* 0x0009e2000c101908 */
[----:B------:R-:W2:Y:S02]  /*59da0*/  LDCU UR50, c[0x0][0x39c] ;  /* 0x00007380ff3277ac */ /* 0x000ea40008000800 */
[----:B------:R-:W-:Y:S01]  /*59db0*/  IMAD.WIDE R14, R45, 0x4, R150 ;  /* 0x000000042d0e7825 */ /* 0x000fe200078e0296 */
[----:B------:R-:W-:Y:S01]  /*59dc0*/  ISETP.LT.AND P0, PT, R195, UR57, !P4 ;  /* 0x00000039c3007c0c */ /* 0x000fe2000e701270 */
[----:B------:R2:W-:Y:S01]  /*59dd0*/  @P2 STG.E desc[UR8][R12.64], R128 ;  /* 0x000000800c002986 */ /* 0x0005e2000c101908 */
[----:B---3--:R-:W-:Y:S01]  /*59de0*/  IADD3 R33, PT, PT, R41, UR56, RZ ;  /* 0x0000003829217c10 */ /* 0x008fe2000fffe0ff */
[----:B------:R-:W-:Y:S01]  /*59df0*/  VIADD R0, R194, 0x1a ;  /* 0x0000001ac2007836 */ /* 0x000fe20000000000 */
[----:B------:R-:W3:Y:S01]  /*59e00*/  LDCU UR4, c[0x0][0x398] ;  /* 0x00007300ff0477ac */ /* 0x000ee20008000800 */
[----:B-1----:R-:W-:Y:S01]  /*59e10*/  IMAD.WIDE R4, R45, 0x4, R216 ;  /* 0x000000042d047825 */ /* 0x002fe200078e02d8 */
[----:B------:R-:W-:Y:S01]  /*59e20*/  ISETP.LT.AND P2, PT, R243, UR40, !P4 ;  /* 0x00000028f3007c0c */ /* 0x000fe2000e741270 */
[----:B------:R1:W-:Y:S01]  /*59e30*/  @P3 STG.E desc[UR8][R14.64], R124 ;  /* 0x0000007c0e003986 */ /* 0x0003e2000c101908 */
[----:B------:R-:W-:Y:S01]  /*59e40*/  ISETP.LT.AND P3, PT, R235, UR42, !P4 ;  /* 0x0000002aeb007c0c */ /* 0x000fe2000e761270 */
[----:B----4-:R-:W-:Y:S01]  /*59e50*/  IMAD.WIDE R6, R45, 0x4, R2 ;  /* 0x000000042d067825 */ /* 0x010fe200078e0202 */
[----:B------:R-:W4:Y:S01]  /*59e60*/  LDCU UR69, c[0x0][0x398] ;  /* 0x00007300ff4577ac */ /* 0x000f220008000800 */
[----:B------:R3:W-:Y:S01]  /*59e70*/  @P6 STG.E desc[UR8][R4.64], R80 ;  /* 0x0000005004006986 */ /* 0x0007e2000c101908 */
[----:B------:R-:W-:-:S02]  /*59e80*/  ISETP.GE.AND P6, PT, R0, UR30, PT ;  /* 0x0000001e00007c0c */ /* 0x000fc4000bfc6270 */
[----:B------:R-:W-:Y:S01]  /*59e90*/  ISETP.LT.AND P4, PT, R238, UR54, !P4 ;  /* 0x00000036ee007c0c */ /* 0x000fe2000e781270 */
[----:B------:R4:W-:Y:S01]  /*59ea0*/  @P5 STG.E desc[UR8][R6.64], R116 ;  /* 0x0000007406005986 */ /* 0x0009e2000c101908 */
[----:B------:R-:W-:Y:S01]  /*59eb0*/  ISETP.LT.AND P5, PT, R195, UR55, !P6 ;  /* 0x00000037c3007c0c */ /* 0x000fe2000f7a1270 */
[----:B--2---:R-:W-:Y:S01]  /*59ec0*/  IMAD.WIDE R12, R41, 0x4, R148 ;  /* 0x00000004290c7825 */ /* 0x004fe200078e0294 */
[----:B------:R-:W-:Y:S01]  /*59ed0*/  IADD3 R35, PT, PT, R33, UR29, RZ ;  /* 0x0000001d21237c10 */ /* 0x000fe2000fffe0ff */
[----:B------:R-:W2:Y:S02]  /*59ee0*/  LDCU UR71, c[0x0][0x398] ;  /* 0x00007300ff4777ac */ /* 0x000ea40008000800 */
[C---:B-1----:R-:W-:Y:S01]  /*59ef0*/  IMAD.WIDE R14, R41.reuse, 0x4, R150 ;  /* 0x00000004290e7825 */ /* 0x042fe200078e0296 */
[----:B------:R1:W-:Y:S01]  /*59f00*/  @P0 STG.E desc[UR8][R12.64], R16 ;  /* 0x000000100c000986 */ /* 0x0003e2000c101908 */
[----:B------:R-:W2:Y:S02]  /*59f10*/  LDCU UR72, c[0x0][0x3b8] ;  /* 0x00007700ff4877ac */ /* 0x000ea40008000800 */
[----:B---3--:R-:W-:Y:S01]  /*59f20*/  IMAD.WIDE R4, R41, 0x4, R216 ;  /* 0x0000000429047825 */ /* 0x008fe200078e02d8 */
[----:B------:R-:W-:Y:S01]  /*59f30*/  ISETP.LT.AND P0, PT, R243, UR76, !P6 ;  /* 0x0000004cf3007c0c */ /* 0x000fe2000f701270 */
[----:B------:R-:W3:Y:S02]  /*59f40*/  LDCU UR48, c[0x0][0x39c] ;  /* 0x00007380ff3077ac */ /* 0x000ee40008000800 */
[----:B------:R-:W-:Y:S01]  /*59f50*/  VIADD R0, R194, 0x1b ;  /* 0x0000001bc2007836 */ /* 0x000fe20000000000 */
[----:B------:R2:W-:Y:S01]  /*59f60*/  @P2 STG.E desc[UR8][R14.64], R92 ;  /* 0x0000005c0e002986 */ /* 0x0005e2000c101908 */
[----:B----4-:R-:W-:Y:S01]  /*59f70*/  IMAD.WIDE R6, R41, 0x4, R2 ;  /* 0x0000000429067825 */ /* 0x010fe200078e0202 */
[----:B------:R-:W-:Y:S01]  /*59f80*/  ISETP.LT.AND P2, PT, R235, UR22, !P6 ;  /* 0x00000016eb007c0c */ /* 0x000fe2000f741270 */
[----:B------:R-:W4:Y:S01]  /*59f90*/  LDCU UR25, c[0x0][0x398] ;  /* 0x00007300ff1977ac */ /* 0x000f220008000800 */
[----:B------:R3:W-:Y:S01]  /*59fa0*/  @P3 STG.E desc[UR8][R4.64], R172 ;  /* 0x000000ac04003986 */ /* 0x0007e2000c101908 */
[----:B-1----:R-:W-:Y:S01]  /*59fb0*/  IMAD.WIDE R12, R33, 0x4, R148 ;  /* 0x00000004210c7825 */ /* 0x002fe200078e0294 */
[----:B------:R-:W-:Y:S01]  /*59fc0*/  ISETP.GE.AND P3, PT, R0, UR20, PT ;  /* 0x0000001400007c0c */ /* 0x000fe2000bf66270 */
[----:B------:R-:W1:Y:S01]  /*59fd0*/  LDCU UR37, c[0x0][0x398] ;  /* 0x00007300ff2577ac */ /* 0x000e620008000800 */
[----:B------:R-:W-:Y:S01]  /*59fe0*/  ISETP.LT.AND P6, PT, R238, UR41, !P6 ;  /* 0x00000029ee007c0c */ /* 0x000fe2000f7c1270 */
[----:B------:R1:W-:Y:S01]  /*59ff0*/  @P4 STG.E desc[UR8][R6.64], R176 ;  /* 0x000000b006004986 */ /* 0x0003e2000c101908 */
[----:B------:R-:W-:Y:S01]  /*5a000*/  ISETP.LT.AND P4, PT, R195, UR52, !P3 ;  /* 0x00000034c3007c0c */ /* 0x000fe2000df81270 */
[----:B------:R-:W4:Y:S02]  /*5a010*/  LDCU UR70, c[0x0][0x3b8] ;  /* 0x00007700ff4677ac */ /* 0x000f240008000800 */
[----:B------:R1:W-:Y:S01]  /*5a020*/  @P5 STG.E desc[UR8][R12.64], R129 ;  /* 0x000000810c005986 */ /* 0x0003e2000c101908 */
[----:B------:R-:W-:Y:S01]  /*5a030*/  ISETP.LT.AND P5, PT, R243, UR74, !P3 ;  /* 0x0000004af3007c0c */ /* 0x000fe2000dfa1270 */
[----:B--2---:R-:W-:Y:S01]  /*5a040*/  IMAD.WIDE R14, R33, 0x4, R150 ;  /* 0x00000004210e7825 */ /* 0x004fe200078e0296 */
[----:B------:R-:W-:Y:S01]  /*5a050*/  IADD3 R41, PT, PT, R35, UR75, RZ ;  /* 0x0000004b23297c10 */ /* 0x000fe2000fffe0ff */
        /* <DEDUP_REMOVED lines=19> */
[----:B-1----:R-:W-:Y:S01]  /*5a190*/  IMAD.WIDE R4, R35, 0x4, R216 ;  /* 0x0000000423047825 */ /* 0x002fe200078e02d8 */
[----:B------:R-:W1:Y:S01]  /*5a1a0*/  LDCU UR64, c[0x0][0x398] ;  /* 0x00007300ff4077ac */ /* 0x000e620008000800 */
[----:B------:R2:W-:Y:S01]  /*5a1b0*/  @P5 STG.E desc[UR8][R14.64], R93 ;  /* 0x0000005d0e005986 */ /* 0x0005e2000c101908 */
[----:B------:R-:W-:Y:S01]  /*5a1c0*/  ISETP.LT.AND P5, PT, R235, UR73, !P2 ;  /* 0x00000049eb007c0c */ /* 0x000fe2000d7a1270 */
[----:B------:R-:W-:Y:S01]  /*5a1d0*/  VIADD R0, R194, 0x1d ;  /* 0x0000001dc2007836 */ /* 0x000fe20000000000 */
[----:B------:R-:W-:Y:S01]  /*5a1e0*/  ISETP.LT.AND P2, PT, R238, UR51, !P2 ;  /* 0x00000033ee007c0c */ /* 0x000fe2000d741270 */
[----:B---3--:R-:W-:Y:S01]  /*5a1f0*/  IMAD.WIDE R6, R35, 0x4, R2 ;  /* 0x0000000423067825 */ /* 0x008fe200078e0202 */
[----:B------:R3:W-:Y:S01]  /*5a200*/  @P0 STG.E desc[UR8][R4.64], R173 ;  /* 0x000000ad04000986 */ /* 0x0007e2000c101908 */
[C---:B------:R-:W-:Y:S01]  /*5a210*/  IADD3 R33, PT, PT, R41.reuse, UR72, RZ ;  /* 0x0000004829217c10 */ /* 0x040fe2000fffe0ff */
[----:B------:R-:W1:Y:S01]  /*5a220*/  LDCU UR67, c[0x0][0x3b8] ;  /* 0x00007700ff4377ac */ /* 0x000e620008000800 */
[C---:B----4-:R-:W-:Y:S01]  /*5a230*/  IMAD.WIDE R12, R41.reuse, 0x4, R148 ;  /* 0x00000004290c7825 */ /* 0x050fe200078e0294 */
[----:B------:R-:W-:Y:S01]  /*5a240*/  ISETP.GE.AND P0, PT, R0, UR50, PT ;  /* 0x0000003200007c0c */ /* 0x000fe2000bf06270 */
[----:B------:R-:W4:Y:S02]  /*5a250*/  LDCU UR66, c[0x0][0x398] ;  /* 0x00007300ff4277ac */ /* 0x000f240008000800 */
[----:B--2---:R-:W-:Y:S01]  /*5a260*/  IMAD.WIDE R14, R41, 0x4, R150 ;  /* 0x00000004290e7825 */ /* 0x004fe200078e0296 */
[----:B------:R2:W-:Y:S01]  /*5a270*/  @P3 STG.E desc[UR8][R6.64], R177 ;  /* 0x000000b106003986 */ /* 0x0005e2000c101908 */
[----:B------:R-:W-:Y:S01]  /*5a280*/  ISETP.LT.AND P3, PT, R195, UR4, !P0 ;  /* 0x00000004c3007c0c */ /* 0x000fe2000c761270 */
[----:B------:R-:W1:Y:S01]  /*5a290*/  LDCU UR65, c[0x0][0x39c] ;  /* 0x00007380ff4177ac */ /* 0x000e620008000800 */
[----:B------:R-:W-:-:S02]  /*5a2a0*/  VIADD R0, R194, 0x1e ;  /* 0x0000001ec2007836 */ /* 0x000fc40000000000 */
[----:B---3--:R-:W-:Y:S01]  /*5a2b0*/  IMAD.WIDE R4, R41, 0x4, R216 ;  /* 0x0000000429047825 */ /* 0x008fe200078e02d8 */
[----:B------:R3:W-:Y:S01]  /*5a2c0*/  @P6 STG.E desc[UR8][R12.64], R130 ;  /* 0x000000820c006986 */ /* 0x0007e2000c101908 */
[----:B------:R-:W-:Y:S01]  /*5a2d0*/  ISETP.LT.AND P6, PT, R243, UR69, !P0 ;  /* 0x00000045f3007c0c */ /* 0x000fe2000c7c1270 */
[----:B------:R-:W1:Y:S02]  /*5a2e0*/  LDCU UR24, c[0x0][0x398] ;  /* 0x00007300ff1877ac */ /* 0x000e640008000800 */
[----:B------:R4:W-:Y:S01]  /*5a2f0*/  @P4 STG.E desc[UR8][R14.64], R126 ;  /* 0x0000007e0e004986 */ /* 0x0009e2000c101908 */
[----:B------:R-:W-:Y:S01]  /*5a300*/  ISETP.LT.AND P4, PT, R235, UR71, !P0 ;  /* 0x00000047eb007c0c */ /* 0x000fe2000c781270 */
[----:B--2---:R-:W-:Y:S01]  /*5a310*/  IMAD.WIDE R6, R41, 0x4, R2 ;  /* 0x0000000429067825 */ /* 0x004fe200078e0202 */
[----:B------:R-:W-:Y:S01]  /*5a320*/  IADD3 R17, PT, PT, R33, UR70, RZ ;  /* 0x0000004621117c10 */ /* 0x000fe2000fffe0ff */
[----:B------:R2:W-:Y:S01]  /*5a330*/  @P5 STG.E desc[UR8][R4.64], R82 ;  /* 0x0000005204005986 */ /* 0x0005e2000c101908 */
[----:B------:R-:W-:Y:S01]  /*5a340*/  ISETP.GE.AND P5, PT, R0, UR48, PT ;  /* 0x0000003000007c0c */ /* 0x000fe2000bfa6270 */
[----:B------:R-:W1:Y:S01]  /*5a350*/  LDCU UR35, c[0x0][0x398] ;  /* 0x00007300ff2377ac */ /* 0x000e620008000800 */
[----:B------:R-:W-:Y:S01]  /*5a360*/  ISETP.LT.AND P0, PT, R238, UR25, !P0 ;  /* 0x00000019ee007c0c */ /* 0x000fe2000c701270 */
[----:B------:R1:W-:Y:S01]  /*5a370*/  @P2 STG.E desc[UR8][R6.64], R118 ;  /* 0x0000007606002986 */ /* 0x0003e2000c101908 */
[----:B------:R-:W-:Y:S01]  /*5a380*/  ISETP.LT.AND P2, PT, R195, UR37, !P5 ;  /* 0x00000025c3007c0c */ /* 0x000fe2000ef41270 */
[C---:B---3--:R-:W-:Y:S01]  /*5a390*/  IMAD.WIDE R12, R33.reuse, 0x4, R148 ;  /* 0x00000004210c7825 */ /* 0x048fe200078e0294 */
[----:B------:R-:W3:Y:S03]  /*5a3a0*/  LDCU UR46, c[0x0][0x398] ;  /* 0x00007300ff2e77ac */ /* 0x000ee60008000800 */
[C---:B----4-:R-:W-:Y:S01]  /*5a3b0*/  IMAD.WIDE R14, R33.reuse, 0x4, R150 ;  /* 0x00000004210e7825 */ /* 0x050fe200078e0296 */
[----:B------:R4:W-:Y:S01]  /*5a3c0*/  @P3 STG.E desc[UR8][R12.64], R18 ;  /* 0x000000120c003986 */ /* 0x0009e2000c101908 */
[----:B------:R-:W3:Y:S02]  /*5a3d0*/  LDCU UR32, c[0x0][0x398] ;  /* 0x00007300ff2077ac */ /* 0x000ee40008000800 */
[----:B--2---:R-:W-:Y:S01]  /*5a3e0*/  IMAD.WIDE R4, R33, 0x4, R216 ;  /* 0x0000000421047825 */ /* 0x004fe200078e02d8 */
[----:B------:R-:W-:Y:S01]  /*5a3f0*/  ISETP.LT.AND P3, PT, R243, UR47, !P5 ;  /* 0x0000002ff3007c0c */ /* 0x000fe2000ef61270 */
[----:B------:R-:W2:Y:S02]  /*5a400*/  LDCU UR77, c[0x0][0x3b8] ;  /* 0x00007700ff4d77ac */ /* 0x000ea40008000800 */
        /* <DEDUP_REMOVED lines=36> */
[----:B------:R-:W2:Y:S02]  /*5a650*/  LDCU UR43, c[0x0][0x398] ;  /* 0x00007300ff2b77ac */ /* 0x000ea40008000800 */
[----:B------:R2:W-:Y:S01]  /*5a660*/  @P2 STG.E desc[UR8][R14.64], R95 ;  /* 0x0000005f0e002986 */ /* 0x0005e2000c101908 */
[----:B------:R-:W-:Y:S01]  /*5a670*/  ISETP.LT.AND P2, PT, R235, UR32, !P6 ;  /* 0x00000020eb007c0c */ /* 0x000fe2000f741270 */
[C---:B-1----:R-:W-:Y:S01]  /*5a680*/  IMAD.WIDE R4, R35.reuse, 0x4, R216 ;  /* 0x0000000423047825 */ /* 0x042fe200078e02d8 */
[C---:B------:R-:W-:Y:S01]  /*5a690*/  IADD3 R33, PT, PT, R35.reuse, UR77, RZ ;  /* 0x0000004d23217c10 */ /* 0x040fe2000fffe0ff */
[----:B------:R-:W1:Y:S02]  /*5a6a0*/  LDCU UR44, c[0x0][0x3b8] ;  /* 0x00007700ff2c77ac */ /* 0x000e640008000800 */
[----:B------:R-:W-:Y:S01]  /*5a6b0*/  VIADD R0, R194, 0x21 ;  /* 0x00000021c2007836 */ /* 0x000fe20000000000 */
[----:B------:R-:W-:Y:S01]  /*5a6c0*/  ISETP.LT.AND P6, PT, R238, UR63, !P6 ;  /* 0x0000003fee007c0c */ /* 0x000fe2000f7c1270 */
[----:B---3--:R-:W-:Y:S01]  /*5a6d0*/  IMAD.WIDE R6, R35, 0x4, R2 ;  /* 0x0000000423067825 */ /* 0x008fe200078e0202 */
[----:B------:R3:W-:Y:S01]  /*5a6e0*/  @P3 STG.E desc[UR8][R4.64], R175 ;  /* 0x000000af04003986 */ /* 0x0007e2000c101908 */
[----:B------:R-:W1:Y:S01]  /*5a6f0*/  LDCU UR27, c[0x0][0x398] ;  /* 0x00007300ff1b77ac */ /* 0x000e620008000800 */
[----:B----4-:R-:W-:Y:S01]  /*5a700*/  ISETP.GE.AND P3, PT, R0, UR62, PT ;  /* 0x0000003e00007c0c */ /* 0x010fe2000bf66270 */
[C---:B--2---:R-:W-:Y:S01]  /*5a710*/  IMAD.WIDE R12, R33.reuse, 0x4, R148 ;  /* 0x00000004210c7825 */ /* 0x044fe200078e0294 */
[----:B------:R2:W-:Y:S01]  /*5a720*/  @P4 STG.E desc[UR8][R6.64], R179 ;  /* 0x000000b306004986 */ /* 0x0005e2000c101908 */
[----:B------:R-:W4:Y:S02]  /*5a730*/  LDCU UR18, c[0x0][0x398] ;  /* 0x00007300ff1277ac */ /* 0x000f240008000800 */
[----:B------:R-:W-:Y:S01]  /*5a740*/  IMAD.WIDE R14, R33, 0x4, R150 ;  /* 0x00000004210e7825 */ /* 0x000fe200078e0296 */
[----:B------:R-:W1:Y:S03]  /*5a750*/  LDCU UR57, c[0x0][0x39c] ;  /* 0x00007380ff3977ac */ /* 0x000e660008000800 */
[----:B------:R-:W-:-:S02]  /*5a760*/  VIADD R0, R194, 0x22 ;  /* 0x00000022c2007836 */ /* 0x000fc40000000000 */
[----:B---3--:R-:W-:Y:S01]  /*5a770*/  IMAD.WIDE R4, R33, 0x4, R216 ;  /* 0x0000000421047825 */ /* 0x008fe200078e02d8 */
[----:B------:R-:W-:Y:S01]  /*5a780*/  ISETP.LT.AND P4, PT, R195, UR16, !P3 ;  /* 0x00000010c3007c0c */ /* 0x000fe2000df81270 */
[----:B------:R3:W-:Y:S01]  /*5a790*/  @P5 STG.E desc[UR8][R12.64], R168 ;  /* 0x000000a80c005986 */ /* 0x0007e2000c101908 */
[----:B------:R-:W4:Y:S01]  /*5a7a0*/  LDCU UR58, c[0x0][0x398] ;  /* 0x00007300ff3a77ac */ /* 0x000f220008000800 */
[----:B------:R-:W-:Y:S01]  /*5a7b0*/  ISETP.LT.AND P5, PT, R243, UR28, !P3 ;  /* 0x0000001cf3007c0c */ /* 0x000fe2000dfa1270 */
[----:B--2---:R-:W-:Y:S01]  /*5a7c0*/  IMAD.WIDE R6, R33, 0x4, R2 ;  /* 0x0000000421067825 */ /* 0x004fe200078e0202 */
[----:B------:R2:W-:Y:S01]  /*5a7d0*/  @P0 STG.E desc[UR8][R14.64], R152 ;  /* 0x000000980e000986 */ /* 0x0005e2000c101908 */
[----:B------:R-:W4:Y:S01]  /*5a7e0*/  LDCU UR40, c[0x0][0x398] ;  /* 0x00007300ff2877ac */ /* 0x000f220008000800 */
[----:B------:R-:W-:Y:S02]  /*5a7f0*/  ISETP.LT.AND P0, PT, R235, UR59, !P3 ;  /* 0x0000003beb007c0c */ /* 0x000fe4000df01270 */
[----:B------:R2:W-:Y:S01]  /*5a800*/  @P2 STG.E desc[UR8][R4.64], R140 ;  /* 0x0000008c04002986 */ /* 0x0005e2000c101908 */
[----:B------:R-:W4:Y:S01]  /*5a810*/  LDCU UR42, c[0x0][0x398] ;  /* 0x00007300ff2a77ac */ /* 0x000f220008000800 */
[----:B------:R-:W-:-:S02]  /*5a820*/  IADD3 R17, PT, PT, R33, UR45, RZ ;  /* 0x0000002d21117c10 */ /* 0x000fc4000fffe0ff */
[----:B------:R-:W-:Y:S01]  /*5a830*/  ISETP.GE.AND P2, PT, R0, UR60, PT ;  /* 0x0000003c00007c0c */ /* 0x000fe2000bf46270 */
[----:B------:R-:W4:Y:S01]  /*5a840*/  LDCU UR33, c[0x0][0x3b8] ;  /* 0x00007700ff2177ac */ /* 0x000f220008000800 */
[----:B------:R-:W-:Y:S01]  /*5a850*/  ISETP.LT.AND P3, PT, R238, UR61, !P3 ;  /* 0x0000003dee007c0c */ /* 0x000fe2000df61270 */
[----:B------:R4:W-:Y:S01]  /*5a860*/  @P6 STG.E desc[UR8][R6.64], R120 ;  /* 0x0000007806006986 */ /* 0x0009e2000c101908 */
[----:B------:R-:W-:Y:S01]  /*5a870*/  ISETP.LT.AND P6, PT, R195, UR43, !P2 ;  /* 0x0000002bc3007c0c */ /* 0x000fe2000d7c1270 */
[C---:B---3--:R-:W-:Y:S01]  /*5a880*/  IMAD.WIDE R12, R17.reuse, 0x4, R148 ;  /* 0x00000004110c7825 */ /* 0x048fe200078e0294 */
[C---:B-1----:R-:W-:Y:S01]  /*5a890*/  IADD3 R19, PT, PT, R17.reuse, UR44, RZ ;  /* 0x0000002c11137c10 */ /* 0x042fe2000fffe0ff */
[----:B------:R-:W1:Y:S02]  /*5a8a0*/  LDCU UR54, c[0x0][0x398] ;  /* 0x00007300ff3677ac */ /* 0x000e640008000800 */
[C---:B--2---:R-:W-:Y:S01]  /*5a8b0*/  IMAD.WIDE R14, R17.reuse, 0x4, R150 ;  /* 0x00000004110e7825 */ /* 0x044fe200078e0296 */
[----:B------:R2:W-:Y:S01]  /*5a8c0*/  @P4 STG.E desc[UR8][R12.64], R20 ;  /* 0x000000140c004986 */ /* 0x0005e2000c101908 */
[----:B------:R-:W3:Y:S02]  /*5a8d0*/  LDCU UR56, c[0x0][0x398] ;  /* 0x00007300ff3877ac */ /* 0x000ee40008000800 */
[----:B------:R-:W-:Y:S01]  /*5a8e0*/  IMAD.WIDE R4, R17, 0x4, R216 ;  /* 0x0000000411047825 */ /* 0x000fe200078e02d8 */
[----:B------:R1:W-:Y:S01]  /*5a8f0*/  @P5 STG.E desc[UR8][R14.64], R36 ;  /* 0x000000240e005986 */ /* 0x0003e2000c101908 */
[----:B------:R-:W3:Y:S02]  /*5a900*/  LDCU UR55, c[0x0][0x39c] ;  /* 0x00007380ff3777ac */ /* 0x000ee40008000800 */
[----:B------:R-:W-:Y:S01]  /*5a910*/  VIADD R0, R194, 0x23 ;  /* 0x00000023c2007836 */ /* 0x000fe20000000000 */
[----:B------:R-:W-:Y:S01]  /*5a920*/  ISETP.LT.AND P4, PT, R243, UR27, !P2 ;  /* 0x0000001bf3007c0c */ /* 0x000fe2000d781270 */
[----:B----4-:R-:W-:Y:S01]  /*5a930*/  IMAD.WIDE R6, R17, 0x4, R2 ;  /* 0x0000000411067825 */ /* 0x010fe200078e0202 */
[----:B------:R4:W-:Y:S01]  /*5a940*/  @P0 STG.E desc[UR8][R4.64], R200 ;  /* 0x000000c804000986 */ /* 0x0009e2000c101908 */
[----:B------:R-:W-:Y:S01]  /*5a950*/  ISETP.LT.AND P5, PT, R235, UR18, !P2 ;  /* 0x00000012eb007c0c */ /* 0x000fe2000d7a1270 */
[----:B------:R-:W3:Y:S01]  /*5a960*/  LDCU UR76, c[0x0][0x398] ;  /* 0x00007300ff4c77ac */ /* 0x000ee20008000800 */
[----:B--2---:R-:W-:Y:S01]  /*5a970*/  IMAD.WIDE R12, R19, 0x4, R148 ;  /* 0x00000004130c7825 */ /* 0x004fe200078e0294 */
[----:B------:R-:W-:Y:S01]  /*5a980*/  ISETP.GE.AND P0, PT, R0, UR57, PT ;  /* 0x0000003900007c0c */ /* 0x000fe2000bf06270 */
[----:B------:R2:W-:Y:S01]  /*5a990*/  @P3 STG.E desc[UR8][R6.64], R204 ;  /* 0x000000cc06003986 */ /* 0x0005e2000c101908 */
[----:B------:R-:W-:Y:S01]  /*5a9a0*/  ISETP.LT.AND P2, PT, R238, UR58, !P2 ;  /* 0x0000003aee007c0c */ /* 0x000fe2000d741270 */
[----:B------:R-:W3:Y:S01]  /*5a9b0*/  LDCU UR30, c[0x0][0x3b8] ;  /* 0x00007700ff1e77ac */ /* 0x000ee20008000800 */
[----:B------:R-:W-:Y:S01]  /*5a9c0*/  ISETP.LT.AND P3, PT, R195, UR40, !P0 ;  /* 0x00000028c3007c0c */ /* 0x000fe2000c761270 */
[----:B------:R2:W-:Y:S01]  /*5a9d0*/  @P6 STG.E desc[UR8][R12.64], R169 ;  /* 0x000000a90c006986 */ /* 0x0005e2000c101908 */
[----:B------:R-:W-:Y:S01]  /*5a9e0*/  ISETP.LT.AND P6, PT, R243, UR42, !P0 ;  /* 0x0000002af3007c0c */ /* 0x000fe2000c7c1270 */
[C---:B-1----:R-:W-:Y:S01]  /*5a9f0*/  IMAD.WIDE R14, R19.reuse, 0x4, R150 ;  /* 0x00000004130e7825 */ /* 0x042fe200078e0296 */
[C---:B------:R-:W-:Y:S01]  /*5aa00*/  IADD3 R33, PT, PT, R19.reuse, UR33, RZ ;  /* 0x0000002113217c10 */ /* 0x040fe2000fffe0ff */
[----:B------:R-:W1:Y:S02]  /*5aa10*/  LDCU UR22, c[0x0][0x398] ;  /* 0x00007300ff1677ac */ /* 0x000e640008000800 */
[----:B------:R-:W-:Y:S01]  /*5aa20*/  IMAD.WIDE R16, R19, 0x4, R216 ;  /* 0x0000000413107825 */ /* 0x000fe200078e02d8 */
[----:B------:R-:W1:Y:S01]  /*5aa30*/  LDCU UR41, c[0x0][0x398] ;  /* 0x00007300ff2977ac */ /* 0x000e620008000800 */
[----:B------:R-:W-:-:S02]  /*5aa40*/  IADD3 R0, PT, PT, R194, 0x24, RZ ;  /* 0x00000024c2007810 */ /* 0x000fc40007ffe0ff */
[----:B----4-:R-:W-:Y:S01]  /*5aa50*/  IMAD.WIDE R4, R19, 0x4, R2 ;  /* 0x0000000413047825 */ /* 0x010fe200078e0202 */
[----:B------:R-:W4:Y:S01]  /*5aa60*/  LDCU UR29, c[0x0][0x398] ;  /* 0x00007300ff1d77ac */ /* 0x000f220008000800 */
[----:B------:R1:W-:Y:S02]  /*5aa70*/  @P4 STG.E desc[UR8][R14.64], R153 ;  /* 0x000000990e004986 */ /* 0x0003e4000c101908 */
[----:B--2---:R-:W-:Y:S01]  /*5aa80*/  IMAD.WIDE R6, R33, 0x4, R148 ;  /* 0x0000000421067825 */ /* 0x004fe200078e0294 */
[----:B------:R-:W2:Y:S01]  /*5aa90*/  LDCU UR52, c[0x0][0x39c] ;  /* 0x00007380ff3477ac */ /* 0x000ea20008000800 */
[----:B------:R1:W-:Y:S01]  /*5aaa0*/  @P5 STG.E desc[UR8][R16.64], R141 ;  /* 0x0000008d10005986 */ /* 0x0003e2000c101908 */
[----:B------:R-:W-:Y:S01]  /*5aab0*/  ISETP.LT.AND P4, PT, R235, UR54, !P0 ;  /* 0x00000036eb007c0c */ /* 0x000fe2000c781270 */
[----:B------:R-:W-:Y:S01]  /*5aac0*/  IMAD.WIDE R12, R33, 0x4, R150 ;  /* 0x00000004210c7825 */ /* 0x000fe200078e0296 */
[----:B---3--:R-:W-:Y:S01]  /*5aad0*/  ISETP.LT.AND P5, PT, R238, UR56, !P0 ;  /* 0x00000038ee007c0c */ /* 0x008fe2000c7a1270 */
[----:B------:R-:W3:Y:S01]  /*5aae0*/  LDCU UR74, c[0x0][0x398] ;  /* 0x00007300ff4a77ac */ /* 0x000ee20008000800 */
[----:B------:R-:W-:Y:S01]  /*5aaf0*/  ISETP.GE.AND P0, PT, R0, UR55, PT ;  /* 0x0000003700007c0c */ /* 0x000fe2000bf06270 */
[----:B------:R2:W-:Y:S01]  /*5ab00*/  @P2 STG.E desc[UR8][R4.64], R121 ;  /* 0x0000007904002986 */ /* 0x0005e2000c101908 */
[----:B------:R-:W2:Y:S03]  /*5ab10*/  LDCU UR53, c[0x0][0x398] ;  /* 0x00007300ff3577ac */ /* 0x000ea60008000800 */
[----:B------:R2:W-:Y:S01]  /*5ab20*/  @P3 STG.E desc[UR8][R6.64], R21 ;  /* 0x0000001506003986 */ /* 0x0005e2000c101908 */
[----:B------:R-:W3:Y:S03]  /*5ab30*/  LDCU UR20, c[0x0][0x3b8] ;  /* 0x00007700ff1477ac */ /* 0x000ee60008000800 */
[----:B------:R2:W-:Y:S01]  /*5ab40*/  @P6 STG.E desc[UR8][R12.64], R37 ;  /* 0x000000250c006986 */ /* 0x0005e2000c101908 */
[----:B------:R-:W-:Y:S01]  /*5ab50*/  ISETP.LT.AND P6, PT, R195, UR76, !P0 ;  /* 0x0000004cc3007c0c */ /* 0x000fe2000c7c1270 */
[C---:B-1----:R-:W-:Y:S01]  /*5ab60*/  IMAD.WIDE R14, R33.reuse, 0x4, R216 ;  /* 0x00000004210e7825 */ /* 0x042fe200078e02d8 */
[----:B------:R-:W1:Y:S03]  /*5ab70*/  LDCU UR39, c[0x0][0x398] ;  /* 0x00007300ff2777ac */ /* 0x000e660008000800 */
[C---:B------:R-:W-:Y:S01]  /*5ab80*/  IMAD.WIDE R16, R33.reuse, 0x4, R2 ;  /* 0x0000000421107825 */ /* 0x040fe200078e0202 */
[----:B------:R-:W-:Y:S01]  /*5ab90*/  IADD3 R33, PT, PT, R33, UR30, RZ ;  /* 0x0000001e21217c10 */ /* 0x000fe2000fffe0ff */
[----:B------:R-:W1:Y:S02]  /*5aba0*/  LDCU UR31, c[0x0][0x39c] ;  /* 0x00007380ff1f77ac */ /* 0x000e640008000800 */
[----:B------:R-:W-:Y:S01]  /*5abb0*/  VIADD R0, R194, 0x25 ;  /* 0x00000025c2007836 */ /* 0x000fe20000000000 */
[----:B------:R-:W-:Y:S01]  /*5abc0*/  ISETP.LT.AND P3, PT, R243, UR22, !P0 ;  /* 0x00000016f3007c0c */ /* 0x000fe2000c761270 */
[----:B------:R1:W-:Y:S01]  /*5abd0*/  @P4 STG.E desc[UR8][R14.64], R201 ;  /* 0x000000c90e004986 */ /* 0x0003e2000c101908 */
[----:B--2---:R-:W-:Y:S01]  /*5abe0*/  IMAD.WIDE R4, R33, 0x4, R148 ;  /* 0x0000000421047825 */ /* 0x004fe200078e0294 */
[----:B------:R-:W-:Y:S01]  /*5abf0*/  ISETP.LT.AND P4, PT, R235, UR41, !P0 ;  /* 0x00000029eb007c0c */ /* 0x000fe2000c781270 */
[----:B------:R-:W2:Y:S01]  /*5ac00*/  LDCU UR75, c[0x0][0x398] ;  /* 0x00007300ff4b77ac */ /* 0x000ea20008000800 */
[----:B----4-:R-:W-:-:S02]  /*5ac10*/  ISETP.LT.AND P0, PT, R238, UR29, !P0 ;  /* 0x0000001dee007c0c */ /* 0x010fc4000c701270 */
[----:B------:R-:W-:Y:S01]  /*5ac20*/  ISETP.GE.AND P2, PT, R0, UR52, PT ;  /* 0x0000003400007c0c */ /* 0x000fe2000bf46270 */
[----:B------:R-:W4:Y:S01]  /*5ac30*/  LDCU UR38, c[0x0][0x398] ;  /* 0x00007300ff2677ac */ /* 0x000f220008000800 */
[----:B------:R-:W-:Y:S01]  /*5ac40*/  @P5 STG.E desc[UR8][R16.64], R205 ;  /* 0x000000cd10005986 */ /* 0x000fe2000c101908 */
[----:B------:R-:W2:Y:S03]  /*5ac50*/  LDCU UR73, c[0x0][0x398] ;  /* 0x00007300ff4977ac */ /* 0x000ea60008000800 */
[----:B------:R2:W-:Y:S01]  /*5ac60*/  @P6 STG.E desc[UR8][R4.64], R170 ;  /* 0x000000aa04006986 */ /* 0x0005e2000c101908 */
[----:B---3--:R-:W-:Y:S01]  /*5ac70*/  ISETP.LT.AND P6, PT, R195, UR74, !P2 ;  /* 0x0000004ac3007c0c */ /* 0x008fe2000d7c1270 */
[----:B------:R-:W3:Y:S01]  /*5ac80*/  LDCU UR49, c[0x0][0x3b8] ;  /* 0x00007700ff3177ac */ /* 0x000ee20008000800 */
[----:B------:R-:W-:Y:S01]  /*5ac90*/  IMAD.WIDE R6, R33, 0x4, R150 ;  /* 0x0000000421067825 */ /* 0x000fe200078e0296 */
[----:B------:R-:W-:Y:S01]  /*5aca0*/  ISETP.LT.AND P5, PT, R243, UR53, !P2 ;  /* 0x00000035f3007c0c */ /* 0x000fe2000d7a1270 */
[----:B------:R-:W3:Y:S02]  /*5acb0*/  LDCU UR51, c[0x0][0x398] ;  /* 0x00007300ff3377ac */ /* 0x000ee40008000800 */
[C---:B------:R-:W-:Y:S01]  /*5acc0*/  IMAD.WIDE R12, R33.reuse, 0x4, R216 ;  /* 0x00000004210c7825 */ /* 0x040fe200078e02d8 */
[----:B------:R-:W3:Y:S03]  /*5acd0*/  LDCU UR4, c[0x0][0x39c] ;  /* 0x00007380ff0477ac */ /* 0x000ee60008000800 */
[C---:B-1----:R-:W-:Y:S01]  /*5ace0*/  IMAD.WIDE R14, R33.reuse, 0x4, R2 ;  /* 0x00000004210e7825 */ /* 0x042fe200078e0202 */
[----:B------:R-:W-:Y:S01]  /*5acf0*/  IADD3 R33, PT, PT, R33, UR20, RZ ;  /* 0x0000001421217c10 */ /* 0x000fe2000fffe0ff */
[----:B------:R1:W-:Y:S01]  /*5ad00*/  @P3 STG.E desc[UR8][R6.64], R154 ;  /* 0x0000009a06003986 */ /* 0x0003e2000c101908 */
[----:B------:R-:W3:Y:S01]  /*5ad10*/  LDCU UR72, c[0x0][0x398] ;  /* 0x00007300ff4877ac */ /* 0x000ee20008000800 */
[----:B------:R-:W-:-:S02]  /*5ad20*/  VIADD R0, R194, 0x26 ;  /* 0x00000026c2007836 */ /* 0x000fc40000000000 */
[----:B------:R4:W-:Y:S01]  /*5ad30*/  @P4 STG.E desc[UR8][R12.64], R142 ;  /* 0x0000008e0c004986 */ /* 0x0009e2000c101908 */
[----:B--2---:R-:W-:Y:S01]  /*5ad40*/  IMAD.WIDE R4, R33, 0x4, R148 ;  /* 0x0000000421047825 */ /* 0x004fe200078e0294 */
[----:B------:R-:W2:Y:S02]  /*5ad50*/  LDCU UR69, c[0x0][0x398] ;  /* 0x00007300ff4577ac */ /* 0x000ea40008000800 */
[----:B------:R3:W-:Y:S01]  /*5ad60*/  @P0 STG.E desc[UR8][R14.64], R122 ;  /* 0x0000007a0e000986 */ /* 0x0007e2000c101908 */
[----:B------:R-:W-:Y:S01]  /*5ad70*/  ISETP.LT.AND P0, PT, R235, UR39, !P2 ;  /* 0x00000027eb007c0c */ /* 0x000fe2000d701270 */
[----:B------:R-:W2:Y:S01]  /*5ad80*/  LDCU UR71, c[0x0][0x398] ;  /* 0x00007300ff4777ac */ /* 0x000ea20008000800 */
[----:B------:R-:W-:Y:S01]  /*5ad90*/  ISETP.GE.AND P3, PT, R0, UR31, PT ;  /* 0x0000001f00007c0c */ /* 0x000fe2000bf66270 */
[----:B-1----:R-:W-:Y:S01]  /*5ada0*/  IMAD.WIDE R6, R33, 0x4, R150 ;  /* 0x0000000421067825 */ /* 0x002fe200078e0296 */
[----:B------:R-:W-:Y:S01]  /*5adb0*/  ISETP.LT.AND P2, PT, R238, UR75, !P2 ;  /* 0x0000004bee007c0c */ /* 0x000fe2000d741270 */
[----:B------:R-:W1:Y:S01]  /*5adc0*/  LDCU UR50, c[0x0][0x3b8] ;  /* 0x00007700ff3277ac */ /* 0x000e620008000800 */
[----:B------:R2:W-:Y:S01]  /*5add0*/  @P6 STG.E desc[UR8][R4.64], R22 ;  /* 0x0000001604006986 */ /* 0x0005e2000c101908 */
[----:B----4-:R-:W-:Y:S01]  /*5ade0*/  ISETP.LT.AND P6, PT, R195, UR38, !P3 ;  /* 0x00000026c3007c0c */ /* 0x010fe2000dfc1270 */
[----:B------:R-:W-:Y:S01]  /*5adf0*/  IMAD.WIDE R12, R33, 0x4, R216 ;  /* 0x00000004210c7825 */ /* 0x000fe200078e02d8 */
[----:B------:R-:W4:Y:S01]  /*5ae00*/  LDCU UR25, c[0x0][0x398] ;  /* 0x00007300ff1977ac */ /* 0x000f220008000800 */
[----:B------:R1:W-:Y:S01]  /*5ae10*/  @P5 STG.E desc[UR8][R6.64], R38 ;  /* 0x0000002606005986 */ /* 0x0003e2000c101908 */
[----:B------:R-:W-:Y:S01]  /*5ae20*/  ISETP.LT.AND P5, PT, R243, UR73, !P3 ;  /* 0x00000049f3007c0c */ /* 0x000fe2000dfa1270 */
[C---:B---3--:R-:W-:Y:S01]  /*5ae30*/  IMAD.WIDE R14, R33.reuse, 0x4, R2 ;  /* 0x00000004210e7825 */ /* 0x048fe200078e0202 */
[----:B------:R-:W-:Y:S01]  /*5ae40*/  IADD3 R33, PT, PT, R33, UR49, RZ ;  /* 0x0000003121217c10 */ /* 0x000fe2000fffe0ff */
[----:B------:R-:W3:Y:S02]  /*5ae50*/  LDCU UR37, c[0x0][0x39c] ;  /* 0x00007380ff2577ac */ /* 0x000ee40008000800 */
[----:B------:R-:W-:Y:S01]  /*5ae60*/  VIADD R0, R194, 0x27 ;  /* 0x00000027c2007836 */ /* 0x000fe20000000000 */
[----:B------:R3:W-:Y:S01]  /*5ae70*/  @P0 STG.E desc[UR8][R12.64], R202 ;  /* 0x000000ca0c000986 */ /* 0x0007e2000c101908 */
[----:B--2---:R-:W-:Y:S01]  /*5ae80*/  IMAD.WIDE R4, R33, 0x4, R148 ;  /* 0x0000000421047825 */ /* 0x004fe200078e0294 */
[----:B------:R-:W2:Y:S01]  /*5ae90*/  LDCU UR70, c[0x0][0x398] ;  /* 0x00007300ff4677ac */ /* 0x000ea20008000800 */
[----:B------:R-:W-:-:S02]  /*5aea0*/  ISETP.LT.AND P0, PT, R235, UR51, !P3 ;  /* 0x00000033eb007c0c */ /* 0x000fc4000df01270 */
[----:B------:R-:W-:Y:S01]  /*5aeb0*/  ISETP.GE.AND P4, PT, R0, UR4, PT ;  /* 0x0000000400007c0c */ /* 0x000fe2000bf86270 */
[----:B------:R-:W2:Y:S01]  /*5aec0*/  LDCU UR47, c[0x0][0x398] ;  /* 0x00007300ff2f77ac */ /* 0x000ea20008000800 */
[----:B-1----:R-:W-:Y:S01]  /*5aed0*/  IMAD.WIDE R6, R33, 0x4, R150 ;  /* 0x0000000421067825 */ /* 0x002fe200078e0296 */
[----:B------:R1:W-:Y:S01]  /*5aee0*/  @P2 STG.E desc[UR8][R14.64], R206 ;  /* 0x000000ce0e002986 */ /* 0x0003e2000c101908 */
[----:B------:R-:W-:Y:S01]  /*5aef0*/  ISETP.LT.AND P3, PT, R238, UR72, !P3 ;  /* 0x00000048ee007c0c */ /* 0x000fe2000df61270 */
[----:B------:R-:W2:Y:S02]  /*5af00*/  LDCU UR68, c[0x0][0x398] ;  /* 0x00007300ff4477ac */ /* 0x000ea40008000800 */
[----:B------:R4:W-:Y:S01]  /*5af10*/  @P6 STG.E desc[UR8][R4.64], R171 ;  /* 0x000000ab04006986 */ /* 0x0009e2000c101908 */
[----:B------:R-:W-:Y:S01]  /*5af20*/  ISETP.LT.AND P6, PT, R195, UR69, !P4 ;  /* 0x00000045c3007c0c */ /* 0x000fe2000e7c1270 */
[----:B------:R-:W2:Y:S01]  /*5af30*/  LDCU UR48, c[0x0][0x3b8] ;  /* 0x00007700ff3077ac */ /* 0x000ea20008000800 */
[----:B---3--:R-:W-:Y:S01]  /*5af40*/  IMAD.WIDE R12, R33, 0x4, R216 ;  /* 0x00000004210c7825 */ /* 0x008fe200078e02d8 */
[----:B------:R3:W-:Y:S01]  /*5af50*/  @P5 STG.E desc[UR8][R6.64], R155 ;  /* 0x0000009b06005986 */ /* 0x0007e2000c101908 */
[----:B------:R-:W-:Y:S01]  /*5af60*/  ISETP.LT.AND P5, PT, R243, UR71, !P4 ;  /* 0x00000047f3007c0c */ /* 0x000fe2000e7a1270 */
[----:B------:R-:W2:Y:S01]  /*5af70*/  LDCU UR34, c[0x0][0x398] ;  /* 0x00007300ff2277ac */ /* 0x000ea20008000800 */
[C---:B-1----:R-:W-:Y:S01]  /*5af80*/  IMAD.WIDE R14, R33.reuse, 0x4, R2 ;  /* 0x00000004210e7825 */ /* 0x042fe200078e0202 */
[----:B------:R-:W-:Y:S01]  /*5af90*/  IADD3 R33, PT, PT, R33, UR50, RZ ;  /* 0x0000003221217c10 */ /* 0x000fe2000fffe0ff */
[----:B------:R-:W1:Y:S02]  /*5afa0*/  LDCU UR36, c[0x0][0x39c] ;  /* 0x00007380ff2477ac */ /* 0x000e640008000800 */
[----:B------:R-:W-:Y:S01]  /*5afb0*/  VIADD R0, R194, 0x28 ;  /* 0x00000028c2007836 */ /* 0x000fe20000000000 */
[----:B------:R1:W-:Y:S01]  /*5afc0*/  @P0 STG.E desc[UR8][R12.64], R143 ;  /* 0x0000008f0c000986 */ /* 0x0003e2000c101908 */
[----:B----4-:R-:W-:Y:S01]  /*5afd0*/  IMAD.WIDE R4, R33, 0x4, R148 ;  /* 0x0000000421047825 */ /* 0x010fe200078e0294 */
[----:B------:R-:W4:Y:S01]  /*5afe0*/  LDCU UR67, c[0x0][0x398] ;  /* 0x00007300ff4377ac */ /* 0x000f220008000800 */
[----:B------:R-:W-:-:S02]  /*5aff0*/  ISETP.LT.AND P0, PT, R235, UR25, !P4 ;  /* 0x00000019eb007c0c */ /* 0x000fc4000e701270 */
[----:B------:R-:W-:Y:S01]  /*5b000*/  ISETP.GE.AND P2, PT, R0, UR37, PT ;  /* 0x0000002500007c0c */ /* 0x000fe2000bf46270 */
[----:B------:R-:W4:Y:S01]  /*5b010*/  LDCU UR64, c[0x0][0x398] ;  /* 0x00007300ff4077ac */ /* 0x000f220008000800 */
[----:B---3--:R-:W-:Y:S01]  /*5b020*/  IMAD.WIDE R6, R33, 0x4, R150 ;  /* 0x0000000421067825 */ /* 0x008fe200078e0296 */
[----:B------:R3:W-:Y:S01]  /*5b030*/  @P3 STG.E desc[UR8][R14.64], R123 ;  /* 0x0000007b0e003986 */ /* 0x0007e2000c101908 */
[----:B--2---:R-:W-:Y:S01]  /*5b040*/  ISETP.LT.AND P4, PT, R238, UR70, !P4 ;  /* 0x00000046ee007c0c */ /* 0x004fe2000e781270 */
[----:B------:R-:W2:Y:S02]  /*5b050*/  LDCU UR66, c[0x0][0x398] ;  /* 0x00007300ff4277ac */ /* 0x000ea40008000800 */
[----:B------:R4:W-:Y:S01]  /*5b060*/  @P6 STG.E desc[UR8][R4.64], R23 ;  /* 0x0000001704006986 */ /* 0x0009e2000c101908 */
[----:B------:R-:W-:Y:S01]  /*5b070*/  ISETP.LT.AND P6, PT, R195, UR47, !P2 ;  /* 0x0000002fc3007c0c */ /* 0x000fe2000d7c1270 */
[----:B------:R-:W2:Y:S01]  /*5b080*/  LDCU UR26, c[0x0][0x3b8] ;  /* 0x00007700ff1a77ac */ /* 0x000ea20008000800 */
[----:B-1----:R-:W-:Y:S01]  /*5b090*/  IMAD.WIDE R12, R33, 0x4, R216 ;  /* 0x00000004210c7825 */ /* 0x002fe200078e02d8 */
[----:B------:R1:W-:Y:S01]  /*5b0a0*/  @P5 STG.E desc[UR8][R6.64], R39 ;  /* 0x0000002706005986 */ /* 0x0003e2000c101908 */
[----:B------:R-:W-:Y:S01]  /*5b0b0*/  ISETP.LT.AND P5, PT, R243, UR68, !P2 ;  /* 0x00000044f3007c0c */ /* 0x000fe2000d7a1270 */
[----:B------:R-:W2:Y:S01]  /*5b0c0*/  LDCU UR24, c[0x0][0x398] ;  /* 0x00007300ff1877ac */ /* 0x000ea20008000800 */
[C---:B---3--:R-:W-:Y:S01]  /*5b0d0*/  IMAD.WIDE R14, R33.reuse, 0x4, R2 ;  /* 0x00000004210e7825 */ /* 0x048fe200078e0202 */
[----:B------:R-:W-:Y:S01]  /*5b0e0*/  IADD3 R33, PT, PT, R33, UR48, RZ ;  /* 0x0000003021217c10 */ /* 0x000fe2000fffe0ff */
[----:B------:R-:W3:Y:S02]  /*5b0f0*/  LDCU UR35, c[0x0][0x39c] ;  /* 0x00007380ff2377ac */ /* 0x000ee40008000800 */
[----:B------:R-:W-:Y:S01]  /*5b100*/  VIADD R0, R194, 0x29 ;  /* 0x00000029c2007836 */ /* 0x000fe20000000000 */
[----:B------:R2:W-:Y:S01]  /*5b110*/  @P0 STG.E desc[UR8][R12.64], R203 ;  /* 0x000000cb0c000986 */ /* 0x0005e2000c101908 */
[----:B----4-:R-:W-:Y:S01]  /*5b120*/  IMAD.WIDE R4, R33, 0x4, R148 ;  /* 0x0000000421047825 */ /* 0x010fe200078e0294 */
[----:B------:R-:W4:Y:S01]  /*5b130*/  LDCU UR77, c[0x0][0x398] ;  /* 0x00007300ff4d77ac */ /* 0x000f220008000800 */
[----:B------:R-:W-:Y:S01]  /*5b140*/  ISETP.LT.AND P0, PT, R235, UR34, !P2 ;  /* 0x00000022eb007c0c */ /* 0x000fe2000d701270 */
[----:B------:R-:W4:Y:S01]  /*5b150*/  LDS.128 R20, [R252] ;  /* 0x00000000fc147984 */ /* 0x000f220000000c00 */
[----:B------:R-:W-:Y:S01]  /*5b160*/  ISETP.GE.AND P3, PT, R0, UR36, PT ;  /* 0x0000002400007c0c */ /* 0x000fe2000bf66270 */
[----:B------:R-:W3:Y:S01]  /*5b170*/  LDCU UR46, c[0x0][0x398] ;  /* 0x00007300ff2e77ac */ /* 0x000ee20008000800 */
[----:B-1----:R-:W-:Y:S01]  /*5b180*/  IMAD.WIDE R6, R33, 0x4, R150 ;  /* 0x0000000421067825 */ /* 0x002fe200078e0296 */
[----:B------:R1:W-:Y:S01]  /*5b190*/  @P4 STG.E desc[UR8][R14.64], R207 ;  /* 0x000000cf0e004986 */ /* 0x0003e2000c101908 */
[----:B------:R-:W-:Y:S01]  /*5b1a0*/  ISETP.LT.AND P2, PT, R238, UR67, !P2 ;  /* 0x00000043ee007c0c */ /* 0x000fe2000d741270 */
[----:B------:R-:W3:Y:S02]  /*5b1b0*/  LDCU UR32, c[0x0][0x398] ;  /* 0x00007300ff2077ac */ /* 0x000ee40008000800 */
[----:B------:R3:W-:Y:S01]  /*5b1c0*/  @P6 STG.E desc[UR8][R4.64], R184 ;  /* 0x000000b804006986 */ /* 0x0007e2000c101908 */
[----:B------:R-:W-:Y:S01]  /*5b1d0*/  ISETP.LT.AND P6, PT, R195, UR64, !P3 ;  /* 0x00000040c3007c0c */ /* 0x000fe2000dfc1270 */
[----:B------:R-:W4:Y:S01]  /*5b1e0*/  LDCU UR65, c[0x0][0x3b8] ;  /* 0x00007700ff4177ac */ /* 0x000f220008000800 */
[----:B--2---:R-:W-:Y:S01]  /*5b1f0*/  IMAD.WIDE R12, R33, 0x4, R216 ;  /* 0x00000004210c7825 */ /* 0x004fe200078e02d8 */
[----:B------:R2:W-:Y:S01]  /*5b200*/  @P5 STG.E desc[UR8][R6.64], R180 ;  /* 0x000000b406005986 */ /* 0x0005e2000c101908 */
[----:B------:R-:W-:Y:S01]  /*5b210*/  ISETP.LT.AND P5, PT, R243, UR66, !P3 ;  /* 0x00000042f3007c0c */ /* 0x000fe2000dfa1270 */
[----:B------:R-:W4:Y:S01]  /*5b220*/  LDCU UR63, c[0x0][0x398] ;  /* 0x00007300ff3f77ac */ /* 0x000f220008000800 */
[C---:B-1----:R-:W-:Y:S01]  /*5b230*/  IMAD.WIDE R14, R33.reuse, 0x4, R2 ;  /* 0x00000004210e7825 */ /* 0x042fe200078e0202 */
[----:B------:R-:W-:Y:S01]  /*5b240*/  IADD3 R33, PT, PT, R33, UR26, RZ ;  /* 0x0000001a21217c10 */ /* 0x000fe2000fffe0ff */
[----:B------:R-:W1:Y:S02]  /*5b250*/  LDCU UR16, c[0x0][0x39c] ;  /* 0x00007380ff1077ac */ /* 0x000e640008000800 */
[----:B------:R-:W-:Y:S01]  /*5b260*/  VIADD R0, R194, 0x2a ;  /* 0x0000002ac2007836 */ /* 0x000fe20000000000 */
[----:B------:R1:W-:Y:S01]  /*5b270*/  @P0 STG.E desc[UR8][R12.64], R84 ;  /* 0x000000540c000986 */ /* 0x0003e2000c101908 */
[----:B---3--:R-:W-:Y:S01]  /*5b280*/  IMAD.WIDE R4, R33, 0x4, R148 ;  /* 0x0000000421047825 */ /* 0x008fe200078e0294 */
[----:B------:R-:W3:Y:S01]  /*5b290*/  LDCU UR45, c[0x0][0x398] ;  /* 0x00007300ff2d77ac */ /* 0x000ee20008000800 */
[----:B------:R-:W-:-:S02]  /*5b2a0*/  ISETP.LT.AND P0, PT, R235, UR24, !P3 ;  /* 0x00000018eb007c0c */ /* 0x000fc4000df01270 */
[----:B------:R-:W-:Y:S01]  /*5b2b0*/  ISETP.GE.AND P4, PT, R0, UR35, PT ;  /* 0x0000002300007c0c */ /* 0x000fe2000bf86270 */
[----:B------:R-:W3:Y:S01]  /*5b2c0*/  LDCU UR28, c[0x0][0x398] ;  /* 0x00007300ff1c77ac */ /* 0x000ee20008000800 */
[----:B--2---:R-:W-:Y:S01]  /*5b2d0*/  IMAD.WIDE R6, R33, 0x4, R150 ;  /* 0x0000000421067825 */ /* 0x004fe200078e0296 */
[----:B------:R2:W-:Y:S01]  /*5b2e0*/  @P2 STG.E desc[UR8][R14.64], R156 ;  /* 0x0000009c0e002986 */ /* 0x0005e2000c101908 */
[----:B----4-:R-:W-:Y:S01]  /*5b2f0*/  ISETP.LT.AND P3, PT, R238, UR77, !P3 ;  /* 0x0000004dee007c0c */ /* 0x010fe2000df61270 */
[----:B------:R-:W4:Y:S02]  /*5b300*/  LDCU UR59, c[0x0][0x398] ;  /* 0x00007300ff3b77ac */ /* 0x000f240008000800 */
[----:B------:R3:W-:Y:S01]  /*5b310*/  @P6 STG.E desc[UR8][R4.64], R24 ;  /* 0x0000001804006986 */ /* 0x0007e2000c101908 */
[----:B------:R-:W-:Y:S01]  /*5b320*/  ISETP.LT.AND P6, PT, R195, UR46, !P4 ;  /* 0x0000002ec3007c0c */ /* 0x000fe2000e7c1270 */
[----:B------:R-:W4:Y:S01]  /*5b330*/  LDCU UR62, c[0x0][0x3b8] ;  /* 0x00007700ff3e77ac */ /* 0x000f220008000800 */
[----:B-1----:R-:W-:Y:S01]  /*5b340*/  IMAD.WIDE R12, R33, 0x4, R216 ;  /* 0x00000004210c7825 */ /* 0x002fe200078e02d8 */
[----:B------:R1:W-:Y:S01]  /*5b350*/  @P5 STG.E desc[UR8][R6.64], R144 ;  /* 0x0000009006005986 */ /* 0x0003e2000c101908 */
[----:B------:R-:W-:Y:S01]  /*5b360*/  ISETP.LT.AND P5, PT, R243, UR32, !P4 ;  /* 0x00000020f3007c0c */ /* 0x000fe2000e7a1270 */
[----:B------:R-:W4:Y:S01]  /*5b370*/  LDCU UR61, c[0x0][0x398] ;  /* 0x00007300ff3d77ac */ /* 0x000f220008000800 */
[C---:B--2---:R-:W-:Y:S01]  /*5b380*/  IMAD.WIDE R14, R33.reuse, 0x4, R2 ;  /* 0x00000004210e7825 */ /* 0x044fe200078e0202 */
[----:B------:R-:W-:Y:S01]  /*5b390*/  IADD3 R33, PT, PT, R33, UR65, RZ ;  /* 0x0000004121217c10 */ /* 0x000fe2000fffe0ff */
[----:B------:R-:W2:Y:S02]  /*5b3a0*/  LDCU UR43, c[0x0][0x39c] ;  /* 0x00007380ff2b77ac */ /* 0x000ea40008000800 */
[----:B------:R-:W-:Y:S01]  /*5b3b0*/  VIADD R0, R194, 0x2b ;  /* 0x0000002bc2007836 */ /* 0x000fe20000000000 */
[----:B------:R2:W-:Y:S01]  /*5b3c0*/  @P0 STG.E desc[UR8][R12.64], R220 ;  /* 0x000000dc0c000986 */ /* 0x0005e2000c101908 */
[----:B---3--:R-:W-:Y:S01]  /*5b3d0*/  IMAD.WIDE R4, R33, 0x4, R148 ;  /* 0x0000000421047825 */ /* 0x008fe200078e0294 */
[----:B------:R-:W3:Y:S01]  /*5b3e0*/  LDCU UR44, c[0x0][0x398] ;  /* 0x00007300ff2c77ac */ /* 0x000ee20008000800 */
[----:B------:R-:W-:-:S02]  /*5b3f0*/  ISETP.LT.AND P0, PT, R235, UR63, !P4 ;  /* 0x0000003feb007c0c */ /* 0x000fc4000e701270 */
        /* <DEDUP_REMOVED lines=8> */
[----:B------:R-:W3:Y:S01]  /*5b480*/  LDCU UR60, c[0x0][0x3b8] ;  /* 0x00007700ff3c77ac */ /* 0x000ee20008000800 */
[----:B--2---:R-:W-:Y:S01]  /*5b490*/  IMAD.WIDE R12, R33, 0x4, R216 ;  /* 0x00000004210c7825 */ /* 0x004fe200078e02d8 */
[----:B------:R2:W-:Y:S01]  /*5b4a0*/  @P5 STG.E desc[UR8][R6.64], R181 ;  /* 0x000000b506005986 */ /* 0x0005e2000c101908 */
[----:B----4-:R-:W-:Y:S01]  /*5b4b0*/  ISETP.LT.AND P5, PT, R243, UR59, !P2 ;  /* 0x0000003bf3007c0c */ /* 0x010fe2000d7a1270 */
        /* <DEDUP_REMOVED lines=13> */
[----:B------:R-:W-:Y:S01]  /*5b590*/  ISETP.LT.AND P2, PT, R238, UR44, !P2 ;  /* 0x0000002cee007c0c */ /* 0x000fe2000d741270 */
[----:B------:R-:W3:Y:S02]  /*5b5a0*/  LDCU UR54, c[0x0][0x398] ;  /* 0x00007300ff3677ac */ /* 0x000ee40008000800 */
[----:B------:R4:W-:Y:S01]  /*5b5b0*/  @P6 STG.E desc[UR8][R4.64], R25 ;  /* 0x0000001904006986 */ /* 0x0009e2000c101908 */
[----:B------:R-:W-:Y:S01]  /*5b5c0*/  ISETP.LT.AND P6, PT, R195, UR27, !P3 ;  /* 0x0000001bc3007c0c */ /* 0x000fe2000dfc1270 */
[----:B------:R-:W3:Y:S01]  /*5b5d0*/  LDCU UR57, c[0x0][0x3b8] ;  /* 0x00007700ff3977ac */ /* 0x000ee20008000800 */
[----:B-1----:R-:W-:Y:S01]  /*5b5e0*/  IMAD.WIDE R12, R33, 0x4, R216 ;  /* 0x00000004210c7825 */ /* 0x002fe200078e02d8 */
[----:B------:R1:W-:Y:S01]  /*5b5f0*/  @P5 STG.E desc[UR8][R6.64], R145 ;  /* 0x0000009106005986 */ /* 0x0003e2000c101908 */
[----:B------:R-:W-:Y:S01]  /*5b600*/  ISETP.LT.AND P5, PT, R243, UR18, !P3 ;  /* 0x00000012f3007c0c */ /* 0x000fe2000dfa1270 */
[----:B------:R-:W3:Y:S01]  /*5b610*/  LDCU UR56, c[0x0][0x398] ;  /* 0x00007300ff3877ac */ /* 0x000ee20008000800 */
[C---:B--2---:R-:W-:Y:S01]  /*5b620*/  IMAD.WIDE R14, R33.reuse, 0x4, R2 ;  /* 0x00000004210e7825 */ /* 0x044fe200078e0202 */
[----:B------:R-:W-:Y:S01]  /*5b630*/  IADD3 R33, PT, PT, R33, UR60, RZ ;  /* 0x0000003c21217c10 */ /* 0x000fe2000fffe0ff */
[----:B------:R-:W2:Y:S02]  /*5b640*/  LDCU UR22, c[0x0][0x39c] ;  /* 0x00007380ff1677ac */ /* 0x000ea40008000800 */
[----:B------:R-:W-:Y:S01]  /*5b650*/  VIADD R0, R194, 0x2d ;  /* 0x0000002dc2007836 */ /* 0x000fe20000000000 */
[----:B------:R2:W-:Y:S01]  /*5b660*/  @P0 STG.E desc[UR8][R12.64], R221 ;  /* 0x000000dd0c000986 */ /* 0x0005e2000c101908 */
[----:B----4-:R-:W-:Y:S01]  /*5b670*/  IMAD.WIDE R4, R33, 0x4, R148 ;  /* 0x0000000421047825 */ /* 0x010fe200078e0294 */
[----:B------:R-:W4:Y:S01]  /*5b680*/  LDCU UR55, c[0x0][0x398] ;  /* 0x00007300ff3777ac */ /* 0x000f220008000800 */
[----:B------:R-:W-:-:S02]  /*5b690*/  ISETP.LT.AND P0, PT, R235, UR58, !P3 ;  /* 0x0000003aeb007c0c */ /* 0x000fc4000df01270 */
[----:B------:R-:W-:Y:S01]  /*5b6a0*/  ISETP.GE.AND P4, PT, R0, UR40, PT ;  /* 0x0000002800007c0c */ /* 0x000fe2000bf86270 */
[----:B------:R-:W4:Y:S01]  /*5b6b0*/  LDCU UR30, c[0x0][0x398] ;  /* 0x00007300ff1e77ac */ /* 0x000f220008000800 */
[----:B-1----:R-:W-:Y:S01]  /*5b6c0*/  IMAD.WIDE R6, R33, 0x4, R150 ;  /* 0x0000000421067825 */ /* 0x002fe200078e0296 */
[----:B------:R1:W-:Y:S01]  /*5b6d0*/  @P2 STG.E desc[UR8][R14.64], R225 ;  /* 0x000000e10e002986 */ /* 0x0003e2000c101908 */
[----:B---3--:R-:W-:Y:S01]  /*5b6e0*/  ISETP.LT.AND P3, PT, R238, UR33, !P3 ;  /* 0x00000021ee007c0c */ /* 0x008fe2000df61270 */
[----:B------:R-:W3:Y:S02]  /*5b6f0*/  LDCU UR41, c[0x0][0x398] ;  /* 0x00007300ff2977ac */ /* 0x000ee40008000800 */
[----:B------:R4:W-:Y:S01]  /*5b700*/  @P6 STG.E desc[UR8][R4.64], R186 ;  /* 0x000000ba04006986 */ /* 0x0009e2000c101908 */
[----:B------:R-:W-:Y:S01]  /*5b710*/  ISETP.LT.AND P6, PT, R195, UR42, !P4 ;  /* 0x0000002ac3007c0c */ /* 0x000fe2000e7c1270 */
[----:B------:R-:W3:Y:S01]  /*5b720*/  LDCU UR76, c[0x0][0x3b8] ;  /* 0x00007700ff4c77ac */ /* 0x000ee20008000800 */
[----:B--2---:R-:W-:Y:S01]  /*5b730*/  IMAD.WIDE R12, R33, 0x4, R216 ;  /* 0x00000004210c7825 */ /* 0x004fe200078e02d8 */
[----:B------:R2:W-:Y:S01]  /*5b740*/  @P5 STG.E desc[UR8][R6.64], R182 ;  /* 0x000000b606005986 */ /* 0x0005e2000c101908 */
[----:B------:R-:W-:Y:S01]  /*5b750*/  ISETP.LT.AND P5, PT, R243, UR54, !P4 ;  /* 0x00000036f3007c0c */ /* 0x000fe2000e7a1270 */
[----:B------:R-:W3:Y:S01]  /*5b760*/  LDCU UR29, c[0x0][0x398] ;  /* 0x00007300ff1d77ac */ /* 0x000ee20008000800 */
        /* <DEDUP_REMOVED lines=10> */
[----:B--2---:R-:W-:Y:S01]  /*5b810*/  IMAD.WIDE R6, R33, 0x4, R150 ;  /* 0x0000000421067825 */ /* 0x004fe200078e0296 */
[----:B------:R2:W-:Y:S01]  /*5b820*/  @P3 STG.E desc[UR8][R14.64], R158 ;  /* 0x0000009e0e003986 */ /* 0x0005e2000c101908 */
[----:B------:R-:W-:Y:S01]  /*5b830*/  ISETP.LT.AND P4, PT, R238, UR55, !P4 ;  /* 0x00000037ee007c0c */ /* 0x000fe2000e781270 */
[----:B------:R-:W4:Y:S02]  /*5b840*/  LDCU UR4, c[0x0][0x398] ;  /* 0x00007300ff0477ac */ /* 0x000f240008000800 */
[----:B------:R4:W-:Y:S01]  /*5b850*/  @P6 STG.E desc[UR8][R4.64], R26 ;  /* 0x0000001a04006986 */ /* 0x0009e2000c101908 */
[----:B------:R-:W-:Y:S01]  /*5b860*/  ISETP.LT.AND P6, PT, R195, UR30, !P2 ;  /* 0x0000001ec3007c0c */ /* 0x000fe2000d7c1270 */
[----:B------:R-:W4:Y:S01]  /*5b870*/  LDCU UR31, c[0x0][0x3b8] ;  /* 0x00007700ff1f77ac */ /* 0x000f220008000800 */
[----:B-1----:R-:W-:Y:S01]  /*5b880*/  IMAD.WIDE R12, R33, 0x4, R216 ;  /* 0x00000004210c7825 */ /* 0x002fe200078e02d8 */
[----:B------:R1:W-:Y:S01]  /*5b890*/  @P5 STG.E desc[UR8][R6.64], R146 ;  /* 0x0000009206005986 */ /* 0x0003e2000c101908 */
[----:B---3--:R-:W-:Y:S01]  /*5b8a0*/  ISETP.LT.AND P5, PT, R243, UR41, !P2 ;  /* 0x00000029f3007c0c */ /* 0x008fe2000d7a1270 */
        /* <DEDUP_REMOVED lines=29> */
[----:B---3--:R-:W-:-:S02]  /*5ba80*/  ISETP.LT.AND P0, PT, R235, UR49, !P3 ;  /* 0x00000031eb007c0c */ /* 0x008fc4000df01270 */
        /* <DEDUP_REMOVED lines=25> */
[----:B------:R-:W-:Y:S01]  /*5bc20*/  ISETP.LT.AND P4, PT, R238, UR34, !P4 ;  /* 0x00000022ee007c0c */ /* 0x000fe2000e781270 */
[----:B------:R-:W4:Y:S02]  /*5bc30*/  LDCU UR43, c[0x0][0x398] ;  /* 0x00007300ff2b77ac */ /* 0x000f240008000800 */
[----:B------:R4:W-:Y:S01]  /*5bc40*/  @P6 STG.E desc[UR8][R4.64], R212 ;  /* 0x000000d404006986 */ /* 0x0009e2000c101908 */
[----:B---3--:R-:W-:Y:S01]  /*5bc50*/  ISETP.LT.AND P6, PT, R195, UR26, !P2 ;  /* 0x0000001ac3007c0c */ /* 0x008fe2000d7c1270 */
        /* <DEDUP_REMOVED lines=24> */
[----:B------:R-:W-:Y:S01]  /*5bde0*/  ISETP.LT.AND P5, PT, R243, UR43, !P3 ;  /* 0x0000002bf3007c0c */ /* 0x000fe2000dfa1270 */
[----:B------:R-:W1:Y:S01]  /*5bdf0*/  LDCU UR52, c[0x0][0x398] ;  /* 0x00007300ff3477ac */ /* 0x000e620008000800 */
[C---:B--2---:R-:W-:Y:S01]  /*5be00*/  IMAD.WIDE R14, R33.reuse, 0x4, R2 ;  /* 0x00000004210e7825 */ /* 0x044fe200078e0202 */
[----:B---3--:R-:W-:Y:S01]  /*5be10*/  IADD3 R33, PT, PT, R33, UR46, RZ ;  /* 0x0000002e21217c10 */ /* 0x008fe2000fffe0ff */
[----:B------:R-:W2:Y:S02]  /*5be20*/  LDCU UR30, c[0x0][0x39c] ;  /* 0x00007380ff1e77ac */ /* 0x000ea40008000800 */
[----:B------:R-:W-:Y:S01]  /*5be30*/  VIADD R0, R194, 0x33 ;  /* 0x00000033c2007836 */ /* 0x000fe20000000000 */
[----:B------:R3:W-:Y:S01]  /*5be40*/  @P0 STG.E desc[UR8][R12.64], R88 ;  /* 0x000000580c000986 */ /* 0x0007e2000c101908 */
[----:B----4-:R-:W-:Y:S01]  /*5be50*/  IMAD.WIDE R4, R33, 0x4, R148 ;  /* 0x0000000421047825 */ /* 0x010fe200078e0294 */
[----:B------:R-:W4:Y:S01]  /*5be60*/  LDCU UR53, c[0x0][0x398] ;  /* 0x00007300ff3577ac */ /* 0x000f220008000800 */
        /* <DEDUP_REMOVED lines=19> */
[----:B------:R-:W1:Y:S01]  /*5bfa0*/  LDCU UR38, c[0x0][0x398] ;  /* 0x00007300ff2677ac */ /* 0x000e620008000800 */
[----:B----4-:R-:W-:Y:S01]  /*5bfb0*/  IMAD.WIDE R4, R33, 0x4, R148 ;  /* 0x0000000421047825 */ /* 0x010fe200078e0294 */
[----:B------:R-:W-:Y:S01]  /*5bfc0*/  ISETP.LT.AND P0, PT, R235, UR52, !P4 ;  /* 0x00000034eb007c0c */ /* 0x000fe2000e701270 */
[----:B------:R-:W4:Y:S01]  /*5bfd0*/  LDCU UR35, c[0x0][0x398] ;  /* 0x00007300ff2377ac */ /* 0x000f220008000800 */
[----:B--2---:R-:W-:Y:S01]  /*5bfe0*/  ISETP.GE.AND P2, PT, R0, UR30, PT ;  /* 0x0000001e00007c0c */ /* 0x004fe2000bf46270 */
[----:B---3--:R-:W-:Y:S01]  /*5bff0*/  IMAD.WIDE R6, R33, 0x4, R150 ;  /* 0x0000000421067825 */ /* 0x008fe200078e0296 */
[----:B------:R-:W2:Y:S01]  /*5c000*/  LDCU UR36, c[0x0][0x398] ;  /* 0x00007300ff2477ac */ /* 0x000ea20008000800 */
[----:B------:R3:W-:Y:S01]  /*5c010*/  @P3 STG.E desc[UR8][R14.64], R161 ;  /* 0x000000a10e003986 */ /* 0x0007e2000c101908 */
[----:B------:R-:W-:Y:S01]  /*5c020*/  ISETP.LT.AND P4, PT, R238, UR53, !P4 ;  /* 0x00000035ee007c0c */ /* 0x000fe2000e781270 */
[----:B------:R-:W2:Y:S02]  /*5c030*/  LDCU UR4, c[0x0][0x3b8] ;  /* 0x00007700ff0477ac */ /* 0x000ea40008000800 */
[----:B------:R2:W-:Y:S01]  /*5c040*/  @P6 STG.E desc[UR8][R4.64], R29 ;  /* 0x0000001d04006986 */ /* 0x0005e2000c101908 */
[----:B------:R-:W-:Y:S01]  /*5c050*/  ISETP.LT.AND P6, PT, R195, UR29, !P2 ;  /* 0x0000001dc3007c0c */ /* 0x000fe2000d7c1270 */
[----:B------:R-:W4:Y:S02]  /*5c060*/  LDCU UR34, c[0x0][0x398] ;  /* 0x00007300ff2277ac */ /* 0x000f240008000800 */
[----:B------:R2:W-:Y:S01]  /*5c070*/  @P5 STG.E desc[UR8][R6.64], R73 ;  /* 0x0000004906005986 */ /* 0x0005e2000c101908 */
[----:B------:R-:W-:Y:S01]  /*5c080*/  ISETP.LT.AND P5, PT, R243, UR39, !P2 ;  /* 0x00000027f3007c0c */ /* 0x000fe2000d7a1270 */
[C---:B-1----:R-:W-:Y:S01]  /*5c090*/  IMAD.WIDE R12, R33.reuse, 0x4, R216 ;  /* 0x00000004210c7825 */ /* 0x042fe200078e02d8 */
[----:B------:R-:W1:Y:S03]  /*5c0a0*/  LDCU UR24, c[0x0][0x398] ;  /* 0x00007300ff1877ac */ /* 0x000e660008000800 */
[C---:B---3--:R-:W-:Y:S01]  /*5c0b0*/  IMAD.WIDE R14, R33.reuse, 0x4, R2 ;  /* 0x00000004210e7825 */ /* 0x048fe200078e0202 */
[----:B------:R-:W-:Y:S01]  /*5c0c0*/  IADD3 R33, PT, PT, R33, UR22, RZ ;  /* 0x0000001621217c10 */ /* 0x000fe2000fffe0ff */
[----:B------:R-:W3:Y:S02]  /*5c0d0*/  LDCU UR26, c[0x0][0x398] ;  /* 0x00007300ff1a77ac */ /* 0x000ee40008000800 */
[----:B------:R-:W-:Y:S01]  /*5c0e0*/  VIADD R0, R194, 0x35 ;  /* 0x00000035c2007836 */ /* 0x000fe20000000000 */
[----:B------:R1:W-:Y:S01]  /*5c0f0*/  @P0 STG.E desc[UR8][R12.64], R89 ;  /* 0x000000590c000986 */ /* 0x0003e2000c101908 */
[----:B--2---:R-:W-:Y:S01]  /*5c100*/  IMAD.WIDE R4, R33, 0x4, R148 ;  /* 0x0000000421047825 */ /* 0x004fe200078e0294 */
[----:B------:R-:W-:Y:S01]  /*5c110*/  ISETP.LT.AND P0, PT, R235, UR31, !P2 ;  /* 0x0000001feb007c0c */ /* 0x000fe2000d701270 */
[----:B------:R-:W2:Y:S01]  /*5c120*/  LDCU UR28, c[0x0][0x398] ;  /* 0x00007300ff1c77ac */ /* 0x000ea20008000800 */
[----:B------:R-:W-:Y:S01]  /*5c130*/  ISETP.GE.AND P3, PT, R0, UR25, PT ;  /* 0x0000001900007c0c */ /* 0x000fe2000bf66270 */
[----:B------:R-:W-:Y:S01]  /*5c140*/  IMAD.WIDE R6, R33, 0x4, R150 ;  /* 0x0000000421067825 */ /* 0x000fe200078e0296 */
[----:B------:R3:W-:Y:S01]  /*5c150*/  @P4 STG.E desc[UR8][R14.64], R97 ;  /* 0x000000610e004986 */ /* 0x0007e2000c101908 */
[----:B------:R-:W2:Y:S01]  /*5c160*/  LDCU UR32, c[0x0][0x398] ;  /* 0x00007300ff2077ac */ /* 0x000ea20008000800 */
[----:B------:R-:W-:-:S02]  /*5c170*/  ISETP.LT.AND P2, PT, R238, UR38, !P2 ;  /* 0x00000026ee007c0c */ /* 0x000fc4000d741270 */
[----:B------:R2:W-:Y:S01]  /*5c180*/  @P6 STG.E desc[UR8][R4.64], R214 ;  /* 0x000000d604006986 */ /* 0x0005e2000c101908 */
[----:B------:R-:W2:Y:S01]  /*5c190*/  LDCU UR20, c[0x0][0x3b8] ;  /* 0x00007700ff1477ac */ /* 0x000ea20008000800 */
[----:B----4-:R-:W-:Y:S01]  /*5c1a0*/  ISETP.LT.AND P4, PT, R195, UR35, !P3 ;  /* 0x00000023c3007c0c */ /* 0x010fe2000df81270 */
[----:B-1----:R-:W-:Y:S01]  /*5c1b0*/  IMAD.WIDE R12, R33, 0x4, R216 ;  /* 0x00000004210c7825 */ /* 0x002fe200078e02d8 */
[----:B------:R-:W-:Y:S01]  /*5c1c0*/  ISETP.LT.AND P6, PT, R243, UR36, !P3 ;  /* 0x00000024f3007c0c */ /* 0x000fe2000dfc1270 */
[----:B------:R1:W-:Y:S01]  /*5c1d0*/  @P5 STG.E desc[UR8][R6.64], R210 ;  /* 0x000000d206005986 */ /* 0x0003e2000c101908 */
[----:B------:R-:W-:Y:S01]  /*5c1e0*/  ISETP.LT.AND P5, PT, R235, UR34, !P3 ;  /* 0x00000022eb007c0c */ /* 0x000fe2000dfa1270 */
[----:B------:R-:W-:Y:S01]  /*5c1f0*/  VIADD R0, R194, 0x36 ;  /* 0x00000036c2007836 */ /* 0x000fe20000000000 */
[----:B------:R-:W4:Y:S01]  /*5c200*/  LDCU UR37, c[0x0][0x398] ;  /* 0x00007300ff2577ac */ /* 0x000f220008000800 */
[C---:B---3--:R-:W-:Y:S01]  /*5c210*/  IMAD.WIDE R14, R33.reuse, 0x4, R2 ;  /* 0x00000004210e7825 */ /* 0x048fe200078e0202 */
[----:B------:R-:W-:Y:S01]  /*5c220*/  IADD3 R33, PT, PT, R33, UR4, RZ ;  /* 0x0000000421217c10 */ /* 0x000fe2000fffe0ff */
[----:B------:R3:W-:Y:S01]  /*5c230*/  @P0 STG.E desc[UR8][R12.64], R190 ;  /* 0x000000be0c000986 */ /* 0x0007e2000c101908 */
[----:B------:R-:W3:Y:S01]  /*5c240*/  LDCU UR27, c[0x0][0x398] ;  /* 0x00007300ff1b77ac */ /* 0x000ee20008000800 */
[----:B------:R-:W-:-:S02]  /*5c250*/  ISETP.GE.AND P0, PT, R0, UR23, PT ;  /* 0x0000001700007c0c */ /* 0x000fc4000bf06270 */
[C---:B--2---:R-:W-:Y:S01]  /*5c260*/  IMAD.WIDE R4, R33.reuse, 0x4, R148 ;  /* 0x0000000421047825 */ /* 0x044fe200078e0294 */
[----:B------:R-:W-:Y:S01]  /*5c270*/  ISETP.LT.AND P3, PT, R238, UR24, !P3 ;  /* 0x00000018ee007c0c */ /* 0x000fe2000df61270 */
[----:B------:R-:W2:Y:S02]  /*5c280*/  LDCU UR30, c[0x0][0x398] ;  /* 0x00007300ff1e77ac */ /* 0x000ea40008000800 */
[C---:B-1----:R-:W-:Y:S01]  /*5c290*/  IMAD.WIDE R6, R33.reuse, 0x4, R150 ;  /* 0x0000000421067825 */ /* 0x042fe200078e0296 */
[----:B------:R1:W-:Y:S01]  /*5c2a0*/  @P2 STG.E desc[UR8][R14.64], R162 ;  /* 0x000000a20e002986 */ /* 0x0003e2000c101908 */
[----:B------:R-:W2:Y:S02]  /*5c2b0*/  LDCU UR33, c[0x0][0x398] ;  /* 0x00007300ff2177ac */ /* 0x000ea40008000800 */
[----:B------:R-:W-:Y:S01]  /*5c2c0*/  IMAD.WIDE R16, R33, 0x4, R216 ;  /* 0x0000000421107825 */ /* 0x000fe200078e02d8 */
[----:B------:R4:W-:Y:S01]  /*5c2d0*/  @P4 STG.E desc[UR8][R4.64], R30 ;  /* 0x0000001e04004986 */ /* 0x0009e2000c101908 */
[----:B------:R-:W2:Y:S01]  /*5c2e0*/  LDCU UR16, c[0x0][0x3b8] ;  /* 0x00007700ff1077ac */ /* 0x000ea20008000800 */
[----:B------:R-:W-:-:S02]  /*5c2f0*/  ISETP.LT.AND P4, PT, R195, UR26, !P0 ;  /* 0x0000001ac3007c0c */ /* 0x000fc4000c781270 */
[----:B------:R2:W-:Y:S01]  /*5c300*/  @P6 STG.E desc[UR8][R6.64], R74 ;  /* 0x0000004a06006986 */ /* 0x0005e2000c101908 */
[----:B------:R-:W-:Y:S01]  /*5c310*/  ISETP.LT.AND P6, PT, R243, UR28, !P0 ;  /* 0x0000001cf3007c0c */ /* 0x000fe2000c7c1270 */
[----:B---3--:R-:W-:Y:S01]  /*5c320*/  IMAD.WIDE R12, R33, 0x4, R2 ;  /* 0x00000004210c7825 */ /* 0x008fe200078e0202 */
[----:B------:R-:W3:Y:S01]  /*5c330*/  LDCU UR29, c[0x0][0x398] ;  /* 0x00007300ff1d77ac */ /* 0x000ee20008000800 */
[----:B------:R-:W-:Y:S01]  /*5c340*/  @P5 STG.E desc[UR8][R16.64], R90 ;  /* 0x0000005a10005986 */ /* 0x000fe2000c101908 */
[----:B------:R-:W-:Y:S01]  /*5c350*/  ISETP.LT.AND P5, PT, R235, UR32, !P0 ;  /* 0x00000020eb007c0c */ /* 0x000fe2000c7a1270 */
[----:B------:R-:W-:Y:S01]  /*5c360*/  VIADD R33, R33, UR20 ;  /* 0x0000001421217c36 */ /* 0x000fe20008000000 */
[C---:B-1----:R-:W-:Y:S01]  /*5c370*/  IADD3 R14, PT, PT, R194.reuse, 0x38, RZ ;  /* 0x00000038c20e7810 */ /* 0x042fe20007ffe0ff */
[----:B------:R-:W-:Y:S01]  /*5c380*/  VIADD R0, R194, 0x37 ;  /* 0x00000037c2007836 */ /* 0x000fe20000000000 */
[----:B------:R1:W-:Y:S01]  /*5c390*/  @P3 STG.E desc[UR8][R12.64], R98 ;  /* 0x000000620c003986 */ /* 0x0003e2000c101908 */
[C---:B----4-:R-:W-:Y:S01]  /*5c3a0*/  IMAD.WIDE R4, R33.reuse, 0x4, R148 ;  /* 0x0000000421047825 */ /* 0x050fe200078e0294 */
[----:B------:R-:W-:Y:S01]  /*5c3b0*/  ISETP.GE.AND P3, PT, R14, UR19, PT ;  /* 0x000000130e007c0c */ /* 0x000fe2000bf66270 */
[----:B------:R-:W4:Y:S01]  /*5c3c0*/  LDCU UR22, c[0x0][0x398] ;  /* 0x00007300ff1677ac */ /* 0x000f220008000800 */
[----:B------:R-:W-:Y:S01]  /*5c3d0*/  ISETP.GE.AND P2, PT, R0, UR21, PT ;  /* 0x0000001500007c0c */ /* 0x000fe2000bf46270 */
[C---:B--2---:R-:W-:Y:S01]  /*5c3e0*/  IMAD.WIDE R6, R33.reuse, 0x4, R150 ;  /* 0x0000000421067825 */ /* 0x044fe200078e0296 */
[----:B------:R-:W-:Y:S01]  /*5c3f0*/  ISETP.LT.AND P0, PT, R238, UR37, !P0 ;  /* 0x00000025ee007c0c */ /* 0x000fe2000c701270 */
[----:B------:R-:W2:Y:S02]  /*5c400*/  LDCU UR25, c[0x0][0x398] ;  /* 0x00007300ff1977ac */ /* 0x000ea40008000800 */
[----:B------:R-:W-:Y:S01]  /*5c410*/  IMAD.WIDE R14, R33, 0x4, R216 ;  /* 0x00000004210e7825 */ /* 0x000fe200078e02d8 */
[----:B------:R2:W-:Y:S01]  /*5c420*/  @P4 STG.E desc[UR8][R4.64], R215 ;  /* 0x000000d704004986 */ /* 0x0005e2000c101908 */
[----:B------:R-:W4:Y:S01]  /*5c430*/  LDCU UR23, c[0x0][0x398] ;  /* 0x00007300ff1777ac */ /* 0x000f220008000800 */
[----:B------:R-:W-:-:S02]  /*5c440*/  ISETP.LT.AND P4, PT, R195, UR27, !P2 ;  /* 0x0000001bc3007c0c */ /* 0x000fc4000d781270 */
[----:B------:R3:W-:Y:S01]  /*5c450*/  @P6 STG.E desc[UR8][R6.64], R211 ;  /* 0x000000d306006986 */ /* 0x0007e2000c101908 */
[----:B------:R-:W4:Y:S01]  /*5c460*/  LDCU UR18, c[0x0][0x3b8] ;  /* 0x00007700ff1277ac */ /* 0x000f220008000800 */
[----:B------:R-:W-:Y:S01]  /*5c470*/  ISETP.LT.AND P6, PT, R243, UR30, !P2 ;  /* 0x0000001ef3007c0c */ /* 0x000fe2000d7c1270 */
[----:B-1----:R-:W-:Y:S01]  /*5c480*/  IMAD.WIDE R12, R33, 0x4, R2 ;  /* 0x00000004210c7825 */ /* 0x002fe200078e0202 */
[----:B------:R1:W-:Y:S01]  /*5c490*/  @P5 STG.E desc[UR8][R14.64], R191 ;  /* 0x000000bf0e005986 */ /* 0x0003e2000c101908 */
[----:B------:R-:W-:Y:S01]  /*5c4a0*/  ISETP.LT.AND P5, PT, R235, UR33, !P2 ;  /* 0x00000021eb007c0c */ /* 0x000fe2000d7a1270 */
[----:B------:R-:W4:Y:S01]  /*5c4b0*/  LDCU UR31, c[0x0][0x398] ;  /* 0x00007300ff1f77ac */ /* 0x000f220008000800 */
[----:B------:R-:W-:Y:S01]  /*5c4c0*/  VIADD R33, R33, UR16 ;  /* 0x0000001021217c36 */ /* 0x000fe20008000000 */
[----:B------:R-:W-:Y:S01]  /*5c4d0*/  @P0 STG.E desc[UR8][R12.64], R163 ;  /* 0x000000a30c000986 */ /* 0x000fe2000c101908 */
[----:B------:R-:W4:Y:S02]  /*5c4e0*/  LDCU UR19, c[0x0][0x398] ;  /* 0x00007300ff1377ac */ /* 0x000f240008000800 */
[C---:B--2---:R-:W-:Y:S01]  /*5c4f0*/  IMAD.WIDE R4, R33.reuse, 0x4, R148 ;  /* 0x0000000421047825 */ /* 0x044fe200078e0294 */
[----:B---3--:R-:W-:Y:S01]  /*5c500*/  ISETP.LT.AND P2, PT, R238, UR29, !P2 ;  /* 0x0000001dee007c0c */ /* 0x008fe2000d741270 */
[----:B------:R-:W2:Y:S02]  /*5c510*/  LDCU UR20, c[0x0][0x398] ;  /* 0x00007300ff1477ac */ /* 0x000ea40008000800 */
[C---:B------:R-:W-:Y:S01]  /*5c520*/  IMAD.WIDE R6, R33.reuse, 0x4, R150 ;  /* 0x0000000421067825 */ /* 0x040fe200078e0296 */
[----:B------:R3:W-:Y:S01]  /*5c530*/  @P4 STG.E desc[UR8][R4.64], R31 ;  /* 0x0000001f04004986 */ /* 0x0007e2000c101908 */
[----:B------:R-:W2:Y:S02]  /*5c540*/  LDCU UR4, c[0x0][0x3b8] ;  /* 0x00007700ff0477ac */ /* 0x000ea40008000800 */
[----:B-1----:R-:W-:Y:S01]  /*5c550*/  IMAD.WIDE R14, R33, 0x4, R216 ;  /* 0x00000004210e7825 */ /* 0x002fe200078e02d8 */
[----:B------:R1:W-:Y:S01]  /*5c560*/  @P6 STG.E desc[UR8][R6.64], R75 ;  /* 0x0000004b06006986 */ /* 0x0003e2000c101908 */
[----:B----4-:R-:W-:Y:S01]  /*5c570*/  ISETP.LT.AND P6, PT, R195, UR22, !P3 ;  /* 0x00000016c3007c0c */ /* 0x010fe2000dfc1270 */
[----:B------:R-:W4:Y:S01]  /*5c580*/  LDCU UR21, c[0x0][0x398] ;  /* 0x00007300ff1577ac */ /* 0x000f220008000800 */
[----:B------:R-:W-:Y:S01]  /*5c590*/  ISETP.LT.AND P4, PT, R243, UR25, !P3 ;  /* 0x00000019f3007c0c */ /* 0x000fe2000df81270 */
[----:B------:R-:W-:Y:S01]  /*5c5a0*/  @P5 STG.E desc[UR8][R14.64], R91 ;  /* 0x0000005b0e005986 */ /* 0x000fe2000c101908 */
[----:B------:R-:W-:Y:S01]  /*5c5b0*/  IMAD.WIDE R16, R33, 0x4, R2 ;  /* 0x0000000421107825 */ /* 0x000fe200078e0202 */
[----:B------:R-:W-:Y:S01]  /*5c5c0*/  ISETP.LT.AND P5, PT, R235, UR23, !P3 ;  /* 0x00000017eb007c0c */ /* 0x000fe2000dfa1270 */
[----:B------:R-:W2:Y:S01]  /*5c5d0*/  LDCU UR16, c[0x0][0x398] ;  /* 0x00007300ff1077ac */ /* 0x000ea20008000800 */
[----:B------:R-:W-:-:S02]  /*5c5e0*/  IADD3 R33, PT, PT, R33, UR18, RZ ;  /* 0x0000001221217c10 */ /* 0x000fc4000fffe0ff */
[----:B------:R-:W-:Y:S01]  /*5c5f0*/  IADD3 R0, PT, PT, R194, 0x39, RZ ;  /* 0x00000039c2007810 */ /* 0x000fe20007ffe0ff */
[----:B------:R-:W4:Y:S02]  /*5c600*/  LDCU UR24, c[0x0][0x398] ;  /* 0x00007300ff1877ac */ /* 0x000f240008000800 */
[C---:B---3--:R-:W-:Y:S01]  /*5c610*/  IMAD.WIDE R4, R33.reuse, 0x4, R148 ;  /* 0x0000000421047825 */ /* 0x048fe200078e0294 */
[----:B------:R-:W-:Y:S01]  /*5c620*/  ISETP.GE.AND P0, PT, R0, UR15, PT ;  /* 0x0000000f00007c0c */ /* 0x000fe2000bf06270 */
[----:B------:R2:W-:Y:S01]  /*5c630*/  @P2 STG.E desc[UR8][R16.64], R99 ;  /* 0x0000006310002986 */ /* 0x0005e2000c101908 */
[----:B------:R-:W3:Y:S01]  /*5c640*/  LDCU UR22, c[0x0][0x398] ;  /* 0x00007300ff1677ac */ /* 0x000ee20008000800 */
[C---:B-1----:R-:W-:Y:S01]  /*5c650*/  IMAD.WIDE R6, R33.reuse, 0x4, R150 ;  /* 0x0000000421067825 */ /* 0x042fe200078e0296 */
[----:B------:R-:W-:Y:S01]  /*5c660*/  ISETP.LT.AND P3, PT, R238, UR31, !P3 ;  /* 0x0000001fee007c0c */ /* 0x000fe2000df61270 */
[----:B------:R-:W1:Y:S02]  /*5c670*/  LDCU UR18, c[0x0][0x398] ;  /* 0x00007300ff1277ac */ /* 0x000e640008000800 */
[----:B------:R-:W-:Y:S01]  /*5c680*/  IMAD.WIDE R12, R33, 0x4, R216 ;  /* 0x00000004210c7825 */ /* 0x000fe200078e02d8 */
[----:B------:R3:W-:Y:S01]  /*5c690*/  @P6 STG.E desc[UR8][R4.64], R192 ;  /* 0x000000c004006986 */ /* 0x0007e2000c101908 */
[----:B------:R-:W-:Y:S01]  /*5c6a0*/  ISETP.LT.AND P6, PT, R195, UR19, !P0 ;  /* 0x00000013c3007c0c */ /* 0x000fe2000c7c1270 */
[----:B------:R-:W1:Y:S02]  /*5c6b0*/  LDCU UR15, c[0x0][0x3b8] ;  /* 0x00007700ff0f77ac */ /* 0x000e640008000800 */
[----:B------:R1:W-:Y:S01]  /*5c6c0*/  @P4 STG.E desc[UR8][R6.64], R232 ;  /* 0x000000e806004986 */ /* 0x0003e2000c101908 */
[----:B--2---:R-:W-:Y:S01]  /*5c6d0*/  IADD3 R17, PT, PT, R33, UR4, RZ ;  /* 0x0000000421117c10 */ /* 0x004fe2000fffe0ff */
[----:B------:R-:W-:Y:S01]  /*5c6e0*/  VIADD R0, R194, 0x3a ;  /* 0x0000003ac2007836 */ /* 0x000fe20000000000 */
[----:B----4-:R-:W-:Y:S01]  /*5c6f0*/  ISETP.LT.AND P4, PT, R235, UR21, !P0 ;  /* 0x00000015eb007c0c */ /* 0x010fe2000c781270 */
[----:B------:R2:W-:Y:S01]  /*5c700*/  @P5 STG.E desc[UR8][R12.64], R240 ;  /* 0x000000f00c005986 */ /* 0x0005e2000c101908 */
[----:B------:R-:W-:Y:S01]  /*5c710*/  ISETP.LT.AND P5, PT, R243, UR20, !P0 ;  /* 0x00000014f3007c0c */ /* 0x000fe2000c7a1270 */
[----:B------:R-:W-:Y:S01]  /*5c720*/  IMAD.WIDE R14, R33, 0x4, R2 ;  /* 0x00000004210e7825 */ /* 0x000fe200078e0202 */
[----:B------:R-:W-:Y:S01]  /*5c730*/  ISETP.GE.AND P2, PT, R0, UR7, PT ;  /* 0x0000000700007c0c */ /* 0x000fe2000bf46270 */
[----:B------:R-:W4:Y:S02]  /*5c740*/  LDCU UR23, c[0x0][0x398] ;  /* 0x00007300ff1777ac */ /* 0x000f240008000800 */
[C---:B---3--:R-:W-:Y:S01]  /*5c750*/  IMAD.WIDE R4, R17.reuse, 0x4, R148 ;  /* 0x0000000411047825 */ /* 0x048fe200078e0294 */
[----:B------:R-:W-:Y:S01]  /*5c760*/  @P3 STG.E desc[UR8][R14.64], R164 ;  /* 0x000000a40e003986 */ /* 0x000fe2000c101908 */
[----:B------:R-:W3:Y:S02]  /*5c770*/  LDCU UR19, c[0x0][0x398] ;  /* 0x00007300ff1377ac */ /* 0x000ee40008000800 */
[C---:B-1----:R-:W-:Y:S01]  /*5c780*/  IMAD.WIDE R6, R17.reuse, 0x4, R150 ;  /* 0x0000000411067825 */ /* 0x042fe200078e0296 */
[----:B------:R-:W-:Y:S01]  /*5c790*/  ISETP.LT.AND P0, PT, R238, UR16, !P0 ;  /* 0x00000010ee007c0c */ /* 0x000fe2000c701270 */
[----:B------:R1:W-:Y:S01]  /*5c7a0*/  @P6 STG.E desc[UR8][R4.64], R8 ;  /* 0x0000000804006986 */ /* 0x0003e2000c101908 */
[C---:B------:R-:W-:Y:S01]  /*5c7b0*/  IADD3 R19, PT, PT, R17.reuse, UR15, RZ ;  /* 0x0000000f11137c10 */ /* 0x040fe2000fffe0ff */
[----:B--2---:R-:W-:Y:S01]  /*5c7c0*/  IMAD.WIDE R12, R17, 0x4, R216 ;  /* 0x00000004110c7825 */ /* 0x004fe200078e02d8 */
[----:B------:R-:W-:Y:S01]  /*5c7d0*/  ISETP.LT.AND P6, PT, R243, UR22, !P2 ;  /* 0x00000016f3007c0c */ /* 0x000fe2000d7c1270 */
[----:B------:R2:W-:Y:S01]  /*5c7e0*/  @P5 STG.E desc[UR8][R6.64], R100 ;  /* 0x0000006406005986 */ /* 0x0005e2000c101908 */
[----:B------:R-:W-:Y:S01]  /*5c7f0*/  ISETP.LT.AND P5, PT, R195, UR24, !P2 ;  /* 0x00000018c3007c0c */ /* 0x000fe2000d7a1270 */
[----:B------:R-:W-:Y:S01]  /*5c800*/  VIADD R0, R194, 0x3b ;  /* 0x0000003bc2007836 */ /* 0x000fe20000000000 */
[----:B------:R-:W3:Y:S01]  /*5c810*/  LDCU UR7, c[0x0][0x3b8] ;  /* 0x00007700ff0777ac */ /* 0x000ee20008000800 */
[----:B------:R2:W-:Y:S01]  /*5c820*/  @P4 STG.E desc[UR8][R12.64], R196 ;  /* 0x000000c40c004986 */ /* 0x0005e2000c101908 */
[----:B------:R-:W-:-:S02]  /*5c830*/  ISETP.LT.AND P4, PT, R235, UR18, !P2 ;  /* 0x00000012eb007c0c */ /* 0x000fc4000d781270 */
[----:B------:R-:W-:Y:S01]  /*5c840*/  ISETP.GE.AND P3, PT, R0, UR5, PT ;  /* 0x0000000500007c0c */ /* 0x000fe2000bf66270 */
[----:B-1----:R-:W-:Y:S01]  /*5c850*/  IMAD.WIDE R4, R17, 0x4, R2 ;  /* 0x0000000411047825 */ /* 0x002fe200078e0202 */
[----:B------:R-:W1:Y:S03]  /*5c860*/  LDCU UR20, c[0x0][0x398] ;  /* 0x00007300ff1477ac */ /* 0x000e660008000800 */
[----:B------:R-:W-:Y:S01]  /*5c870*/  VIADD R0, R194, 0x3c ;  /* 0x0000003cc2007836 */ /* 0x000fe20000000000 */
[----:B------:R-:W1:Y:S01]  /*5c880*/  LDCU UR21, c[0x0][0x398] ;  /* 0x00007300ff1577ac */ /* 0x000e620008000800 */
[C---:B------:R-:W-:Y:S01]  /*5c890*/  IMAD.WIDE R14, R19.reuse, 0x4, R148 ;  /* 0x00000004130e7825 */ /* 0x040fe200078e0294 */
[----:B------:R3:W-:Y:S01]  /*5c8a0*/  @P0 STG.E desc[UR8][R4.64], R20 ;  /* 0x0000001404000986 */ /* 0x0007e2000c101908 */
[----:B------:R-:W1:Y:S02]  /*5c8b0*/  LDCU UR25, c[0x0][0x398] ;  /* 0x00007300ff1977ac */ /* 0x000e640008000800 */
[C---:B--2---:R-:W-:Y:S01]  /*5c8c0*/  IMAD.WIDE R6, R19.reuse, 0x4, R150 ;  /* 0x0000000413067825 */ /* 0x044fe200078e0296 */
[----:B------:R-:W-:Y:S01]  /*5c8d0*/  ISETP.GE.AND P0, PT, R0, UR11, PT ;  /* 0x0000000b00007c0c */ /* 0x000fe2000bf06270 */
[----:B------:R-:W2:Y:S02]  /*5c8e0*/  LDCU UR15, c[0x0][0x398] ;  /* 0x00007300ff0f77ac */ /* 0x000ea40008000800 */
[C---:B------:R-:W-:Y:S01]  /*5c8f0*/  IMAD.WIDE R12, R19.reuse, 0x4, R216 ;  /* 0x00000004130c7825 */ /* 0x040fe200078e02d8 */
[----:B------:R-:W-:Y:S01]  /*5c900*/  IADD3 R0, PT, PT, R194, 0x3d, RZ ;  /* 0x0000003dc2007810 */ /* 0x000fe20007ffe0ff */
[----:B------:R-:W-:Y:S01]  /*5c910*/  @P5 STG.E desc[UR8][R14.64], R193 ;  /* 0x000000c10e005986 */ /* 0x000fe2000c101908 */
[----:B----4-:R-:W-:Y:S01]  /*5c920*/  ISETP.LT.AND P2, PT, R238, UR23, !P2 ;  /* 0x00000017ee007c0c */ /* 0x010fe2000d741270 */
[----:B---3--:R-:W-:Y:S01]  /*5c930*/  VIADD R17, R19, UR7 ;  /* 0x0000000713117c36 */ /* 0x008fe20008000000 */
[----:B------:R-:W-:Y:S01]  /*5c940*/  ISETP.LT.AND P5, PT, R195, UR19, !P3 ;  /* 0x00000013c3007c0c */ /* 0x000fe2000dfa1270 */
[----:B------:R3:W-:Y:S01]  /*5c950*/  @P6 STG.E desc[UR8][R6.64], R233 ;  /* 0x000000e906006986 */ /* 0x0007e2000c101908 */
[----:B------:R-:W-:Y:S01]  /*5c960*/  IMAD.WIDE R4, R19, 0x4, R2 ;  /* 0x0000000413047825 */ /* 0x000fe200078e0202 */
[----:B------:R-:W4:Y:S02]  /*5c970*/  LDCU UR11, c[0x0][0x398] ;  /* 0x00007300ff0b77ac */ /* 0x000f240008000800 */
[----:B------:R2:W-:Y:S01]  /*5c980*/  @P4 STG.E desc[UR8][R12.64], R241 ;  /* 0x000000f10c004986 */ /* 0x0005e2000c101908 */
[----:B------:R-:W-:Y:S01]  /*5c990*/  ISETP.GE.AND P4, PT, R0, UR13, PT ;  /* 0x0000000d00007c0c */ /* 0x000fe2000bf86270 */
[----:B------:R-:W4:Y:S01]  /*5c9a0*/  LDCU UR16, c[0x0][0x398] ;  /* 0x00007300ff1077ac */ /* 0x000f220008000800 */
[----:B------:R-:W-:-:S02]  /*5c9b0*/  IADD3 R0, PT, PT, R194, 0x3e, RZ ;  /* 0x0000003ec2007810 */ /* 0x000fc40007ffe0ff */
[----:B------:R-:W4:Y:S01]  /*5c9c0*/  LDL.LU R194, [R1+0x1f0c] ;  /* 0x001f0c0001c27983 */ /* 0x000f220000300800 */
[----:B------:R-:W4:Y:S01]  /*5c9d0*/  LDCU UR4, c[0x0][0x3b8] ;  /* 0x00007700ff0477ac */ /* 0x000f220008000800 */
[----:B---3--:R-:W-:Y:S01]  /*5c9e0*/  IMAD.WIDE R6, R17, 0x4, R148 ;  /* 0x0000000411067825 */ /* 0x008fe200078e0294 */
[----:B-1----:R-:W-:Y:S01]  /*5c9f0*/  ISETP.LT.AND P6, PT, R243, UR20, !P3 ;  /* 0x00000014f3007c0c */ /* 0x002fe2000dfc1270 */
[----:B------:R1:W-:Y:S01]  /*5ca00*/  @P2 STG.E desc[UR8][R4.64], R165 ;  /* 0x000000a504002986 */ /* 0x0003e2000c101908 */
[----:B------:R-:W-:Y:S01]  /*5ca10*/  ISETP.LT.AND P2, PT, R235, UR21, !P3 ;  /* 0x00000015eb007c0c */ /* 0x000fe2000df41270 */
[C---:B------:R-:W-:Y:S01]  /*5ca20*/  IMAD.WIDE R14, R17.reuse, 0x4, R150 ;  /* 0x00000004110e7825 */ /* 0x040fe200078e0296 */
[----:B------:R-:W3:Y:S01]  /*5ca30*/  LDCU UR13, c[0x0][0x398] ;  /* 0x00007300ff0d77ac */ /* 0x000ee20008000800 */
[----:B------:R3:W-:Y:S01]  /*5ca40*/  @P5 STG.E desc[UR8][R6.64], R9 ;  /* 0x0000000906005986 */ /* 0x0007e2000c101908 */
[----:B------:R-:W-:Y:S01]  /*5ca50*/  ISETP.LT.AND P5, PT, R238, UR25, !P3 ;  /* 0x00000019ee007c0c */ /* 0x000fe2000dfa1270 */
[C---:B--2---:R-:W-:Y:S01]  /*5ca60*/  IMAD.WIDE R12, R17.reuse, 0x4, R216 ;  /* 0x00000004110c7825 */ /* 0x044fe200078e02d8 */
[----:B------:R-:W2:Y:S01]  /*5ca70*/  LDCU UR7, c[0x0][0x398] ;  /* 0x00007300ff0777ac */ /* 0x000ea20008000800 */
[----:B------:R-:W2:Y:S02]  /*5ca80*/  LDCU UR5, c[0x0][0x3b8] ;  /* 0x00007700ff0577ac */ /* 0x000ea40008000800 */
[----:B-1----:R-:W-:-:S02]  /*5ca90*/  IMAD.WIDE R4, R17, 0x4, R2 ;  /* 0x0000000411047825 */ /* 0x002fc400078e0202 */
[----:B------:R-:W-:Y:S01]  /*5caa0*/  @P6 STG.E desc[UR8][R14.64], R101 ;  /* 0x000000650e006986 */ /* 0x000fe2000c101908 */
[----:B------:R-:W1:Y:S03]  /*5cab0*/  LDCU UR18, c[0x0][0x398] ;  /* 0x00007300ff1277ac */ /* 0x000e660008000800 */
[----:B------:R1:W-:Y:S04]  /*5cac0*/  @P2 STG.E desc[UR8][R12.64], R197 ;  /* 0x000000c50c002986 */ /* 0x0003e8000c101908 */
[----:B------:R1:W-:Y:S01]  /*5cad0*/  @P5 STG.E desc[UR8][R4.64], R21 ;  /* 0x0000001504005986 */ /* 0x0003e2000c101908 */
[----:B----4-:R-:W-:Y:S01]  /*5cae0*/  ISETP.LT.AND P5, PT, R235, UR11, !P0 ;  /* 0x0000000beb007c0c */ /* 0x010fe2000c7a1270 */
[----:B------:R-:W4:Y:S01]  /*5caf0*/  LDCU UR11, c[0x0][0x398] ;  /* 0x00007300ff0b77ac */ /* 0x000f220008000800 */
[----:B------:R-:W-:-:S02]  /*5cb00*/  ISETP.LT.AND P6, PT, R195, UR15, !P0 ;  /* 0x0000000fc3007c0c */ /* 0x000fc4000c7c1270 */
[----:B------:R-:W-:Y:S01]  /*5cb10*/  ISETP.LT.AND P2, PT, R243, UR16, !P0 ;  /* 0x00000010f3007c0c */ /* 0x000fe2000c741270 */
[----:B------:R-:W-:Y:S01]  /*5cb20*/  VIADD R19, R17, UR4 ;  /* 0x0000000411137c36 */ /* 0x000fe20008000000 */
[----:B------:R-:W-:Y:S01]  /*5cb30*/  ISETP.GE.AND P3, PT, R0, UR17, PT ;  /* 0x0000001100007c0c */ /* 0x000fe2000bf66270 */
[----:B------:R-:W4:Y:S02]  /*5cb40*/  LDCU UR15, c[0x0][0x398] ;  /* 0x00007300ff0f77ac */ /* 0x000f240008000800 */
[C---:B---3--:R-:W-:Y:S01]  /*5cb50*/  IMAD.WIDE R6, R19.reuse, 0x4, R148 ;  /* 0x0000000413067825 */ /* 0x048fe200078e0294 */
[----:B------:R-:W3:Y:S03]  /*5cb60*/  LDCU UR17, c[0x0][0x398] ;  /* 0x00007300ff1177ac */ /* 0x000ee60008000800 */
[C---:B------:R-:W-:Y:S01]  /*5cb70*/  IMAD.WIDE R8, R19.reuse, 0x4, R150 ;  /* 0x0000000413087825 */ /* 0x040fe200078e0296 */
[----:B--2---:R-:W-:Y:S01]  /*5cb80*/  ISETP.LT.AND P0, PT, R238, UR7, !P0 ;  /* 0x00000007ee007c0c */ /* 0x004fe2000c701270 */
[----:B------:R-:W2:Y:S02]  /*5cb90*/  LDCU UR4, c[0x0][0x3b8] ;  /* 0x00007700ff0477ac */ /* 0x000ea40008000800 */
[C---:B-1----:R-:W-:Y:S01]  /*5cba0*/  IMAD.WIDE R12, R19.reuse, 0x4, R216 ;  /* 0x00000004130c7825 */ /* 0x042fe200078e02d8 */
[----:B------:R-:W-:Y:S01]  /*5cbb0*/  IADD3 R17, PT, PT, R19, UR5, RZ ;  /* 0x0000000513117c10 */ /* 0x000fe2000fffe0ff */
[----:B------:R-:W1:Y:S01]  /*5cbc0*/  LDCU UR7, c[0x0][0x398] ;  /* 0x00007300ff0777ac */ /* 0x000e620008000800 */
[----:B------:R-:W1:Y:S01]  /*5cbd0*/  LDCU UR16, c[0x0][0x398] ;  /* 0x00007300ff1077ac */ /* 0x000e620008000800 */
[----:B------:R1:W-:Y:S01]  /*5cbe0*/  @P6 STG.E desc[UR8][R6.64], R194 ;  /* 0x000000c206006986 */ /* 0x0003e2000c101908 */
[----:B------:R-:W-:Y:S01]  /*5cbf0*/  ISETP.LT.AND P6, PT, R195, UR13, !P4 ;  /* 0x0000000dc3007c0c */ /* 0x000fe2000e7c1270 */
[----:B------:R-:W-:Y:S01]  /*5cc00*/  IMAD.WIDE R4, R19, 0x4, R2 ;  /* 0x0000000413047825 */ /* 0x000fe200078e0202 */
[----:B------:R-:W1:Y:S01]  /*5cc10*/  LDCU UR13, c[0x0][0x398] ;  /* 0x00007300ff0d77ac */ /* 0x000e620008000800 */
[----:B------:R-:W-:Y:S01]  /*5cc20*/  @P2 STG.E desc[UR8][R8.64], R234 ;  /* 0x000000ea08002986 */ /* 0x000fe2000c101908 */
[C---:B----4-:R-:W-:Y:S01]  /*5cc30*/  ISETP.LT.AND P2, PT, R195.reuse, UR11, !P3 ;  /* 0x0000000bc3007c0c */ /* 0x050fe2000df41270 */
[----:B------:R-:W4:Y:S02]  /*5cc40*/  LDCU UR5, c[0x0][0x3b8] ;  /* 0x00007700ff0577ac */ /* 0x000f240008000800 */
[----:B------:R-:W-:Y:S01]  /*5cc50*/  @P5 STG.E desc[UR8][R12.64], R242 ;  /* 0x000000f20c005986 */ /* 0x000fe2000c101908 */
[----:B------:R-:W-:-:S03]  /*5cc60*/  ISETP.LT.AND P5, PT, R195, UR12, !P1 ;  /* 0x0000000cc3007c0c */ /* 0x000fc6000cfa1270 */
[----:B------:R-:W4:Y:S01]  /*5cc70*/  LDL.LU R195, [R1+0x1f08] ;  /* 0x001f080001c37983 */ /* 0x000f220000300800 */
[----:B------:R-:W-:-:S03]  /*5cc80*/  IMAD.WIDE R14, R17, 0x4, R148 ;  /* 0x00000004110e7825 */ /* 0x000fc600078e0294 */
[----:B------:R1:W-:Y:S01]  /*5cc90*/  @P0 STG.E desc[UR8][R4.64], R166 ;  /* 0x000000a604000986 */ /* 0x0003e2000c101908 */
[----:B------:R-:W-:-:S03]  /*5cca0*/  ISETP.LT.AND P0, PT, R243, UR18, !P4 ;  /* 0x00000012f3007c0c */ /* 0x000fc6000e701270 */
[----:B------:R-:W-:Y:S01]  /*5ccb0*/  @P6 STG.E desc[UR8][R14.64], R10 ;  /* 0x0000000a0e006986 */ /* 0x000fe2000c101908 */
[----:B------:R-:W-:Y:S02]  /*5ccc0*/  ISETP.LT.AND P6, PT, R235, UR15, !P4 ;  /* 0x0000000feb007c0c */ /* 0x000fe4000e7c1270 */
[----:B---3--:R-:W-:Y:S01]  /*5ccd0*/  ISETP.LT.AND P4, PT, R238, UR17, !P4 ;  /* 0x00000011ee007c0c */ /* 0x008fe2000e781270 */
[C---:B--2---:R-:W-:Y:S02]  /*5cce0*/  VIADD R19, R17.reuse, UR4 ;  /* 0x0000000411137c36 */ /* 0x044fe40008000000 */
[----:B-1----:R-:W-:-:S04]  /*5ccf0*/  IMAD.WIDE R6, R17, 0x4, R150 ;  /* 0x0000000411067825 */ /* 0x002fc800078e0296 */
[C---:B------:R-:W-:Y:S01]  /*5cd00*/  IMAD.WIDE R4, R17.reuse, 0x4, R216 ;  /* 0x0000000411047825 */ /* 0x040fe200078e02d8 */
[----:B------:R1:W-:Y:S03]  /*5cd10*/  @P0 STG.E desc[UR8][R6.64], R102 ;  /* 0x0000006606000986 */ /* 0x0003e6000c101908 */
[----:B------:R-:W-:Y:S01]  /*5cd20*/  IMAD.WIDE R8, R17, 0x4, R2 ;  /* 0x0000000411087825 */ /* 0x000fe200078e0202 */
[----:B------:R2:W-:Y:S03]  /*5cd30*/  @P6 STG.E desc[UR8][R4.64], R198 ;  /* 0x000000c604006986 */ /* 0x0005e6000c101908 */
[----:B------:R-:W-:Y:S01]  /*5cd40*/  IMAD.WIDE R12, R19, 0x4, R148 ;  /* 0x00000004130c7825 */ /* 0x000fe200078e0294 */
[----:B------:R3:W-:Y:S01]  /*5cd50*/  @P4 STG.E desc[UR8][R8.64], R22 ;  /* 0x0000001608004986 */ /* 0x0007e2000c101908 */
[----:B------:R-:W-:-:S02]  /*5cd60*/  ISETP.LT.AND P0, PT, R243, UR14, !P1 ;  /* 0x0000000ef3007c0c */ /* 0x000fc4000cf01270 */
[----:B------:R-:W-:Y:S02]  /*5cd70*/  ISETP.LT.AND P6, PT, R243, UR7, !P3 ;  /* 0x00000007f3007c0c */ /* 0x000fe4000dfc1270 */
[----:B------:R-:W3:Y:S01]  /*5cd80*/  LDL.LU R243, [R1+0x1f04] ;  /* 0x001f040001f37983 */ /* 0x000ee20000300800 */
[----:B------:R-:W-:-:S03]  /*5cd90*/  ISETP.LT.AND P4, PT, R235, UR13, !P3 ;  /* 0x0000000deb007c0c */ /* 0x000fc6000df81270 */
[----:B----4-:R4:W-:Y:S01]  /*5cda0*/  @P2 STG.E desc[UR8][R12.64], R195 ;  /* 0x000000c30c002986 */ /* 0x0109e2000c101908 */
[----:B------:R-:W-:-:S03]  /*5cdb0*/  ISETP.LT.AND P2, PT, R235, UR10, !P1 ;  /* 0x0000000aeb007c0c */ /* 0x000fc6000cf41270 */
[----:B------:R-:W3:Y:S01]  /*5cdc0*/  LDL.LU R235, [R1+0x1f00] ;  /* 0x001f000001eb7983 */ /* 0x000ee20000300800 */
[C---:B------:R-:W-:Y:S02]  /*5cdd0*/  ISETP.LT.AND P3, PT, R238.reuse, UR16, !P3 ;  /* 0x00000010ee007c0c */ /* 0x040fe4000df61270 */
[----:B------:R-:W-:Y:S02]  /*5cde0*/  ISETP.LT.AND P1, PT, R238, UR6, !P1 ;  /* 0x00000006ee007c0c */ /* 0x000fe4000cf21270 */
[C---:B------:R-:W-:Y:S01]  /*5cdf0*/  IADD3 R17, PT, PT, R19.reuse, UR5, RZ ;  /* 0x0000000513117c10 */ /* 0x040fe2000fffe0ff */
[----:B-1----:R-:W-:-:S04]  /*5ce00*/  IMAD.WIDE R6, R19, 0x4, R150 ;  /* 0x0000000413067825 */ /* 0x002fc800078e0296 */
[----:B--2---:R-:W-:-:S04]  /*5ce10*/  IMAD.WIDE R4, R19, 0x4, R216 ;  /* 0x0000000413047825 */ /* 0x004fc800078e02d8 */
[----:B------:R-:W-:-:S04]  /*5ce20*/  IMAD.WIDE R14, R19, 0x4, R2 ;  /* 0x00000004130e7825 */ /* 0x000fc800078e0202 */
[----:B------:R-:W-:-:S04]  /*5ce30*/  IMAD.WIDE R148, R17, 0x4, R148 ;  /* 0x0000000411947825 */ /* 0x000fc800078e0294 */
[----:B------:R-:W-:-:S04]  /*5ce40*/  IMAD.WIDE R150, R17, 0x4, R150 ;  /* 0x0000000411967825 */ /* 0x000fc800078e0296 */
[----:B------:R-:W-:-:S04]  /*5ce50*/  IMAD.WIDE R216, R17, 0x4, R216 ;  /* 0x0000000411d87825 */ /* 0x000fc800078e02d8 */
[----:B------:R-:W-:Y:S01]  /*5ce60*/  IMAD.WIDE R2, R17, 0x4, R2 ;  /* 0x0000000411027825 */ /* 0x000fe200078e0202 */
[----:B---3--:R4:W-:Y:S04]  /*5ce70*/  @P6 STG.E desc[UR8][R6.64], R235 ;  /* 0x000000eb06006986 */ /* 0x0089e8000c101908 */
[----:B------:R4:W-:Y:S04]  /*5ce80*/  @P4 STG.E desc[UR8][R4.64], R243 ;  /* 0x000000f304004986 */ /* 0x0009e8000c101908 */
[----:B------:R4:W-:Y:S04]  /*5ce90*/  @P3 STG.E desc[UR8][R14.64], R167 ;  /* 0x000000a70e003986 */ /* 0x0009e8000c101908 */
[----:B------:R4:W-:Y:S04]  /*5cea0*/  @P5 STG.E desc[UR8][R148.64], R11 ;  /* 0x0000000b94005986 */ /* 0x0009e8000c101908 */
[----:B------:R4:W-:Y:S04]  /*5ceb0*/  @P0 STG.E desc[UR8][R150.64], R103 ;  /* 0x0000006796000986 */ /* 0x0009e8000c101908 */
[----:B------:R4:W-:Y:S01]  /*5cec0*/  @P2 STG.E desc[UR8][R216.64], R199 ;  /* 0x000000c7d8002986 */ /* 0x0009e2000c101908 */
[----:B------:R-:W-:Y:S05]  /*5ced0*/  @!P1 EXIT ;  /* 0x000000000000994d */ /* 0x000fea0003800000 */
[----:B------:R-:W-:Y:S01]  /*5cee0*/  STG.E desc[UR8][R2.64], R23 ;  /* 0x0000001702007986 */ /* 0x000fe2000c101908 */
[----:B------:R-:W-:Y:S05]  /*5cef0*/  EXIT ;  /* 0x000000000000794d */ /* 0x000fea0003800000 */
.L_x_2:
[----:B------:R-:W-:-:S00]  /*5cf00*/  BRA `(.L_x_2) ;  /* 0xfffffffc00fc7947 */ /* 0x000fc0000383ffff */
[----:B------:R-:W-:-:S00]  /*5cf10*/  NOP ;  /* 0x0000000000007918 */ /* 0x000fc00000000000 */
        /* <DEDUP_REMOVED lines=14> */
.L_x_3:


//--------------------- .nv.shared.matmul_kernel  --------------------------
	.section	.nv.shared.matmul_kernel,"aw",@nobits
	.sectionflags	@""
	.align	16
	.zero		1024


//--------------------- .nv.shared.reserved.0     --------------------------
	.section	.nv.shared.reserved.0,"aw",@nobits
	.weak		__nv_reservedSMEM_offset_0_alias
	.size		__nv_reservedSMEM_offset_0_alias, 0, 64
	.other		__nv_reservedSMEM_offset_0_alias,@"STO_CUDA_RESERVED_SHARED STV_DEFAULT"
__nv_reservedSMEM_offset_0_alias:
	.zero		0
	.zero		64


//--------------------- .nv.constant0.matmul_kernel --------------------------
	.section	.nv.constant0.matmul_kernel,"a",@progbits
	.sectionflags	@""
	.align	4
.nv.constant0.matmul_kernel:
	.zero		976


//--------------------- SYMBOLS --------------------------

	.type		.nv.reservedSmem.offset0,@object
	.size		.nv.reservedSmem.offset0,0x4
	.type		.nv.reservedSmem.cap,@object
	.size		.nv.reservedSmem.cap,0x4
